def matmul_kernel(
    a_ptr,
    b_ptr,
    c_ptr,
    M,
    N,
    K,
    stride_am,
    stride_ak,
    stride_bk,
    stride_bn,
    stride_cm,
    stride_cn,
    BLOCK_M: tl.constexpr,
    BLOCK_N: tl.constexpr,
    BLOCK_K: tl.constexpr,
    GROUP_M: tl.constexpr,
):
    pid = tl.program_id(axis=0)
    num_pid_m = tl.cdiv(M, BLOCK_M)
    num_pid_n = tl.cdiv(N, BLOCK_N)
    num_pid_in_group = GROUP_M * num_pid_n
    group_id = pid // num_pid_in_group
    first_pid_m = group_id * GROUP_M
    group_size_m = min(num_pid_m - first_pid_m, GROUP_M)
    pid_m = first_pid_m + ((pid % num_pid_in_group) % group_size_m)
    pid_n = (pid % num_pid_in_group) // group_size_m

    offs_am = (pid_m * BLOCK_M + tl.arange(0, BLOCK_M)) % M
    offs_bn = (pid_n * BLOCK_N + tl.arange(0, BLOCK_N)) % N
    offs_k = tl.arange(0, BLOCK_K)
    a_ptrs = a_ptr + offs_am[:, None] * stride_am + offs_k[None, :] * stride_ak
    b_ptrs = b_ptr + offs_k[:, None] * stride_bk + offs_bn[None, :] * stride_bn

    acc = tl.zeros((BLOCK_M, BLOCK_N), dtype=tl.float32)
    for kk in range(0, tl.cdiv(K, BLOCK_K)):
        a = tl.load(a_ptrs, mask=offs_k[None, :] < K - kk * BLOCK_K, other=0.0)
        b = tl.load(b_ptrs, mask=offs_k[:, None] < K - kk * BLOCK_K, other=0.0)
        acc = tl.dot(a, b, acc)
        a_ptrs += BLOCK_K * stride_ak
        b_ptrs += BLOCK_K * stride_bk

    c = acc.to(c_ptr.dtype.element_ty)
    offs_cm = pid_m * BLOCK_M + tl.arange(0, BLOCK_M)
    offs_cn = pid_n * BLOCK_N + tl.arange(0, BLOCK_N)
    c_ptrs = c_ptr + offs_cm[:, None] * stride_cm + offs_cn[None, :] * stride_cn
    mask = (offs_cm[:, None] < M) & (offs_cn[None, :] < N)
    tl.store(c_ptrs, c, mask=mask)

# config = {"BLOCK_K": 128, "BLOCK_M": 128, "BLOCK_N": 64, "GROUP_M": 8, "arch": "sm_100", "dtype": "fp32", "num_ctas": 1, "num_stages": 3, "num_warps": 4}
# arch = sm_100


// ===== COMPILED SASS (sm_100a) =====

	.target	sm_100a

	.elftype	@"ET_EXEC"


//--------------------- .note.nv.tkinfo           --------------------------
	.section	.note.nv.tkinfo,"",@"SHT_NOTE"
	.sectionflags	@"SHF_NOTE_NV_TKINFO"
	.tkinfo
        /*0018*/ 	.word	0x00000081
        /*0030*/ 	.string	""
        /*0030*/ 	.string	"ptxas-blackwell"
        /*0030*/ 	.string	"Cuda compilation tools, release 12.9, V12.9.86"
        /*0030*/ 	.string	"Build cuda_12.9.r12.9/compiler.36037853_0"
        /*0030*/ 	.string	"-v  -suppress-debug-info  -lineinfo  -arch sm_100a "



//--------------------- .note.nv.cuver            --------------------------
	.section	.note.nv.cuver,"",@"SHT_NOTE"
	.sectionflags	@"SHF_NOTE_NV_CUVER"
        /*0018*/ 	.short	0x0001
        /*001a*/ 	.short	0x0064
        /*001c*/ 	.short	0x0001
        /*001e*/ 	.short	0x0000
        /*0020*/ 	.short	0x0001
        /*0022*/ 	.short	0x0000


//--------------------- .nv.info                  --------------------------
	.section	.nv.info,"",@"SHT_CUDA_INFO"
	.align	4


	//----- nvinfo : EIATTR_REGCOUNT
	.align		4
        /*0000*/ 	.byte	0x04, 0x2f
        /*0002*/ 	.short	(.L_4 - .L_3)
	.align		4
.L_3:
        /*0004*/ 	.word	index@(matmul_kernel)
        /*0008*/ 	.word	0x000000ff


	//----- nvinfo : EIATTR_FRAME_SIZE
	.align		4
.L_4:
        /*000c*/ 	.byte	0x04, 0x11
        /*000e*/ 	.short	(.L_6 - .L_5)
	.align		4
.L_5:
        /*0010*/ 	.word	index@($__internal_2_$__cuda_sm10x_tcgen05_guardrail_trap_unallocated_columns_being_dealloced)
        /*0014*/ 	.word	0x00000858


	//----- nvinfo : EIATTR_FRAME_SIZE
	.align		4
.L_6:
        /*0018*/ 	.byte	0x04, 0x11
        /*001a*/ 	.short	(.L_8 - .L_7)
	.align		4
.L_7:
        /*001c*/ 	.word	index@($__internal_1_$__cuda_sm10x_tcgen05_guardrail_trap_phase_invalid_during_alloc)
        /*0020*/ 	.word	0x00000858


	//----- nvinfo : EIATTR_FRAME_SIZE
	.align		4
.L_8:
        /*0024*/ 	.byte	0x04, 0x11
        /*0026*/ 	.short	(.L_10 - .L_9)
	.align		4
.L_9:
        /*0028*/ 	.word	index@($__internal_0_$__cuda_sm10x_tcgen05_guardrail_trap_col_being_dealloced_not_returned_by_alloc)
        /*002c*/ 	.word	0x00000858


	//----- nvinfo : EIATTR_FRAME_SIZE
	.align		4
.L_10:
        /*0030*/ 	.byte	0x04, 0x11
        /*0032*/ 	.short	(.L_12 - .L_11)
	.align		4
.L_11:
        /*0034*/ 	.word	index@(matmul_kernel)
        /*0038*/ 	.word	0x00000858


	//----- nvinfo : EIATTR_MIN_STACK_SIZE
	.align		4
.L_12:
        /*003c*/ 	.byte	0x04, 0x12
        /*003e*/ 	.short	(.L_14 - .L_13)
	.align		4
.L_13:
        /*0040*/ 	.word	index@(matmul_kernel)
        /*0044*/ 	.word	0x00000858
.L_14:


//--------------------- .nv.info.matmul_kernel    --------------------------
	.section	.nv.info.matmul_kernel,"",@"SHT_CUDA_INFO"
	.sectionflags	@""
	.align	4


	//----- nvinfo : EIATTR_CUDA_API_VERSION
	.align		4
        /*0000*/ 	.byte	0x04, 0x37
        /*0002*/ 	.short	(.L_16 - .L_15)
.L_15:
        /*0004*/ 	.word	0x00000081


	//----- nvinfo : EIATTR_KPARAM_INFO
	.align		4
.L_16:
        /*0008*/ 	.byte	0x04, 0x17
        /*000a*/ 	.short	(.L_18 - .L_17)
.L_17:
        /*000c*/ 	.word	0x00000000
        /*0010*/ 	.short	0x000d
        /*0012*/ 	.short	0x0048
        /*0014*/ 	.byte	0x00, 0xf4, 0x21, 0x00


	//----- nvinfo : EIATTR_KPARAM_INFO
	.align		4
.L_18:
        /*0018*/ 	.byte	0x04, 0x17
        /*001a*/ 	.short	(.L_20 - .L_19)
.L_19:
        /*001c*/ 	.word	0x00000000
        /*0020*/ 	.short	0x000c
        /*0022*/ 	.short	0x0040
        /*0024*/ 	.byte	0x00, 0xf4, 0x21, 0x00


	//----- nvinfo : EIATTR_KPARAM_INFO
	.align		4
.L_20:
        /*0028*/ 	.byte	0x04, 0x17
        /*002a*/ 	.short	(.L_22 - .L_21)
.L_21:
        /*002c*/ 	.word	0x00000000
        /*0030*/ 	.short	0x000b
        /*0032*/ 	.short	0x0038
        /*0034*/ 	.byte	0x00, 0xf0, 0x11, 0x00


	//----- nvinfo : EIATTR_KPARAM_INFO
	.align		4
.L_22:
        /*0038*/ 	.byte	0x04, 0x17
        /*003a*/ 	.short	(.L_24 - .L_23)
.L_23:
        /*003c*/ 	.word	0x00000000
        /*0040*/ 	.short	0x000a
        /*0042*/ 	.short	0x0034
        /*0044*/ 	.byte	0x00, 0xf0, 0x11, 0x00


	//----- nvinfo : EIATTR_KPARAM_INFO
	.align		4
.L_24:
        /*0048*/ 	.byte	0x04, 0x17
        /*004a*/ 	.short	(.L_26 - .L_25)
.L_25:
        /*004c*/ 	.word	0x00000000
        /*0050*/ 	.short	0x0009
        /*0052*/ 	.short	0x0030
        /*0054*/ 	.byte	0x00, 0xf0, 0x11, 0x00


	//----- nvinfo : EIATTR_KPARAM_INFO
	.align		4
.L_26:
        /*0058*/ 	.byte	0x04, 0x17
        /*005a*/ 	.short	(.L_28 - .L_27)
.L_27:
        /*005c*/ 	.word	0x00000000
        /*0060*/ 	.short	0x0008
        /*0062*/ 	.short	0x002c
        /*0064*/ 	.byte	0x00, 0xf0, 0x11, 0x00


	//----- nvinfo : EIATTR_KPARAM_INFO
	.align		4
.L_28:
        /*0068*/ 	.byte	0x04, 0x17
        /*006a*/ 	.short	(.L_30 - .L_29)
.L_29:
        /*006c*/ 	.word	0x00000000
        /*0070*/ 	.short	0x0007
        /*0072*/ 	.short	0x0028
        /*0074*/ 	.byte	0x00, 0xf0, 0x11, 0x00


	//----- nvinfo : EIATTR_KPARAM_INFO
	.align		4
.L_30:
        /*0078*/ 	.byte	0x04, 0x17
        /*007a*/ 	.short	(.L_32 - .L_31)
.L_31:
        /*007c*/ 	.word	0x00000000
        /*0080*/ 	.short	0x0006
        /*0082*/ 	.short	0x0024
        /*0084*/ 	.byte	0x00, 0xf0, 0x11, 0x00


	//----- nvinfo : EIATTR_KPARAM_INFO
	.align		4
.L_32:
        /*0088*/ 	.byte	0x04, 0x17
        /*008a*/ 	.short	(.L_34 - .L_33)
.L_33:
        /*008c*/ 	.word	0x00000000
        /*0090*/ 	.short	0x0005
        /*0092*/ 	.short	0x0020
        /*0094*/ 	.byte	0x00, 0xf0, 0x11, 0x00


	//----- nvinfo : EIATTR_KPARAM_INFO
	.align		4
.L_34:
        /*0098*/ 	.byte	0x04, 0x17
        /*009a*/ 	.short	(.L_36 - .L_35)
.L_35:
        /*009c*/ 	.word	0x00000000
        /*00a0*/ 	.short	0x0004
        /*00a2*/ 	.short	0x001c
        /*00a4*/ 	.byte	0x00, 0xf0, 0x11, 0x00


	//----- nvinfo : EIATTR_KPARAM_INFO
	.align		4
.L_36:
        /*00a8*/ 	.byte	0x04, 0x17
        /*00aa*/ 	.short	(.L_38 - .L_37)
.L_37:
        /*00ac*/ 	.word	0x00000000
        /*00b0*/ 	.short	0x0003
        /*00b2*/ 	.short	0x0018
        /*00b4*/ 	.byte	0x00, 0xf0, 0x11, 0x00


	//----- nvinfo : EIATTR_KPARAM_INFO
	.align		4
.L_38:
        /*00b8*/ 	.byte	0x04, 0x17
        /*00ba*/ 	.short	(.L_40 - .L_39)
.L_39:
        /*00bc*/ 	.word	0x00000000
        /*00c0*/ 	.short	0x0002
        /*00c2*/ 	.short	0x0010
        /*00c4*/ 	.byte	0x00, 0xf4, 0x21, 0x00


	//----- nvinfo : EIATTR_KPARAM_INFO
	.align		4
.L_40:
        /*00c8*/ 	.byte	0x04, 0x17
        /*00ca*/ 	.short	(.L_42 - .L_41)
.L_41:
        /*00cc*/ 	.word	0x00000000
        /*00d0*/ 	.short	0x0001
        /*00d2*/ 	.short	0x0008
        /*00d4*/ 	.byte	0x00, 0xf4, 0x21, 0x00


	//----- nvinfo : EIATTR_KPARAM_INFO
	.align		4
.L_42:
        /*00d8*/ 	.byte	0x04, 0x17
        /*00da*/ 	.short	(.L_44 - .L_43)
.L_43:
        /*00dc*/ 	.word	0x00000000
        /*00e0*/ 	.short	0x0000
        /*00e2*/ 	.short	0x0000
        /*00e4*/ 	.byte	0x00, 0xf4, 0x21, 0x00


	//----- nvinfo : EIATTR_AT_ENTRY_FRAGMENTS
	.align		4
.L_44:
        /*00e8*/ 	.byte	0x04, 0x4f
        /*00ea*/ 	.short	(.L_46 - .L_45)


	//   ....[0]....
.L_45:
        /*00ec*/ 	.word	0x00000004


	//----- nvinfo : EIATTR_RESERVED_SMEM_USED
	.align		4
.L_46:
        /*00f0*/ 	.byte	0x01, 0x41
	.zero		2


	//----- nvinfo : EIATTR_SPARSE_MMA_MASK
	.align		4
        /*00f4*/ 	.byte	0x03, 0x50
        /*00f6*/ 	.short	0x0000


	//----- nvinfo : EIATTR_TCGEN05_1CTA_USED
	.align		4
        /*00f8*/ 	.byte	0x01, 0x51
	.zero		2


	//----- nvinfo : EIATTR_MAXREG_COUNT
	.align		4
        /*00fc*/ 	.byte	0x03, 0x1b
        /*00fe*/ 	.short	0x00ff


	//----- nvinfo : EIATTR_NUM_BARRIERS
	.align		4
        /*0100*/ 	.byte	0x02, 0x4c
        /*0102*/ 	.byte	0x01
	.zero		1


	//----- nvinfo : EIATTR_ANNOTATIONS
	.align		4
        /*0104*/ 	.byte	0x04, 0x55
        /*0106*/ 	.short	(.L_48 - .L_47)


	//   ....[0]....
.L_47:
        /*0108*/ 	.word	0x00000001
        /*010c*/ 	.byte	0xe0, 0x09, 0x00, 0x00, 0x01, 0x00, 0x00, 0x00, 0x40, 0x0a, 0x00, 0x00, 0x01, 0x00, 0x00, 0x00
        /* <DEDUP_REMOVED lines=872> */
        /*379c*/ 	.byte	0x30, 0xfa, 0x01, 0x00, 0x01, 0x00, 0x00, 0x00, 0x50, 0xfa, 0x01, 0x00


	//----- nvinfo : EIATTR_INT_WARP_WIDE_INSTR_OFFSETS
	.align		4
.L_48:
        /*37a8*/ 	.byte	0x04, 0x31
        /*37aa*/ 	.short	(.L_50 - .L_49)


	//   ....[0]....
.L_49:
        /*37ac*/ 	.word	0x00006ea0


	//   ....[1]....
        /*37b0*/ 	.word	0x00006f60


	//   ....[2]....
        /*37b4*/ 	.word	0x00007050


	//   ....[3]....
        /*37b8*/ 	.word	0x0001fef0


	//   ....[4]....
        /*37bc*/ 	.word	0x0001ff40


	//----- nvinfo : EIATTR_COOP_GROUP_MASK_REGIDS
	.align		4
.L_50:
        /*37c0*/ 	.byte	0x04, 0x29
        /*37c2*/ 	.short	(.L_52 - .L_51)


	//   ....[0]....
.L_51:
        /*37c4*/ 	.word	0xffffffff


	//   ....[1]....
        /*37c8*/ 	.word	0xffffffff


	//   ....[2]....
        /*37cc*/ 	.word	0xffffffff


	//   ....[3]....
        /*37d0*/ 	.word	0xffffffff


	//----- nvinfo : EIATTR_COOP_GROUP_INSTR_OFFSETS
	.align		4
.L_52:
        /*37d4*/ 	.byte	0x04, 0x28
        /*37d6*/ 	.short	(.L_54 - .L_53)


	//   ....[0]....
.L_53:
        /*37d8*/ 	.word	0x00000070


	//   ....[1]....
        /*37dc*/ 	.word	0x00000330


	//   ....[2]....
        /*37e0*/ 	.word	0x0001fd80


	//   ....[3]....
        /*37e4*/ 	.word	0x0001fff0


	//----- nvinfo : EIATTR_VRC_CTA_INIT_COUNT
	.align		4
.L_54:
        /*37e8*/ 	.byte	0x02, 0x4a
        /*37ea*/ 	.byte	0x80
	.zero		1


	//----- nvinfo : EIATTR_MBARRIER_INSTR_OFFSETS
	.align		4
        /*37ec*/ 	.byte	0x04, 0x39
        /*37ee*/ 	.short	(.L_56 - .L_55)


	//   ....[0]....
.L_55:
        /*37f0*/ 	.word	0x00006fc0
        /*37f4*/ 	.word	0x000000ff
        /*37f8*/ 	.word	0x00000000
        /*37fc*/ 	.short	0x0100
        /*37fe*/ 	.byte	0x04
	.zero		1


	//   ....[1]....
        /*3800*/ 	.word	0x00007110
        /*3804*/ 	.word	0x000000ff
        /*3808*/ 	.word	0x00038008
        /*380c*/ 	.short	0x0100
        /*380e*/ 	.byte	0x09
	.zero		1


	//   ....[2]....
        /*3810*/ 	.word	0x00015820
        /*3814*/ 	.word	0x000000ff
        /*3818*/ 	.word	0x00000000
        /*381c*/ 	.short	0x010a
        /*381e*/ 	.byte	0x04
	.zero		1


	//   ....[3]....
        /*3820*/ 	.word	0x0001e550
        /*3824*/ 	.word	0x000000ff
        /*3828*/ 	.word	0x00000000
        /*382c*/ 	.short	0x010a
        /*382e*/ 	.byte	0x04
	.zero		1


	//   ....[4]....
        /*3830*/ 	.word	0x0001e780
        /*3834*/ 	.word	0x000000ff
        /*3838*/ 	.word	0x00038000
        /*383c*/ 	.short	0x0108
        /*383e*/ 	.byte	0x09
	.zero		1


	//   ....[5]....
        /*3840*/ 	.word	0x0001e8a0
        /*3844*/ 	.word	0x000000ff
        /*3848*/ 	.word	0x00038008
        /*384c*/ 	.short	0x0108
        /*384e*/ 	.byte	0x09
	.zero		1


	//   ....[6]....
        /*3850*/ 	.word	0x00020010
        /*3854*/ 	.word	0x000000ff
        /*3858*/ 	.word	0x00000000
        /*385c*/ 	.short	0x010a
        /*385e*/ 	.byte	0x04
	.zero		1


	//   ....[7]....
        /*3860*/ 	.word	0x00020040
        /*3864*/ 	.word	0x000000ff
        /*3868*/ 	.word	0x00000000
        /*386c*/ 	.short	0x010a
        /*386e*/ 	.byte	0x04
	.zero		1


	//----- nvinfo : EIATTR_NUM_MBARRIERS
	.align		4
.L_56:
        /*3870*/ 	.byte	0x03, 0x38
        /*3872*/ 	.short	0x0002


	//----- nvinfo : EIATTR_EXIT_INSTR_OFFSETS
	.align		4
        /*3874*/ 	.byte	0x04, 0x1c
        /*3876*/ 	.short	(.L_58 - .L_57)


	//   ....[0]....
.L_57:
        /*3878*/ 	.word	0x00020000


	//----- nvinfo : EIATTR_REQNTID
	.align		4
.L_58:
        /*387c*/ 	.byte	0x04, 0x10
        /*387e*/ 	.short	(.L_60 - .L_59)
.L_59:
        /*3880*/ 	.word	0x00000080
        /*3884*/ 	.word	0x00000001
        /*3888*/ 	.word	0x00000001


	//----- nvinfo : EIATTR_CRS_STACK_SIZE
	.align		4
.L_60:
        /*388c*/ 	.byte	0x04, 0x1e
        /*388e*/ 	.short	(.L_62 - .L_61)
.L_61:
        /*3890*/ 	.word	0x00000000


	//----- nvinfo : EIATTR_CBANK_PARAM_SIZE
	.align		4
.L_62:
        /*3894*/ 	.byte	0x03, 0x19
        /*3896*/ 	.short	0x0050


	//----- nvinfo : EIATTR_PARAM_CBANK
	.align		4
        /*3898*/ 	.byte	0x04, 0x0a
        /*389a*/ 	.short	(.L_64 - .L_63)
	.align		4
.L_63:
        /*389c*/ 	.word	index@(.nv.constant0.matmul_kernel)
        /*38a0*/ 	.short	0x0380
        /*38a2*/ 	.short	0x0050


	//----- nvinfo : EIATTR_SW_WAR
	.align		4
.L_64:
        /*38a4*/ 	.byte	0x04, 0x36
        /*38a6*/ 	.short	(.L_66 - .L_65)
.L_65:
        /*38a8*/ 	.word	0x00000008
.L_66:


//--------------------- .nv.compat                --------------------------
	.section	.nv.compat,"",@"SHT_CUDA_COMPAT_INFO"
	.align	4
        /*0000*/ 	.byte	0x02, 0x02, 0x02, 0x00, 0x02, 0x05, 0x05, 0x00, 0x02, 0x03, 0x00, 0x00, 0x02, 0x06, 0x01, 0x00


//--------------------- .nv.callgraph             --------------------------
	.section	.nv.callgraph,"",@"SHT_CUDA_CALLGRAPH"
	.align	4
	.sectionentsize	8
	.align		4
        /*0000*/ 	.word	0x00000000
	.align		4
        /*0004*/ 	.word	0xffffffff
	.align		4
        /*0008*/ 	.word	0x00000000
	.align		4
        /*000c*/ 	.word	0xfffffffe
	.align		4
        /*0010*/ 	.word	0x00000000
	.align		4
        /*0014*/ 	.word	0xfffffffd
	.align		4
        /*0018*/ 	.word	0x00000000
	.align		4
        /*001c*/ 	.word	0xfffffffc


//--------------------- .text.matmul_kernel       --------------------------
	.section	.text.matmul_kernel,"ax",@progbits
	.align	128
        .global         matmul_kernel
        .type           matmul_kernel,@function
        .size           matmul_kernel,(.L_x_21 - matmul_kernel)
        .other          matmul_kernel,@"STO_CUDA_ENTRY STV_DEFAULT"
matmul_kernel:
.text.matmul_kernel:
[----:B------:R-:W1:Y:S01]  /*0000*/  LDC R1, c[0x0][0x37c] ;  /* 0x0000df00ff017b82 */ /* 0x000e620000000800 */
[----:B------:R-:W2:Y:S01]  /*0010*/  S2R R3, SR_TID.X ;  /* 0x0000000000037919 */ /* 0x000ea20000002100 */
[----:B-1----:R-:W-:Y:S01]  /*0020*/  VIADD R1, R1, 0xfffff7a8 ;  /* 0xfffff7a801017836 */ /* 0x002fe20000000000 */
[----:B--2---:R-:W-:-:S13]  /*0030*/  ISETP.GE.U32.AND P0, PT, R3, 0x20, PT ;  /* 0x000000200300780c */ /* 0x004fda0003f06070 */
[----:B------:R-:W-:Y:S02]  /*0040*/  VOTEU.ANY UP0, P0 ;  /* 0x0000000000ff7886 */ /* 0x000fe40000000100 */
[----:B------:R-:W-:Y:S05]  /*0050*/  BRA.U UP0, `(.L_x_0) ;  /* 0x0000000100b87547 */ /* 0x000fea000b800000 */
[----:B------:R-:W1:Y:S01]  /*0060*/  S2UR UR6, SR_CgaCtaId ;  /* 0x00000000000679c3 */ /* 0x000e620000008800 */
[----:B------:R-:W-:Y:S01]  /*0070*/  NOP ;  /* 0x0000000000007918 */ /* 0x000fe20000000000 */
[----:B------:R-:W-:Y:S02]  /*0080*/  UMOV UR4, 0x40 ;  /* 0x0000004000047882 */ /* 0x000fe40000000000 */
[----:B-1----:R-:W-:-:S09]  /*0090*/  ULEA UR4, UR6, UR4, 0x18 ;  /* 0x0000000406047291 */ /* 0x002fd2000f8ec0ff */
[----:B------:R-:W1:Y:S01]  /*00a0*/  LDS.U8 R0, [UR4] ;  /* 0x00000004ff007984 */ /* 0x000e620008000000 */
[----:B------:R-:W-:Y:S02]  /*00b0*/  UMOV UR4, 0x400 ;  /* 0x0000040000047882 */ /* 0x000fe40000000000 */
[----:B------:R-:W-:Y:S01]  /*00c0*/  ULEA UR4, UR6, UR4, 0x18 ;  /* 0x0000000406047291 */ /* 0x000fe2000f8ec0ff */
[----:B-1----:R-:W-:-:S13]  /*00d0*/  ISETP.NE.AND P0, PT, R0, RZ, PT ;  /* 0x000000ff0000720c */ /* 0x002fda0003f05270 */
[----:B------:R-:W-:Y:S05]  /*00e0*/  @P0 BRA `(.L_x_1) ;  /* 0x00000000007c0947 */ /* 0x000fea0003800000 */
[----:B------:R-:W-:-:S13]  /*00f0*/  ELECT P0, URZ, PT ;  /* 0x0000000000ff782f */ /* 0x000fda0003800000 */
[----:B------:R-:W-:Y:S05]  /*0100*/  @!P0 BRA `(.L_x_2) ;  /* 0x0000000000848947 */ /* 0x000fea0003800000 */
[----:B------:R-:W-:Y:S01]  /*0110*/  UMOV UR5, 0x8 ;  /* 0x0000000800057882 */ /* 0x000fe20000000000 */
[----:B------:R-:W-:Y:S02]  /*0120*/  IMAD.MOV.U32 R7, RZ, RZ, 0x1 ;  /* 0x00000001ff077424 */ /* 0x000fe400078e00ff */
[----:B------:R-:W-:Y:S02]  /*0130*/  IMAD.MOV.U32 R5, RZ, RZ, 0xff ;  /* 0x000000ffff057424 */ /* 0x000fe400078e00ff */
[----:B------:R-:W-:Y:S04]  /*0140*/  DEPBAR.LE SB1, 0x36 ;  /* 0x00009d800000791a */ /* 0x000fe80000000000 */
[----:B------:R-:W1:Y:S02]  /*0150*/  UTCATOMSWS.FIND_AND_SET.ALIGN UP1, UR5, UR5 ;  /* 0x00000005000575e3 */ /* 0x000e640008020800 */
[----:B-1----:R-:W-:-:S04]  /*0160*/  PLOP3.LUT P0, PT, PT, PT, UP1, 0x80, 0x8 ;  /* 0x000000000008781c */ /* 0x002fc80003f0f018 */
[----:B------:R-:W-:-:S04]  /*0170*/  SEL R0, RZ, 0xffffffff, !P0 ;  /* 0xffffffffff007807 */ /* 0x000fc80004000000 */
[----:B------:R-:W-:Y:S01]  /*0180*/  ISETP.NE.AND P0, PT, R0, RZ, PT ;  /* 0x000000ff0000720c */ /* 0x000fe20003f05270 */
[----:B------:R-:W-:-:S12]  /*0190*/  IMAD.U32 R0, RZ, RZ, UR5 ;  /* 0x00000005ff007e24 */ /* 0x000fd8000f8e00ff */
[----:B------:R-:W-:Y:S05]  /*01a0*/  @P0 BRA `(.L_x_3) ;  /* 0x0000000000240947 */ /* 0x000fea0003800000 */
.L_x_4:
[----:B------:R-:W-:Y:S05]  /*01b0*/  NANOSLEEP 0x64 ;  /* 0x000000640000795d */ /* 0x000fea0003800000 */
[----:B------:R-:W-:-:S05]  /*01c0*/  UMOV UR5, 0x8 ;  /* 0x0000000800057882 */ /* 0x000fca0000000000 */
[----:B------:R-:W-:Y:S04]  /*01d0*/  DEPBAR.LE SB1, 0x36 ;  /* 0x00009d800000791a */ /* 0x000fe80000000000 */
[----:B------:R-:W1:Y:S02]  /*01e0*/  UTCATOMSWS.FIND_AND_SET.ALIGN UP1, UR5, UR5 ;  /* 0x00000005000575e3 */ /* 0x000e640008020800 */
[----:B-1----:R-:W-:-:S04]  /*01f0*/  PLOP3.LUT P0, PT, PT, PT, UP1, 0x80, 0x8 ;  /* 0x000000000008781c */ /* 0x002fc80003f0f018 */
[----:B------:R-:W-:-:S04]  /*0200*/  SEL R0, RZ, 0xffffffff, !P0 ;  /* 0xffffffffff007807 */ /* 0x000fc80004000000 */
[----:B------:R-:W-:Y:S01]  /*0210*/  ISETP.NE.AND P0, PT, R0, RZ, PT ;  /* 0x000000ff0000720c */ /* 0x000fe20003f05270 */
[----:B------:R-:W-:-:S12]  /*0220*/  IMAD.U32 R0, RZ, RZ, UR5 ;  /* 0x00000005ff007e24 */ /* 0x000fd8000f8e00ff */
[----:B------:R-:W-:Y:S05]  /*0230*/  @!P0 BRA `(.L_x_4) ;  /* 0xfffffffc00dc8947 */ /* 0x000fea000383ffff */
.L_x_3:
[C---:B------:R-:W-:Y:S01]  /*0240*/  VIADD R4, R0.reuse, 0x10 ;  /* 0x0000001000047836 */ /* 0x040fe20000000000 */
[----:B------:R-:W-:Y:S01]  /*0250*/  UMOV UR5, 0x50 ;  /* 0x0000005000057882 */ /* 0x000fe20000000000 */
[----:B------:R-:W-:Y:S01]  /*0260*/  SHF.L.U32 R2, R5, R0, RZ ;  /* 0x0000000005027219 */ /* 0x000fe200000006ff */
[----:B------:R-:W-:Y:S01]  /*0270*/  ULEA UR5, UR6, UR5, 0x18 ;  /* 0x0000000506057291 */ /* 0x000fe2000f8ec0ff */
[----:B------:R-:W-:Y:S01]  /*0280*/  IMAD.SHL.U32 R0, R0, 0x20, RZ ;  /* 0x0000002000007824 */ /* 0x000fe200078e00ff */
[----:B------:R-:W-:-:S04]  /*0290*/  SHF.L.U32 R5, R7, R4, RZ ;  /* 0x0000000407057219 */ /* 0x000fc800000006ff */
[----:B------:R-:W-:-:S05]  /*02a0*/  LOP3.LUT R2, R5, R2, RZ, 0xfc, !PT ;  /* 0x0000000205027212 */ /* 0x000fca00078efcff */
[----:B------:R1:W-:Y:S04]  /*02b0*/  ATOMS.OR RZ, [UR5], R2 ;  /* 0x00000002ffff798c */ /* 0x0003e8000b000005 */
[----:B------:R1:W-:Y:S01]  /*02c0*/  STS [UR4], R0 ;  /* 0x00000000ff007988 */ /* 0x0003e20008000804 */
[----:B------:R-:W-:Y:S05]  /*02d0*/  BRA `(.L_x_2) ;  /* 0x0000000000107947 */ /* 0x000fea0003800000 */
.L_x_1:
[----:B------:R-:W-:Y:S01]  /*02e0*/  IMAD.MOV.U32 R0, RZ, RZ, -0x1 ;  /* 0xffffffffff007424 */ /* 0x000fe200078e00ff */
[----:B------:R-:W-:-:S04]  /*02f0*/  MOV R4, 0x320 ;  /* 0x0000032000047802 */ /* 0x000fc80000000f00 */
[----:B------:R1:W-:Y:S03]  /*0300*/  STS [UR4], R0 ;  /* 0x00000000ff007988 */ /* 0x0003e60008000804 */
[----:B-1----:R-:W-:Y:S05]  /*0310*/  CALL.REL.NOINC `($__internal_1_$__cuda_sm10x_tcgen05_guardrail_trap_phase_invalid_during_alloc) ;  /* 0x000001fc00607944 */ /* 0x002fea0003c00000 */
.L_x_2:
[----:B------:R-:W-:Y:S05]  /*0320*/  WARPSYNC.ALL ;  /* 0x0000000000007948 */ /* 0x000fea0003800000 */
[----:B------:R-:W-:Y:S01]  /*0330*/  NOP ;  /* 0x0000000000007918 */ /* 0x000fe20000000000 */
.L_x_0:
[----:B------:R-:W2:Y:S01]  /*0340*/  LDC.64 R106, c[0x0][0x398] ;  /* 0x0000e600ff6a7b82 */ /* 0x000ea20000000a00 */
[----:B------:R-:W3:Y:S01]  /*0350*/  S2R R9, SR_CTAID.X ;  /* 0x0000000000097919 */ /* 0x000ee20000002500 */
[----:B------:R-:W-:Y:S01]  /*0360*/  UMOV UR9, 0x400 ;  /* 0x0000040000097882 */ /* 0x000fe20000000000 */
[----:B------:R-:W4:Y:S01]  /*0370*/  LDCU UR5, c[0x0][0x3a4] ;  /* 0x00007480ff0577ac */ /* 0x000f220008000800 */
[----:B------:R-:W5:Y:S04]  /*0380*/  LDCU UR6, c[0x0][0x3b0] ;  /* 0x00007600ff0677ac */ /* 0x000f680008000800 */
[----:B------:R-:W1:Y:S01]  /*0390*/  S2UR UR4, SR_CgaCtaId ;  /* 0x00000000000479c3 */ /* 0x000e620000008800 */
[----:B------:R-:W1:Y:S01]  /*03a0*/  LDCU.128 UR12, c[0x0][0x380] ;  /* 0x00007000ff0c77ac */ /* 0x000e620008000c00 */
[----:B------:R-:W1:Y:S02]  /*03b0*/  LDCU.64 UR22, c[0x0][0x358] ;  /* 0x00006b00ff1677ac */ /* 0x000e640008000a00 */
[----:B-12---:R-:W-:-:S05]  /*03c0*/  VIADD R0, R107, 0x3f ;  /* 0x0000003f6b007836 */ /* 0x006fca0000000000 */
[----:B------:R-:W-:Y:S01]  /*03d0*/  SHF.R.S32.HI R5, RZ, 0x1f, R0 ;  /* 0x0000001fff057819 */ /* 0x000fe20000011400 */
[----:B------:R-:W-:-:S03]  /*03e0*/  ULEA UR9, UR4, UR9, 0x18 ;  /* 0x0000000904097291 */ /* 0x000fc6000f8ec0ff */
[----:B------:R-:W-:Y:S02]  /*03f0*/  LEA.HI R5, R5, R0, RZ, 0x6 ;  /* 0x0000000005057211 */ /* 0x000fe400078f30ff */
[----:B---3--:R-:W-:Y:S02]  /*0400*/  IABS R8, R9 ;  /* 0x0000000900087213 */ /* 0x008fe40000000000 */
[----:B------:R-:W-:-:S05]  /*0410*/  SHF.R.S32.HI R5, RZ, 0x6, R5 ;  /* 0x00000006ff057819 */ /* 0x000fca0000011405 */
[----:B------:R-:W-:-:S05]  /*0420*/  IMAD.SHL.U32 R2, R5, 0x8, RZ ;  /* 0x0000000805027824 */ /* 0x000fca00078e00ff */
[-C--:B------:R-:W-:Y:S02]  /*0430*/  IABS R7, R2.reuse ;  /* 0x0000000200077213 */ /* 0x080fe40000000000 */
[----:B------:R-:W-:Y:S02]  /*0440*/  IABS R10, R2 ;  /* 0x00000002000a7213 */ /* 0x000fe40000000000 */
[----:B------:R-:W1:Y:S08]  /*0450*/  I2F.RP R0, R7 ;  /* 0x0000000700007306 */ /* 0x000e700000209400 */
[----:B-1----:R-:W1:Y:S02]  /*0460*/  MUFU.RCP R0, R0 ;  /* 0x0000000000007308 */ /* 0x002e640000001000 */
[----:B-1----:R-:W-:-:S02]  /*0470*/  VIADD R4, R0, 0xffffffe ;  /* 0x0ffffffe00047836 */ /* 0x002fc40000000000 */
[----:B------:R-:W-:Y:S01]  /*0480*/  IMAD.MOV R0, RZ, RZ, -R10 ;  /* 0x000000ffff007224 */ /* 0x000fe200078e0a0a */
[----:B------:R-:W-:-:S03]  /*0490*/  IABS R10, R106 ;  /* 0x0000006a000a7213 */ /* 0x000fc60000000000 */
[----:B------:R1:W2:Y:S02]  /*04a0*/  F2I.FTZ.U32.TRUNC.NTZ R5, R4 ;  /* 0x0000000400057305 */ /* 0x0002a4000021f000 */
[----:B-1----:R-:W-:Y:S01]  /*04b0*/  IMAD.MOV.U32 R4, RZ, RZ, RZ ;  /* 0x000000ffff047224 */ /* 0x002fe200078e00ff */
[----:B--2---:R-:W-:-:S05]  /*04c0*/  IADD3 R6, PT, PT, RZ, -R5, RZ ;  /* 0x80000005ff067210 */ /* 0x004fca0007ffe0ff */
[----:B------:R-:W-:Y:S02]  /*04d0*/  IMAD R11, R6, R7, RZ ;  /* 0x00000007060b7224 */ /* 0x000fe400078e02ff */
[----:B------:R-:W-:Y:S02]  /*04e0*/  IMAD.MOV.U32 R6, RZ, RZ, R8 ;  /* 0x000000ffff067224 */ /* 0x000fe400078e0008 */
[----:B------:R-:W-:-:S06]  /*04f0*/  IMAD.HI.U32 R5, R5, R11, R4 ;  /* 0x0000000b05057227 */ /* 0x000fcc00078e0004 */
[----:B------:R-:W-:-:S04]  /*0500*/  IMAD.HI.U32 R5, R5, R6, RZ ;  /* 0x0000000605057227 */ /* 0x000fc800078e00ff */
[----:B------:R-:W-:Y:S01]  /*0510*/  IMAD R0, R5, R0, R6 ;  /* 0x0000000005007224 */ /* 0x000fe200078e0206 */
[----:B------:R-:W-:Y:S04]  /*0520*/  BAR.SYNC.DEFER_BLOCKING 0x0 ;  /* 0x0000000000007b1d */ /* 0x000fe80000010000 */
[----:B------:R-:W-:-:S13]  /*0530*/  ISETP.GT.U32.AND P1, PT, R7, R0, PT ;  /* 0x000000000700720c */ /* 0x000fda0003f24070 */
[----:B------:R-:W-:Y:S02]  /*0540*/  @!P1 IMAD.IADD R0, R0, 0x1, -R7 ;  /* 0x0000000100009824 */ /* 0x000fe400078e0a07 */
[----:B------:R-:W-:Y:S01]  /*0550*/  @!P1 VIADD R5, R5, 0x1 ;  /* 0x0000000105059836 */ /* 0x000fe20000000000 */
[----:B------:R-:W-:Y:S02]  /*0560*/  ISETP.NE.AND P1, PT, R2, RZ, PT ;  /* 0x000000ff0200720c */ /* 0x000fe40003f25270 */
[----:B------:R-:W-:Y:S02]  /*0570*/  ISETP.GE.U32.AND P0, PT, R0, R7, PT ;  /* 0x000000070000720c */ /* 0x000fe40003f06070 */
[----:B------:R-:W-:-:S04]  /*0580*/  LOP3.LUT R0, R9, R2, RZ, 0x3c, !PT ;  /* 0x0000000209007212 */ /* 0x000fc800078e3cff */
[----:B------:R-:W-:Y:S01]  /*0590*/  ISETP.GE.AND P2, PT, R0, RZ, PT ;  /* 0x000000ff0000720c */ /* 0x000fe20003f46270 */
[----:B------:R-:W-:-:S06]  /*05a0*/  VIADD R0, R106, 0x7f ;  /* 0x0000007f6a007836 */ /* 0x000fcc0000000000 */
[----:B------:R-:W-:-:S04]  /*05b0*/  @P0 VIADD R5, R5, 0x1 ;  /* 0x0000000105050836 */ /* 0x000fc80000000000 */
[----:B------:R-:W-:Y:S01]  /*05c0*/  IMAD.MOV.U32 R4, RZ, RZ, R5 ;  /* 0x000000ffff047224 */ /* 0x000fe200078e0005 */
[----:B------:R-:W-:-:S03]  /*05d0*/  SHF.R.S32.HI R5, RZ, 0x1f, R0 ;  /* 0x0000001fff057819 */ /* 0x000fc60000011400 */
[----:B------:R-:W-:Y:S01]  /*05e0*/  @!P2 IMAD.MOV R4, RZ, RZ, -R4 ;  /* 0x000000ffff04a224 */ /* 0x000fe200078e0a04 */
[----:B------:R-:W-:Y:S02]  /*05f0*/  @!P1 LOP3.LUT R4, RZ, R2, RZ, 0x33, !PT ;  /* 0x00000002ff049212 */ /* 0x000fe400078e33ff */
[----:B------:R-:W-:-:S03]  /*0600*/  LEA.HI R5, R5, R0, RZ, 0x7 ;  /* 0x0000000005057211 */ /* 0x000fc600078f38ff */
[----:B------:R-:W-:-:S05]  /*0610*/  IMAD.SHL.U32 R12, R4, 0x8, RZ ;  /* 0x00000008040c7824 */ /* 0x000fca00078e00ff */
[----:B------:R-:W-:-:S04]  /*0620*/  LEA.HI.SX32 R5, R5, -R12, 0x19 ;  /* 0x8000000c05057211 */ /* 0x000fc800078fcaff */
[----:B------:R-:W-:Y:S02]  /*0630*/  VIMNMX R13, PT, PT, R5, 0x8, PT ;  /* 0x00000008050d7848 */ /* 0x000fe40003fe0100 */
[----:B------:R-:W-:Y:S01]  /*0640*/  IADD3 R5, PT, PT, -R4, RZ, RZ ;  /* 0x000000ff04057210 */ /* 0x000fe20007ffe1ff */
[----:B------:R-:W-:Y:S01]  /*0650*/  IMAD.MOV.U32 R4, RZ, RZ, R10 ;  /* 0x000000ffff047224 */ /* 0x000fe200078e000a */
[----:B------:R-:W-:-:S03]  /*0660*/  IABS R11, R13 ;  /* 0x0000000d000b7213 */ /* 0x000fc60000000000 */
[----:B------:R-:W-:Y:S01]  /*0670*/  IMAD R14, R2, R5, R9 ;  /* 0x00000005020e7224 */ /* 0x000fe200078e0209 */
[----:B------:R-:W1:Y:S01]  /*0680*/  I2F.RP R0, R11 ;  /* 0x0000000b00007306 */ /* 0x000e620000209400 */
[----:B------:R-:W-:-:S07]  /*0690*/  IABS R9, R107 ;  /* 0x0000006b00097213 */ /* 0x000fce0000000000 */
[----:B------:R-:W2:Y:S08]  /*06a0*/  I2F.RP R2, R4 ;  /* 0x0000000400027306 */ /* 0x000eb00000209400 */
[----:B-1----:R-:W1:Y:S08]  /*06b0*/  MUFU.RCP R0, R0 ;  /* 0x0000000000007308 */ /* 0x002e700000001000 */
[----:B--2---:R-:W-:Y:S01]  /*06c0*/  MUFU.RCP R2, R2 ;  /* 0x0000000200027308 */ /* 0x004fe20000001000 */
[----:B-1----:R-:W-:Y:S01]  /*06d0*/  VIADD R6, R0, 0xffffffe ;  /* 0x0ffffffe00067836 */ /* 0x002fe20000000000 */
[----:B------:R-:W-:-:S06]  /*06e0*/  IABS R0, R14 ;  /* 0x0000000e00007213 */ /* 0x000fcc0000000000 */
[----:B------:R1:W2:Y:S02]  /*06f0*/  F2I.FTZ.U32.TRUNC.NTZ R7, R6 ;  /* 0x0000000600077305 */ /* 0x0002a4000021f000 */
[----:B-1----:R-:W-:Y:S02]  /*0700*/  IMAD.MOV.U32 R6, RZ, RZ, RZ ;  /* 0x000000ffff067224 */ /* 0x002fe400078e00ff */
[----:B--2---:R-:W-:-:S04]  /*0710*/  IMAD.MOV R8, RZ, RZ, -R7 ;  /* 0x000000ffff087224 */ /* 0x004fc800078e0a07 */
[----:B------:R-:W-:Y:S01]  /*0720*/  IMAD R5, R8, R11, RZ ;  /* 0x0000000b08057224 */ /* 0x000fe200078e02ff */
[----:B------:R-:W-:-:S03]  /*0730*/  IABS R8, R13 ;  /* 0x0000000d00087213 */ /* 0x000fc60000000000 */
[----:B------:R-:W-:-:S04]  /*0740*/  IMAD.HI.U32 R6, R7, R5, R6 ;  /* 0x0000000507067227 */ /* 0x000fc800078e0006 */
[----:B------:R-:W-:Y:S02]  /*0750*/  IMAD.MOV.U32 R7, RZ, RZ, R0 ;  /* 0x000000ffff077224 */ /* 0x000fe400078e0000 */
[----:B------:R-:W-:Y:S02]  /*0760*/  IMAD.MOV R0, RZ, RZ, -R8 ;  /* 0x000000ffff007224 */ /* 0x000fe400078e0a08 */
[----:B------:R-:W-:-:S04]  /*0770*/  IMAD.HI.U32 R6, R6, R7, RZ ;  /* 0x0000000706067227 */ /* 0x000fc800078e00ff */
[----:B------:R-:W-:Y:S02]  /*0780*/  IMAD.MOV.U32 R5, RZ, RZ, R9 ;  /* 0x000000ffff057224 */ /* 0x000fe400078e0009 */
[----:B------:R-:W-:Y:S02]  /*0790*/  IMAD R0, R6, R0, R7 ;  /* 0x0000000006007224 */ /* 0x000fe400078e0207 */
[----:B------:R-:W1:Y:S01]  /*07a0*/  I2F.RP R10, R5 ;  /* 0x00000005000a7306 */ /* 0x000e620000209400 */
[----:B------:R-:W-:Y:S02]  /*07b0*/  VIADD R7, R2, 0xffffffe ;  /* 0x0ffffffe02077836 */ /* 0x000fe40000000000 */
[----:B------:R-:W-:-:S05]  /*07c0*/  ISETP.GT.U32.AND P1, PT, R11, R0, PT ;  /* 0x000000000b00720c */ /* 0x000fca0003f24070 */
[----:B------:R-:W2:Y:S08]  /*07d0*/  F2I.FTZ.U32.TRUNC.NTZ R7, R7 ;  /* 0x0000000700077305 */ /* 0x000eb0000021f000 */
[----:B-1----:R-:W1:Y:S01]  /*07e0*/  MUFU.RCP R10, R10 ;  /* 0x0000000a000a7308 */ /* 0x002e620000001000 */
[----:B------:R-:W-:Y:S02]  /*07f0*/  @!P1 IMAD.IADD R0, R0, 0x1, -R11 ;  /* 0x0000000100009824 */ /* 0x000fe400078e0a0b */
[----:B------:R-:W-:Y:S01]  /*0800*/  @!P1 VIADD R6, R6, 0x1 ;  /* 0x0000000106069836 */ /* 0x000fe20000000000 */
[----:B------:R-:W-:-:S02]  /*0810*/  ISETP.NE.AND P1, PT, R13, RZ, PT ;  /* 0x000000ff0d00720c */ /* 0x000fc40003f25270 */
[----:B------:R-:W-:Y:S01]  /*0820*/  ISETP.GE.U32.AND P0, PT, R0, R11, PT ;  /* 0x0000000b0000720c */ /* 0x000fe20003f06070 */
[----:B--2---:R-:W-:Y:S01]  /*0830*/  IMAD.MOV R11, RZ, RZ, -R7 ;  /* 0x000000ffff0b7224 */ /* 0x004fe200078e0a07 */
[----:B------:R-:W-:-:S03]  /*0840*/  LOP3.LUT R0, R14, R13, RZ, 0x3c, !PT ;  /* 0x0000000d0e007212 */ /* 0x000fc600078e3cff */
[----:B------:R-:W-:Y:S01]  /*0850*/  IMAD R11, R11, R4, RZ ;  /* 0x000000040b0b7224 */ /* 0x000fe200078e02ff */
[----:B------:R-:W-:Y:S01]  /*0860*/  ISETP.GE.AND P2, PT, R0, RZ, PT ;  /* 0x000000ff0000720c */ /* 0x000fe20003f46270 */
[----:B-1----:R-:W-:-:S06]  /*0870*/  VIADD R8, R10, 0xffffffe ;  /* 0x0ffffffe0a087836 */ /* 0x002fcc0000000000 */
[----:B------:R-:W-:Y:S01]  /*0880*/  @P0 VIADD R6, R6, 0x1 ;  /* 0x0000000106060836 */ /* 0x000fe20000000000 */
[----:B------:R1:W2:Y:S04]  /*0890*/  F2I.FTZ.U32.TRUNC.NTZ R9, R8 ;  /* 0x0000000800097305 */ /* 0x0002a8000021f000 */
[----:B------:R-:W-:Y:S01]  /*08a0*/  MOV R2, R6 ;  /* 0x0000000600027202 */ /* 0x000fe20000000f00 */
[----:B------:R-:W-:-:S04]  /*08b0*/  IMAD.MOV.U32 R6, RZ, RZ, RZ ;  /* 0x000000ffff067224 */ /* 0x000fc800078e00ff */
[----:B------:R-:W-:Y:S01]  /*08c0*/  @!P2 IMAD.MOV R2, RZ, RZ, -R2 ;  /* 0x000000ffff02a224 */ /* 0x000fe200078e0a02 */
[----:B------:R-:W-:Y:S01]  /*08d0*/  @!P1 LOP3.LUT R2, RZ, R13, RZ, 0x33, !PT ;  /* 0x0000000dff029212 */ /* 0x000fe200078e33ff */
[----:B-1----:R-:W-:Y:S02]  /*08e0*/  IMAD.MOV.U32 R8, RZ, RZ, RZ ;  /* 0x000000ffff087224 */ /* 0x002fe400078e00ff */
[----:B------:R-:W-:-:S04]  /*08f0*/  IMAD.HI.U32 R7, R7, R11, R6 ;  /* 0x0000000b07077227 */ /* 0x000fc800078e0006 */
[----:B------:R-:W-:Y:S02]  /*0900*/  IMAD.MOV R0, RZ, RZ, -R2 ;  /* 0x000000ffff007224 */ /* 0x000fe400078e0a02 */
[--C-:B--2---:R-:W-:Y:S02]  /*0910*/  IMAD.MOV R10, RZ, RZ, -R9.reuse ;  /* 0x000000ffff0a7224 */ /* 0x104fe400078e0a09 */
[----:B------:R-:W-:Y:S02]  /*0920*/  IMAD.SHL.U32 R2, R2, 0x40, RZ ;  /* 0x0000004002027824 */ /* 0x000fe400078e00ff */
[----:B------:R-:W-:Y:S02]  /*0930*/  IMAD R0, R13, R0, R14 ;  /* 0x000000000d007224 */ /* 0x000fe400078e020e */
[----:B------:R-:W-:Y:S01]  /*0940*/  IMAD R13, R10, R5, RZ ;  /* 0x000000050a0d7224 */ /* 0x000fe200078e02ff */
[C---:B------:R-:W-:Y:S01]  /*0950*/  IADD3 R139, PT, PT, R2.reuse, 0x4, RZ ;  /* 0x00000004028b7810 */ /* 0x040fe20007ffe0ff */
[C---:B------:R-:W-:Y:S01]  /*0960*/  VIADD R142, R2.reuse, 0x1 ;  /* 0x00000001028e7836 */ /* 0x040fe20000000000 */
[C---:B------:R-:W-:Y:S01]  /*0970*/  IADD3 R109, PT, PT, R2.reuse, 0x14, RZ ;  /* 0x00000014026d7810 */ /* 0x040fe20007ffe0ff */
[C---:B------:R-:W-:Y:S01]  /*0980*/  VIADD R140, R2.reuse, 0x3 ;  /* 0x00000003028c7836 */ /* 0x040fe20000000000 */
[----:B------:R-:W-:Y:S01]  /*0990*/  IABS R19, R139 ;  /* 0x0000008b00137213 */ /* 0x000fe20000000000 */
[----:B------:R-:W-:Y:S01]  /*09a0*/  VIADD R141, R2, 0x2 ;  /* 0x00000002028d7836 */ /* 0x000fe20000000000 */
[----:B------:R-:W-:Y:S01]  /*09b0*/  IABS R14, R142 ;  /* 0x0000008e000e7213 */ /* 0x000fe20000000000 */
[----:B------:R-:W-:Y:S01]  /*09c0*/  IMAD.HI.U32 R6, R9, R13, R8 ;  /* 0x0000000d09067227 */ /* 0x000fe200078e0008 */
[----:B------:R-:W-:Y:S01]  /*09d0*/  IABS R18, R140 ;  /* 0x0000008c00127213 */ /* 0x000fe20000000000 */
[----:B------:R-:W-:Y:S01]  /*09e0*/  STL [R1+0x68c], R142 ;  /* 0x00068c8e01007387 */ /* 0x000fe20000100800 */
[----:B------:R-:W-:Y:S01]  /*09f0*/  IABS R16, R141 ;  /* 0x0000008d00107213 */ /* 0x000fe20000000000 */
[----:B------:R-:W-:Y:S01]  /*0a00*/  IMAD.IADD R9, R12, 0x1, R0 ;  /* 0x000000010c097824 */ /* 0x000fe200078e0200 */
[----:B------:R-:W-:Y:S01]  /*0a10*/  IABS R13, R2 ;  /* 0x00000002000d7213 */ /* 0x000fe20000000000 */
[----:B------:R-:W-:Y:S01]  /*0a20*/  IMAD.HI.U32 R8, R6, R14, RZ ;  /* 0x0000000e06087227 */ /* 0x000fe200078e00ff */
[----:B------:R-:W-:Y:S01]  /*0a30*/  IABS R48, R109 ;  /* 0x0000006d00307213 */ /* 0x000fe20000000000 */
[----:B------:R-:W-:Y:S01]  /*0a40*/  STL [R1+0x688], R141 ;  /* 0x0006888d01007387 */ /* 0x000fe20000100800 */
[----:B------:R-:W-:Y:S01]  /*0a50*/  IADD3 R79, PT, PT, R2, 0x22, RZ ;  /* 0x00000022024f7810 */ /* 0x000fe20007ffe0ff */
[----:B------:R-:W-:Y:S01]  /*0a60*/  IMAD.HI.U32 R11, R6, R18, RZ ;  /* 0x00000012060b7227 */ /* 0x000fe200078e00ff */
[----:B------:R-:W-:Y:S01]  /*0a70*/  IADD3 R93, PT, PT, R2, 0x1b, RZ ;  /* 0x0000001b025d7810 */ /* 0x000fe20007ffe0ff */
[----:B------:R-:W-:Y:S01]  /*0a80*/  STL [R1+0x780], R140 ;  /* 0x0007808c01007387 */ /* 0x000fe20000100800 */
[----:B------:R-:W-:Y:S01]  /*0a90*/  IABS R76, R79 ;  /* 0x0000004f004c7213 */ /* 0x000fe20000000000 */
[----:B------:R-:W-:Y:S01]  /*0aa0*/  IMAD.HI.U32 R10, R6, R16, RZ ;  /* 0x00000010060a7227 */ /* 0x000fe200078e00ff */
[----:B------:R-:W-:Y:S01]  /*0ab0*/  IABS R62, R93 ;  /* 0x0000005d003e7213 */ /* 0x000fe20000000000 */
[----:B------:R-:W-:Y:S01]  /*0ac0*/  STL [R1+0x77c], R139 ;  /* 0x00077c8b01007387 */ /* 0x000fe20000100800 */
[C---:B------:R-:W-:Y:S01]  /*0ad0*/  IADD3 R47, PT, PT, R2.reuse, 0x32, RZ ;  /* 0x00000032022f7810 */ /* 0x040fe20007ffe0ff */
[----:B------:R-:W-:Y:S01]  /*0ae0*/  IMAD.MOV R15, RZ, RZ, -R8 ;  /* 0x000000ffff0f7224 */ /* 0x000fe200078e0a08 */
[C---:B------:R-:W-:Y:S01]  /*0af0*/  IADD3 R33, PT, PT, R2.reuse, 0x39, RZ ;  /* 0x0000003902217810 */ /* 0x040fe20007ffe0ff */
[----:B------:R-:W-:Y:S01]  /*0b00*/  IMAD.MOV R11, RZ, RZ, -R11 ;  /* 0x000000ffff0b7224 */ /* 0x000fe200078e0a0b */
[----:B------:R-:W-:Y:S01]  /*0b10*/  IABS R110, R47 ;  /* 0x0000002f006e7213 */ /* 0x000fe20000000000 */
[----:B------:R-:W-:Y:S01]  /*0b20*/  VIADD R138, R2, 0x5 ;  /* 0x00000005028a7836 */ /* 0x000fe20000000000 */
[----:B------:R-:W-:Y:S01]  /*0b30*/  IABS R124, R33 ;  /* 0x00000021007c7213 */ /* 0x000fe20000000000 */
[----:B------:R-:W-:Y:S01]  /*0b40*/  IMAD.HI.U32 R0, R6, R13, RZ ;  /* 0x0000000d06007227 */ /* 0x000fe200078e00ff */
[----:B------:R-:W-:-:S02]  /*0b50*/  IADD3 R21, PT, PT, R2, 0x3e, RZ ;  /* 0x0000003e02157810 */ /* 0x000fc40007ffe0ff */
[----:B------:R-:W-:Y:S01]  /*0b60*/  STL [R1+0x778], R138 ;  /* 0x0007788a01007387 */ /* 0x000fe20000100800 */
[----:B------:R-:W-:Y:S01]  /*0b70*/  IMAD.HI.U32 R12, R6, R19, RZ ;  /* 0x00000013060c7227 */ /* 0x000fe200078e00ff */
[----:B------:R-:W-:-:S03]  /*0b80*/  IABS R134, R21 ;  /* 0x0000001500867213 */ /* 0x000fc60000000000 */
[----:B------:R-:W-:Y:S02]  /*0b90*/  IMAD.MOV R17, RZ, RZ, -R10 ;  /* 0x000000ffff117224 */ /* 0x000fe400078e0a0a */
[C---:B------:R-:W-:Y:S02]  /*0ba0*/  IMAD R10, R5.reuse, R15, R14 ;  /* 0x0000000f050a7224 */ /* 0x040fe400078e020e */
[----:B------:R-:W-:Y:S01]  /*0bb0*/  IMAD R14, R5, R11, R18 ;  /* 0x0000000b050e7224 */ /* 0x000fe200078e0212 */
[----:B------:R-:W-:Y:S01]  /*0bc0*/  IABS R18, R138 ;  /* 0x0000008a00127213 */ /* 0x000fe20000000000 */
[C---:B------:R-:W-:Y:S02]  /*0bd0*/  VIADD R131, R2.reuse, 0x9 ;  /* 0x0000000902837836 */ /* 0x040fe40000000000 */
[----:B------:R-:W-:Y:S02]  /*0be0*/  IMAD.MOV R0, RZ, RZ, -R0 ;  /* 0x000000ffff007224 */ /* 0x000fe400078e0a00 */
[----:B------:R-:W-:Y:S01]  /*0bf0*/  IMAD.MOV R20, RZ, RZ, -R12 ;  /* 0x000000ffff147224 */ /* 0x000fe200078e0a0c */
[----:B------:R-:W-:Y:S01]  /*0c00*/  IABS R26, R131 ;  /* 0x00000083001a7213 */ /* 0x000fe20000000000 */
[----:B------:R-:W-:-:S02]  /*0c10*/  VIADD R137, R2, 0x6 ;  /* 0x0000000602897836 */ /* 0x000fc40000000000 */
[C---:B------:R-:W-:Y:S02]  /*0c20*/  IMAD R12, R5.reuse, R17, R16 ;  /* 0x00000011050c7224 */ /* 0x040fe400078e0210 */
[C---:B------:R-:W-:Y:S01]  /*0c30*/  IMAD R8, R5.reuse, R0, R13 ;  /* 0x0000000005087224 */ /* 0x040fe200078e020d */
[----:B------:R-:W-:Y:S01]  /*0c40*/  STL [R1+0x774], R137 ;  /* 0x0007748901007387 */ /* 0x000fe20000100800 */
[C---:B------:R-:W-:Y:S01]  /*0c50*/  IMAD R16, R5.reuse, R20, R19 ;  /* 0x0000001405107224 */ /* 0x040fe200078e0213 */
[----:B------:R-:W-:Y:S01]  /*0c60*/  IABS R20, R137 ;  /* 0x0000008900147213 */ /* 0x000fe20000000000 */
[----:B------:R-:W-:Y:S01]  /*0c70*/  VIADD R129, R2, 0xa ;  /* 0x0000000a02817836 */ /* 0x000fe20000000000 */
[C---:B------:R-:W-:Y:S01]  /*0c80*/  ISETP.GT.U32.AND P1, PT, R5.reuse, R8, PT ;  /* 0x000000080500720c */ /* 0x040fe20003f24070 */
[----:B------:R-:W-:Y:S01]  /*0c90*/  IMAD.HI.U32 R0, R6, R18, RZ ;  /* 0x0000001206007227 */ /* 0x000fe200078e00ff */
[C---:B------:R-:W-:Y:S02]  /*0ca0*/  ISETP.GT.U32.AND P3, PT, R5.reuse, R12, PT ;  /* 0x0000000c0500720c */ /* 0x040fe40003f64070 */
[----:B------:R-:W-:Y:S01]  /*0cb0*/  IABS R28, R129 ;  /* 0x00000081001c7213 */ /* 0x000fe20000000000 */
[C---:B------:R-:W-:Y:S01]  /*0cc0*/  VIADD R121, R2.reuse, 0xe ;  /* 0x0000000e02797836 */ /* 0x040fe20000000000 */
[----:B------:R-:W-:Y:S01]  /*0cd0*/  ISETP.GT.U32.AND P5, PT, R5, R16, PT ;  /* 0x000000100500720c */ /* 0x000fe20003fa4070 */
[----:B------:R-:W-:-:S02]  /*0ce0*/  VIADD R133, R2, 0x8 ;  /* 0x0000000802857836 */ /* 0x000fc40000000000 */
[----:B------:R-:W-:Y:S01]  /*0cf0*/  IMAD.HI.U32 R17, R6, R26, RZ ;  /* 0x0000001a06117227 */ /* 0x000fe200078e00ff */
[----:B------:R-:W-:Y:S02]  /*0d00*/  IABS R36, R121 ;  /* 0x0000007900247213 */ /* 0x000fe40000000000 */
[----:B------:R-:W-:Y:S01]  /*0d10*/  IABS R24, R133 ;  /* 0x0000008500187213 */ /* 0x000fe20000000000 */
[----:B------:R-:W-:Y:S02]  /*0d20*/  IMAD.MOV R0, RZ, RZ, -R0 ;  /* 0x000000ffff007224 */ /* 0x000fe400078e0a00 */
[----:B------:R-:W-:Y:S02]  /*0d30*/  VIADD R135, R2, 0x7 ;  /* 0x0000000702877836 */ /* 0x000fe40000000000 */
[----:B------:R-:W-:-:S03]  /*0d40*/  IMAD.HI.U32 R11, R6, R20, RZ ;  /* 0x00000014060b7227 */ /* 0x000fc600078e00ff */
[----:B------:R-:W-:Y:S01]  /*0d50*/  IABS R22, R135 ;  /* 0x0000008700167213 */ /* 0x000fe20000000000 */
[C---:B------:R-:W-:Y:S01]  /*0d60*/  VIADD R127, R2.reuse, 0xb ;  /* 0x0000000b027f7836 */ /* 0x040fe20000000000 */
[----:B------:R-:W-:Y:S01]  /*0d70*/  IADD3 R11, PT, PT, -R11, RZ, RZ ;  /* 0x000000ff0b0b7210 */ /* 0x000fe20007ffe1ff */
[----:B------:R-:W-:Y:S01]  /*0d80*/  IMAD.MOV R17, RZ, RZ, -R17 ;  /* 0x000000ffff117224 */ /* 0x000fe200078e0a11 */
[----:B------:R-:W-:Y:S01]  /*0d90*/  STL [R1+0x770], R135 ;  /* 0x0007708701007387 */ /* 0x000fe20000100800 */
[----:B------:R-:W-:Y:S01]  /*0da0*/  IMAD R18, R5, R0, R18 ;  /* 0x0000000005127224 */ /* 0x000fe200078e0212 */
[----:B------:R-:W-:Y:S01]  /*0db0*/  IABS R30, R127 ;  /* 0x0000007f001e7213 */ /* 0x000fe20000000000 */
[----:B------:R-:W-:Y:S01]  /*0dc0*/  VIADD R119, R2, 0xf ;  /* 0x0000000f02777836 */ /* 0x000fe20000000000 */
[----:B------:R-:W-:Y:S01]  /*0dd0*/  STL [R1+0x76c], R133 ;  /* 0x00076c8501007387 */ /* 0x000fe20000100800 */
[----:B------:R-:W-:-:S03]  /*0de0*/  IMAD.HI.U32 R0, R6, R28, RZ ;  /* 0x0000001c06007227 */ /* 0x000fc600078e00ff */
[----:B------:R-:W-:Y:S01]  /*0df0*/  IABS R38, R119 ;  /* 0x0000007700267213 */ /* 0x000fe20000000000 */
[----:B------:R-:W-:Y:S01]  /*0e00*/  IMAD R26, R5, R17, R26 ;  /* 0x00000011051a7224 */ /* 0x000fe200078e021a */
[----:B------:R-:W-:Y:S01]  /*0e10*/  STL [R1+0x768], R131 ;  /* 0x0007688301007387 */ /* 0x000fe20000100800 */
[C---:B------:R-:W-:Y:S02]  /*0e20*/  VIADD R111, R2.reuse, 0x13 ;  /* 0x00000013026f7836 */ /* 0x040fe40000000000 */
[----:B------:R-:W-:Y:S01]  /*0e30*/  VIADD R123, R2, 0xd ;  /* 0x0000000d027b7836 */ /* 0x000fe20000000000 */
[----:B------:R-:W-:Y:S01]  /*0e40*/  STL [R1+0x764], R129 ;  /* 0x0007648101007387 */ /* 0x000fe20000100800 */
[C---:B------:R-:W-:Y:S01]  /*0e50*/  IMAD.HI.U32 R17, R6.reuse, R36, RZ ;  /* 0x0000002406117227 */ /* 0x040fe200078e00ff */
[----:B------:R-:W-:Y:S02]  /*0e60*/  IABS R46, R111 ;  /* 0x0000006f002e7213 */ /* 0x000fe40000000000 */
[----:B------:R-:W-:Y:S01]  /*0e70*/  IABS R34, R123 ;  /* 0x0000007b00227213 */ /* 0x000fe20000000000 */
[----:B------:R-:W-:Y:S01]  /*0e80*/  IMAD.MOV R0, RZ, RZ, -R0 ;  /* 0x000000ffff007224 */ /* 0x000fe200078e0a00 */
[----:B------:R-:W-:Y:S01]  /*0e90*/  STL [R1+0x760], R127 ;  /* 0x0007607f01007387 */ /* 0x000fe20000100800 */
[----:B------:R-:W-:-:S04]  /*0ea0*/  IMAD.HI.U32 R15, R6, R24, RZ ;  /* 0x00000018060f7227 */ /* 0x000fc800078e00ff */
[----:B------:R-:W-:Y:S02]  /*0eb0*/  VIADD R125, R2, 0xc ;  /* 0x0000000c027d7836 */ /* 0x000fe40000000000 */
[----:B------:R-:W-:-:S03]  /*0ec0*/  IMAD.HI.U32 R13, R6, R22, RZ ;  /* 0x00000016060d7227 */ /* 0x000fc600078e00ff */
[----:B------:R-:W-:Y:S01]  /*0ed0*/  IABS R32, R125 ;  /* 0x0000007d00207213 */ /* 0x000fe20000000000 */
[C---:B------:R-:W-:Y:S01]  /*0ee0*/  IMAD R20, R5.reuse, R11, R20 ;  /* 0x0000000b05147224 */ /* 0x040fe200078e0214 */
[----:B------:R-:W-:Y:S01]  /*0ef0*/  STL [R1+0x75c], R125 ;  /* 0x00075c7d01007387 */ /* 0x000fe20000100800 */
[----:B------:R-:W-:Y:S02]  /*0f00*/  VIADD R117, R2, 0x10 ;  /* 0x0000001002757836 */ /* 0x000fe40000000000 */
[----:B------:R-:W-:Y:S01]  /*0f10*/  IMAD.HI.U32 R11, R6, R30, RZ ;  /* 0x0000001e060b7227 */ /* 0x000fe200078e00ff */
[----:B------:R-:W-:Y:S02]  /*0f20*/  STL [R1+0x758], R123 ;  /* 0x0007587b01007387 */ /* 0x000fe40000100800 */
[----:B------:R-:W-:Y:S01]  /*0f30*/  IABS R40, R117 ;  /* 0x0000007500287213 */ /* 0x000fe20000000000 */
[----:B------:R-:W-:Y:S01]  /*0f40*/  IMAD.MOV R17, RZ, RZ, -R17 ;  /* 0x000000ffff117224 */ /* 0x000fe200078e0a11 */
[----:B------:R-:W-:Y:S01]  /*0f50*/  STL [R1+0x754], R121 ;  /* 0x0007547901007387 */ /* 0x000fe20000100800 */
[----:B------:R-:W-:-:S02]  /*0f60*/  IMAD R28, R5, R0, R28 ;  /* 0x00000000051c7224 */ /* 0x000fc400078e021c */
[----:B------:R-:W-:Y:S01]  /*0f70*/  IMAD.MOV R15, RZ, RZ, -R15 ;  /* 0x000000ffff0f7224 */ /* 0x000fe200078e0a0f */
[----:B------:R-:W-:Y:S01]  /*0f80*/  STL [R1+0x750], R119 ;  /* 0x0007507701007387 */ /* 0x000fe20000100800 */
[----:B------:R-:W-:-:S03]  /*0f90*/  IMAD.HI.U32 R0, R6, R38, RZ ;  /* 0x0000002606007227 */ /* 0x000fc600078e00ff */
[----:B------:R-:W-:Y:S01]  /*0fa0*/  STL [R1+0x74c], R117 ;  /* 0x00074c7501007387 */ /* 0x000fe20000100800 */
[----:B------:R-:W-:Y:S02]  /*0fb0*/  IMAD.MOV R13, RZ, RZ, -R13 ;  /* 0x000000ffff0d7224 */ /* 0x000fe400078e0a0d */
[----:B------:R-:W-:Y:S02]  /*0fc0*/  IMAD.MOV R11, RZ, RZ, -R11 ;  /* 0x000000ffff0b7224 */ /* 0x000fe400078e0a0b */
[C---:B------:R-:W-:Y:S02]  /*0fd0*/  IMAD R36, R5.reuse, R17, R36 ;  /* 0x0000001105247224 */ /* 0x040fe400078e0224 */
[----:B------:R-:W-:Y:S02]  /*0fe0*/  VIADD R99, R2, 0x18 ;  /* 0x0000001802637836 */ /* 0x000fe40000000000 */
[----:B------:R-:W-:Y:S02]  /*0ff0*/  IMAD R24, R5, R15, R24 ;  /* 0x0000000f05187224 */ /* 0x000fe400078e0218 */
[----:B------:R-:W-:Y:S01]  /*1000*/  IMAD.HI.U32 R17, R6, R46, RZ ;  /* 0x0000002e06117227 */ /* 0x000fe200078e00ff */
[----:B------:R-:W-:-:S03]  /*1010*/  IABS R56, R99 ;  /* 0x0000006300387213 */ /* 0x000fc60000000000 */
[----:B------:R-:W-:Y:S02]  /*1020*/  IMAD.MOV R0, RZ, RZ, -R0 ;  /* 0x000000ffff007224 */ /* 0x000fe400078e0a00 */
[----:B------:R-:W-:Y:S02]  /*1030*/  IMAD R22, R5, R13, R22 ;  /* 0x0000000d05167224 */ /* 0x000fe400078e0216 */
[----:B------:R-:W-:-:S04]  /*1040*/  IMAD.HI.U32 R15, R6, R34, RZ ;  /* 0x00000022060f7227 */ /* 0x000fc800078e00ff */
[----:B------:R-:W-:Y:S01]  /*1050*/  VIADD R115, R2, 0x11 ;  /* 0x0000001102737836 */ /* 0x000fe20000000000 */
[----:B------:R-:W-:Y:S01]  /*1060*/  IADD3 R15, PT, PT, -R15, RZ, RZ ;  /* 0x000000ff0f0f7210 */ /* 0x000fe20007ffe1ff */
[----:B------:R-:W-:-:S03]  /*1070*/  IMAD.HI.U32 R13, R6, R32, RZ ;  /* 0x00000020060d7227 */ /* 0x000fc600078e00ff */
[----:B------:R-:W-:Y:S01]  /*1080*/  IABS R42, R115 ;  /* 0x00000073002a7213 */ /* 0x000fe20000000000 */
[----:B------:R-:W-:Y:S01]  /*1090*/  IMAD R30, R5, R11, R30 ;  /* 0x0000000b051e7224 */ /* 0x000fe200078e021e */
[----:B------:R-:W-:Y:S01]  /*10a0*/  STL [R1+0x748], R115 ;  /* 0x0007487301007387 */ /* 0x000fe20000100800 */
[C---:B------:R-:W-:Y:S02]  /*10b0*/  VIADD R113, R2.reuse, 0x12 ;  /* 0x0000001202717836 */ /* 0x040fe40000000000 */
[----:B------:R-:W-:Y:S02]  /*10c0*/  VIADD R105, R2, 0x15 ;  /* 0x0000001502697836 */ /* 0x000fe40000000000 */
[----:B------:R-:W-:Y:S01]  /*10d0*/  IMAD.HI.U32 R11, R6, R40, RZ ;  /* 0x00000028060b7227 */ /* 0x000fe200078e00ff */
[----:B------:R-:W-:Y:S01]  /*10e0*/  IABS R44, R113 ;  /* 0x00000071002c7213 */ /* 0x000fe20000000000 */
[----:B------:R-:W-:Y:S01]  /*10f0*/  STL [R1+0x744], R113 ;  /* 0x0007447101007387 */ /* 0x000fe20000100800 */
[----:B------:R-:W-:Y:S01]  /*1100*/  IABS R50, R105 ;  /* 0x0000006900327213 */ /* 0x000fe20000000000 */
[----:B------:R-:W-:-:S02]  /*1110*/  IMAD.MOV R17, RZ, RZ, -R17 ;  /* 0x000000ffff117224 */ /* 0x000fc400078e0a11 */
[----:B------:R-:W-:Y:S01]  /*1120*/  IMAD R38, R5, R0, R38 ;  /* 0x0000000005267224 */ /* 0x000fe200078e0226 */
[----:B------:R-:W-:Y:S01]  /*1130*/  STL [R1+0x740], R111 ;  /* 0x0007406f01007387 */ /* 0x000fe20000100800 */
[----:B------:R-:W-:Y:S02]  /*1140*/  VIADD R97, R2, 0x19 ;  /* 0x0000001902617836 */ /* 0x000fe40000000000 */
[----:B------:R-:W-:Y:S01]  /*1150*/  IMAD.HI.U32 R0, R6, R48, RZ ;  /* 0x0000003006007227 */ /* 0x000fe200078e00ff */
[----:B------:R-:W-:Y:S02]  /*1160*/  STL [R1+0x73c], R109 ;  /* 0x00073c6d01007387 */ /* 0x000fe40000100800 */
[----:B------:R-:W-:Y:S01]  /*1170*/  IABS R58, R97 ;  /* 0x00000061003a7213 */ /* 0x000fe20000000000 */
[----:B------:R-:W-:Y:S01]  /*1180*/  IMAD.MOV R13, RZ, RZ, -R13 ;  /* 0x000000ffff0d7224 */ /* 0x000fe200078e0a0d */
[----:B------:R-:W-:Y:S01]  /*1190*/  STL [R1+0x738], R105 ;  /* 0x0007386901007387 */ /* 0x000fe20000100800 */
[----:B------:R-:W-:-:S02]  /*11a0*/  IMAD.MOV R11, RZ, RZ, -R11 ;  /* 0x000000ffff0b7224 */ /* 0x000fc400078e0a0b */
[----:B------:R-:W-:Y:S02]  /*11b0*/  IMAD R46, R5, R17, R46 ;  /* 0x00000011052e7224 */ /* 0x000fe400078e022e */
[----:B------:R-:W-:Y:S02]  /*11c0*/  VIADD R89, R2, 0x1d ;  /* 0x0000001d02597836 */ /* 0x000fe40000000000 */
[----:B------:R-:W-:-:S03]  /*11d0*/  IMAD.HI.U32 R17, R6, R56, RZ ;  /* 0x0000003806117227 */ /* 0x000fc600078e00ff */
[----:B------:R-:W-:Y:S01]  /*11e0*/  IABS R66, R89 ;  /* 0x0000005900427213 */ /* 0x000fe20000000000 */
[----:B------:R-:W-:Y:S02]  /*11f0*/  IMAD.MOV R0, RZ, RZ, -R0 ;  /* 0x000000ffff007224 */ /* 0x000fe400078e0a00 */
[C---:B------:R-:W-:Y:S02]  /*1200*/  IMAD R32, R5.reuse, R13, R32 ;  /* 0x0000000d05207224 */ /* 0x040fe400078e0220 */
[----:B------:R-:W-:Y:S02]  /*1210*/  VIADD R103, R2, 0x16 ;  /* 0x0000001602677836 */ /* 0x000fe40000000000 */
[C---:B------:R-:W-:Y:S02]  /*1220*/  IMAD R34, R5.reuse, R15, R34 ;  /* 0x0000000f05227224 */ /* 0x040fe400078e0222 */
[----:B------:R-:W-:Y:S01]  /*1230*/  IMAD.HI.U32 R13, R6, R42, RZ ;  /* 0x0000002a060d7227 */ /* 0x000fe200078e00ff */
[----:B------:R-:W-:Y:S01]  /*1240*/  IABS R52, R103 ;  /* 0x0000006700347213 */ /* 0x000fe20000000000 */
[----:B------:R-:W-:Y:S02]  /*1250*/  STL [R1+0x734], R103 ;  /* 0x0007346701007387 */ /* 0x000fe40000100800 */
[----:B------:R-:W-:-:S02]  /*1260*/  IMAD R40, R5, R11, R40 ;  /* 0x0000000b05287224 */ /* 0x000fc400078e0228 */
[C---:B------:R-:W-:Y:S02]  /*1270*/  VIADD R101, R2.reuse, 0x17 ;  /* 0x0000001702657836 */ /* 0x040fe40000000000 */
[----:B------:R-:W-:Y:S02]  /*1280*/  VIADD R95, R2, 0x1a ;  /* 0x0000001a025f7836 */ /* 0x000fe40000000000 */
[C---:B------:R-:W-:Y:S01]  /*1290*/  IMAD.HI.U32 R15, R6.reuse, R44, RZ ;  /* 0x0000002c060f7227 */ /* 0x040fe200078e00ff */
[----:B------:R-:W-:Y:S01]  /*12a0*/  IABS R54, R101 ;  /* 0x0000006500367213 */ /* 0x000fe20000000000 */
[----:B------:R-:W-:Y:S01]  /*12b0*/  STL [R1+0x730], R101 ;  /* 0x0007306501007387 */ /* 0x000fe20000100800 */
[----:B------:R-:W-:Y:S01]  /*12c0*/  IABS R60, R95 ;  /* 0x0000005f003c7213 */ /* 0x000fe20000000000 */
[----:B------:R-:W-:Y:S02]  /*12d0*/  IMAD.HI.U32 R11, R6, R50, RZ ;  /* 0x00000032060b7227 */ /* 0x000fe400078e00ff */
[----:B------:R-:W-:Y:S02]  /*12e0*/  STL [R1+0x72c], R99 ;  /* 0x00072c6301007387 */ /* 0x000fe40000100800 */
        /* <DEDUP_REMOVED lines=10> */
[----:B------:R-:W-:Y:S02]  /*1390*/  IMAD.MOV R11, RZ, RZ, -R11 ;  /* 0x000000ffff0b7224 */ /* 0x000fe400078e0a0b */
[----:B------:R-:W-:Y:S02]  /*13a0*/  IMAD R56, R5, R17, R56 ;  /* 0x0000001105387224 */ /* 0x000fe400078e0238 */
[----:B------:R-:W-:-:S04]  /*13b0*/  IMAD.HI.U32 R17, R6, R66, RZ ;  /* 0x0000004206117227 */ /* 0x000fc800078e00ff */
[----:B------:R-:W-:Y:S02]  /*13c0*/  IMAD.MOV R0, RZ, RZ, -R0 ;  /* 0x000000ffff007224 */ /* 0x000fe400078e0a00 */
[C---:B------:R-:W-:Y:S02]  /*13d0*/  IMAD R42, R5.reuse, R13, R42 ;  /* 0x0000000d052a7224 */ /* 0x040fe400078e022a */
[----:B------:R-:W-:Y:S02]  /*13e0*/  IMAD R44, R5, R15, R44 ;  /* 0x0000000f052c7224 */ /* 0x000fe400078e022c */
[----:B------:R-:W-:-:S04]  /*13f0*/  IMAD.HI.U32 R13, R6, R52, RZ ;  /* 0x00000034060d7227 */ /* 0x000fc800078e00ff */
[----:B------:R-:W-:Y:S02]  /*1400*/  IMAD R50, R5, R11, R50 ;  /* 0x0000000b05327224 */ /* 0x000fe400078e0232 */
[C---:B------:R-:W-:Y:S02]  /*1410*/  VIADD R91, R2.reuse, 0x1c ;  /* 0x0000001c025b7836 */ /* 0x040fe40000000000 */
[----:B------:R-:W-:Y:S02]  /*1420*/  VIADD R85, R2, 0x1f ;  /* 0x0000001f02557836 */ /* 0x000fe40000000000 */
[C---:B------:R-:W-:Y:S01]  /*1430*/  IMAD.HI.U32 R15, R6.reuse, R54, RZ ;  /* 0x00000036060f7227 */ /* 0x040fe200078e00ff */
[----:B------:R-:W-:Y:S01]  /*1440*/  IABS R64, R91 ;  /* 0x0000005b00407213 */ /* 0x000fe20000000000 */
[----:B------:R-:W-:Y:S01]  /*1450*/  STL [R1+0x71c], R91 ;  /* 0x00071c5b01007387 */ /* 0x000fe20000100800 */
[----:B------:R-:W-:Y:S01]  /*1460*/  IABS R70, R85 ;  /* 0x0000005500467213 */ /* 0x000fe20000000000 */
[----:B------:R-:W-:-:S02]  /*1470*/  IMAD.HI.U32 R11, R6, R60, RZ ;  /* 0x0000003c060b7227 */ /* 0x000fc400078e00ff */
[----:B------:R-:W-:Y:S02]  /*1480*/  STL [R1+0x718], R89 ;  /* 0x0007185901007387 */ /* 0x000fe40000100800 */
[----:B------:R-:W-:Y:S02]  /*1490*/  IMAD.MOV R17, RZ, RZ, -R17 ;  /* 0x000000ffff117224 */ /* 0x000fe400078e0a11 */
[----:B------:R-:W-:Y:S01]  /*14a0*/  IMAD R58, R5, R0, R58 ;  /* 0x00000000053a7224 */ /* 0x000fe200078e023a */
[----:B------:R-:W-:Y:S01]  /*14b0*/  STL [R1+0x714], R87 ;  /* 0x0007145701007387 */ /* 0x000fe20000100800 */
[----:B------:R-:W-:Y:S02]  /*14c0*/  VIADD R77, R2, 0x23 ;  /* 0x00000023024d7836 */ /* 0x000fe40000000000 */
[----:B------:R-:W-:Y:S01]  /*14d0*/  IMAD.HI.U32 R0, R6, R68, RZ ;  /* 0x0000004406007227 */ /* 0x000fe200078e00ff */
[----:B------:R-:W-:Y:S02]  /*14e0*/  STL [R1+0x710], R85 ;  /* 0x0007105501007387 */ /* 0x000fe40000100800 */
[----:B------:R-:W-:Y:S01]  /*14f0*/  IABS R78, R77 ;  /* 0x0000004d004e7213 */ /* 0x000fe20000000000 */
[----:B------:R-:W-:-:S02]  /*1500*/  IMAD.MOV R13, RZ, RZ, -R13 ;  /* 0x000000ffff0d7224 */ /* 0x000fc400078e0a0d */
[----:B------:R-:W-:Y:S02]  /*1510*/  IMAD.MOV R15, RZ, RZ, -R15 ;  /* 0x000000ffff0f7224 */ /* 0x000fe400078e0a0f */
[----:B------:R-:W-:Y:S02]  /*1520*/  IMAD.MOV R11, RZ, RZ, -R11 ;  /* 0x000000ffff0b7224 */ /* 0x000fe400078e0a0b */
        /* <DEDUP_REMOVED lines=27> */
[----:B------:R-:W-:Y:S02]  /*16e0*/  IMAD.MOV R13, RZ, RZ, -R13 ;  /* 0x000000ffff0d7224 */ /* 0x000fe400078e0a0d */
[----:B------:R-:W-:-:S02]  /*16f0*/  IMAD.MOV R15, RZ, RZ, -R15 ;  /* 0x000000ffff0f7224 */ /* 0x000fc400078e0a0f */
        /* <DEDUP_REMOVED lines=13> */
[----:B------:R-:W-:Y:S02]  /*17d0*/  VIADD R71, R2, 0x26 ;  /* 0x0000002602477836 */ /* 0x000fe40000000000 */
[----:B------:R-:W-:-:S03]  /*17e0*/  IMAD.HI.U32 R15, R6, R74, RZ ;  /* 0x0000004a060f7227 */ /* 0x000fc600078e00ff */
[----:B------:R-:W-:Y:S01]  /*17f0*/  IABS R84, R71 ;  /* 0x0000004700547213 */ /* 0x000fe20000000000 */
[----:B------:R-:W-:Y:S01]  /*1800*/  IMAD.HI.U32 R11, R6, R80, RZ ;  /* 0x00000050060b7227 */ /* 0x000fe200078e00ff */
[----:B------:R-:W-:Y:S03]  /*1810*/  STL [R1+0x6f4], R71 ;  /* 0x0006f44701007387 */ /* 0x000fe60000100800 */
[----:B------:R-:W-:Y:S01]  /*1820*/  IMAD.MOV R17, RZ, RZ, -R17 ;  /* 0x000000ffff117224 */ /* 0x000fe200078e0a11 */
[----:B------:R-:W-:Y:S01]  /*1830*/  IADD3 R11, PT, PT, -R11, RZ, RZ ;  /* 0x000000ff0b0b7210 */ /* 0x000fe20007ffe1ff */
[----:B------:R-:W-:Y:S01]  /*1840*/  IMAD R78, R5, R0, R78 ;  /* 0x00000000054e7224 */ /* 0x000fe200078e024e */
[----:B------:R-:W-:Y:S01]  /*1850*/  STL [R1+0x6f0], R69 ;  /* 0x0006f04501007387 */ /* 0x000fe20000100800 */
[C---:B------:R-:W-:Y:S02]  /*1860*/  VIADD R65, R2.reuse, 0x29 ;  /* 0x0000002902417836 */ /* 0x040fe40000000000 */
[----:B------:R-:W-:Y:S01]  /*1870*/  VIADD R57, R2, 0x2d ;  /* 0x0000002d02397836 */ /* 0x000fe20000000000 */
[----:B------:R-:W-:Y:S01]  /*1880*/  STL [R1+0x6ec], R67 ;  /* 0x0006ec4301007387 */ /* 0x000fe20000100800 */
[----:B------:R-:W-:Y:S01]  /*1890*/  IMAD.HI.U32 R0, R6, R88, RZ ;  /* 0x0000005806007227 */ /* 0x000fe200078e00ff */
[----:B------:R-:W-:-:S02]  /*18a0*/  IABS R90, R65 ;  /* 0x00000041005a7213 */ /* 0x000fc40000000000 */
[----:B------:R-:W-:Y:S01]  /*18b0*/  IABS R98, R57 ;  /* 0x0000003900627213 */ /* 0x000fe20000000000 */
[----:B------:R-:W-:Y:S01]  /*18c0*/  IMAD.MOV R13, RZ, RZ, -R13 ;  /* 0x000000ffff0d7224 */ /* 0x000fe200078e0a0d */
[----:B------:R-:W-:Y:S01]  /*18d0*/  STL [R1+0x6e8], R65 ;  /* 0x0006e84101007387 */ /* 0x000fe20000100800 */
        /* <DEDUP_REMOVED lines=8> */
[----:B------:R-:W-:Y:S02]  /*1960*/  IMAD R74, R5, R15, R74 ;  /* 0x0000000f054a7224 */ /* 0x000fe400078e024a */
[----:B------:R-:W-:Y:S01]  /*1970*/  IMAD.HI.U32 R13, R6, R82, RZ ;  /* 0x00000052060d7227 */ /* 0x000fe200078e00ff */
[----:B------:R-:W-:Y:S01]  /*1980*/  IABS R92, R63 ;  /* 0x0000003f005c7213 */ /* 0x000fe20000000000 */
[----:B------:R-:W-:Y:S02]  /*1990*/  STL [R1+0x6e4], R63 ;  /* 0x0006e43f01007387 */ /* 0x000fe40000100800 */
[----:B------:R-:W-:-:S02]  /*19a0*/  VIADD R61, R2, 0x2b ;  /* 0x0000002b023d7836 */ /* 0x000fc40000000000 */
[----:B------:R-:W-:-:S03]  /*19b0*/  IMAD.HI.U32 R15, R6, R84, RZ ;  /* 0x00000054060f7227 */ /* 0x000fc600078e00ff */
[----:B------:R-:W-:Y:S01]  /*19c0*/  IABS R94, R61 ;  /* 0x0000003d005e7213 */ /* 0x000fe20000000000 */
[C---:B------:R-:W-:Y:S01]  /*19d0*/  IMAD R80, R5.reuse, R11, R80 ;  /* 0x0000000b05507224 */ /* 0x040fe200078e0250 */
[----:B------:R-:W-:Y:S01]  /*19e0*/  STL [R1+0x6e0], R61 ;  /* 0x0006e03d01007387 */ /* 0x000fe20000100800 */
[----:B------:R-:W-:Y:S02]  /*19f0*/  IMAD.MOV R17, RZ, RZ, -R17 ;  /* 0x000000ffff117224 */ /* 0x000fe400078e0a11 */
[----:B------:R-:W-:Y:S01]  /*1a00*/  IMAD R88, R5, R0, R88 ;  /* 0x0000000005587224 */ /* 0x000fe200078e0258 */
[----:B------:R-:W-:Y:S01]  /*1a10*/  STL [R1+0x6dc], R59 ;  /* 0x0006dc3b01007387 */ /* 0x000fe20000100800 */
[----:B------:R-:W-:Y:S02]  /*1a20*/  VIADD R55, R2, 0x2e ;  /* 0x0000002e02377836 */ /* 0x000fe40000000000 */
[C---:B------:R-:W-:Y:S01]  /*1a30*/  IMAD.HI.U32 R11, R6.reuse, R90, RZ ;  /* 0x0000005a060b7227 */ /* 0x040fe200078e00ff */
[----:B------:R-:W-:Y:S02]  /*1a40*/  STL [R1+0x6d8], R57 ;  /* 0x0006d83901007387 */ /* 0x000fe40000100800 */
[----:B------:R-:W-:Y:S01]  /*1a50*/  IABS R100, R55 ;  /* 0x0000003700647213 */ /* 0x000fe20000000000 */
[----:B------:R-:W-:Y:S01]  /*1a60*/  IMAD.HI.U32 R0, R6, R98, RZ ;  /* 0x0000006206007227 */ /* 0x000fe200078e00ff */
[----:B------:R-:W-:Y:S03]  /*1a70*/  STL [R1+0x6d4], R55 ;  /* 0x0006d43701007387 */ /* 0x000fe60000100800 */
[----:B------:R-:W-:-:S02]  /*1a80*/  IMAD.MOV R13, RZ, RZ, -R13 ;  /* 0x000000ffff0d7224 */ /* 0x000fc400078e0a0d */
[----:B------:R-:W-:Y:S02]  /*1a90*/  IMAD.MOV R15, RZ, RZ, -R15 ;  /* 0x000000ffff0f7224 */ /* 0x000fe400078e0a0f */
[----:B------:R-:W-:Y:S02]  /*1aa0*/  IMAD R96, R5, R17, R96 ;  /* 0x0000001105607224 */ /* 0x000fe400078e0260 */
[----:B------:R-:W-:Y:S02]  /*1ab0*/  IMAD.MOV R11, RZ, RZ, -R11 ;  /* 0x000000ffff0b7224 */ /* 0x000fe400078e0a0b */
[----:B------:R-:W-:-:S04]  /*1ac0*/  IMAD.HI.U32 R17, R6, R108, RZ ;  /* 0x0000006c06117227 */ /* 0x000fc800078e00ff */
[----:B------:R-:W-:Y:S02]  /*1ad0*/  IMAD.MOV R0, RZ, RZ, -R0 ;  /* 0x000000ffff007224 */ /* 0x000fe400078e0a00 */
[C---:B------:R-:W-:Y:S02]  /*1ae0*/  VIADD R41, R2.reuse, 0x35 ;  /* 0x0000003502297836 */ /* 0x040fe40000000000 */
[C---:B------:R-:W-:Y:S02]  /*1af0*/  IMAD R82, R5.reuse, R13, R82 ;  /* 0x0000000d05527224 */ /* 0x040fe400078e0252 */
[----:B------:R-:W-:Y:S01]  /*1b00*/  VIADD R53, R2, 0x2f ;  /* 0x0000002f02357836 */ /* 0x000fe20000000000 */
[----:B------:R-:W-:Y:S01]  /*1b10*/  IABS R116, R41 ;  /* 0x0000002900747213 */ /* 0x000fe20000000000 */
[----:B------:R-:W-:Y:S02]  /*1b20*/  IMAD R84, R5, R15, R84 ;  /* 0x0000000f05547224 */ /* 0x000fe400078e0254 */
[C---:B------:R-:W-:Y:S01]  /*1b30*/  IMAD.HI.U32 R13, R6.reuse, R92, RZ ;  /* 0x0000005c060d7227 */ /* 0x040fe200078e00ff */
[----:B------:R-:W-:Y:S01]  /*1b40*/  IABS R102, R53 ;  /* 0x0000003500667213 */ /* 0x000fe20000000000 */
[----:B------:R-:W-:Y:S02]  /*1b50*/  STL [R1+0x6d0], R53 ;  /* 0x0006d03501007387 */ /* 0x000fe40000100800 */
[----:B------:R-:W-:-:S04]  /*1b60*/  IMAD.HI.U32 R15, R6, R94, RZ ;  /* 0x0000005e060f7227 */ /* 0x000fc800078e00ff */
[----:B------:R-:W-:Y:S01]  /*1b70*/  IMAD R90, R5, R11, R90 ;  /* 0x0000000b055a7224 */ /* 0x000fe200078e025a */
[----:B------:R-:W-:Y:S01]  /*1b80*/  IADD3 R15, PT, PT, -R15, RZ, RZ ;  /* 0x000000ff0f0f7210 */ /* 0x000fe20007ffe1ff */
[C---:B------:R-:W-:Y:S02]  /*1b90*/  VIADD R51, R2.reuse, 0x30 ;  /* 0x0000003002337836 */ /* 0x040fe40000000000 */
[----:B------:R-:W-:Y:S02]  /*1ba0*/  IMAD.MOV R17, RZ, RZ, -R17 ;  /* 0x000000ffff117224 */ /* 0x000fe400078e0a11 */
[----:B------:R-:W-:Y:S01]  /*1bb0*/  IMAD R98, R5, R0, R98 ;  /* 0x0000000005627224 */ /* 0x000fe200078e0262 */
[----:B------:R-:W-:Y:S01]  /*1bc0*/  IABS R104, R51 ;  /* 0x0000003300687213 */ /* 0x000fe20000000000 */
[----:B------:R-:W-:Y:S01]  /*1bd0*/  VIADD R45, R2, 0x33 ;  /* 0x00000033022d7836 */ /* 0x000fe20000000000 */
[----:B------:R-:W-:Y:S01]  /*1be0*/  STL [R1+0x6cc], R51 ;  /* 0x0006cc3301007387 */ /* 0x000fe20000100800 */
[----:B------:R-:W-:-:S03]  /*1bf0*/  IMAD.HI.U32 R11, R6, R100, RZ ;  /* 0x00000064060b7227 */ /* 0x000fc600078e00ff */
[----:B------:R-:W-:Y:S01]  /*1c00*/  IABS R112, R45 ;  /* 0x0000002d00707213 */ /* 0x000fe20000000000 */
[----:B------:R-:W-:Y:S01]  /*1c10*/  IMAD.HI.U32 R0, R6, R110, RZ ;  /* 0x0000006e06007227 */ /* 0x000fe200078e00ff */
[----:B------:R-:W-:Y:S03]  /*1c20*/  STL [R1+0x6c8], R49 ;  /* 0x0006c83101007387 */ /* 0x000fe60000100800 */
[----:B------:R-:W-:Y:S01]  /*1c30*/  IMAD.MOV R13, RZ, RZ, -R13 ;  /* 0x000000ffff0d7224 */ /* 0x000fe200078e0a0d */
[----:B------:R-:W-:Y:S01]  /*1c40*/  STL [R1+0x6c4], R47 ;  /* 0x0006c42f01007387 */ /* 0x000fe20000100800 */
[----:B------:R-:W-:Y:S02]  /*1c50*/  IMAD R108, R5, R17, R108 ;  /* 0x00000011056c7224 */ /* 0x000fe400078e026c */
[----:B------:R-:W-:Y:S01]  /*1c60*/  IMAD.MOV R11, RZ, RZ, -R11 ;  /* 0x000000ffff0b7224 */ /* 0x000fe200078e0a0b */
[----:B------:R-:W-:Y:S01]  /*1c70*/  STL [R1+0x6c0], R45 ;  /* 0x0006c02d01007387 */ /* 0x000fe20000100800 */
[----:B------:R-:W-:-:S02]  /*1c80*/  IMAD.MOV R17, RZ, RZ, -R0 ;  /* 0x000000ffff117224 */ /* 0x000fc400078e0a00 */
[----:B------:R-:W-:Y:S02]  /*1c90*/  IMAD R92, R5, R13, R92 ;  /* 0x0000000d055c7224 */ /* 0x000fe400078e025c */
[----:B------:R-:W-:Y:S02]  /*1ca0*/  VIADD R43, R2, 0x34 ;  /* 0x00000034022b7836 */ /* 0x000fe40000000000 */
[----:B------:R-:W-:-:S03]  /*1cb0*/  IMAD.HI.U32 R0, R6, R116, RZ ;  /* 0x0000007406007227 */ /* 0x000fc600078e00ff */
[----:B------:R-:W-:Y:S01]  /*1cc0*/  IABS R114, R43 ;  /* 0x0000002b00727213 */ /* 0x000fe20000000000 */
[----:B------:R-:W-:Y:S01]  /*1cd0*/  IMAD.HI.U32 R13, R6, R102, RZ ;  /* 0x00000066060d7227 */ /* 0x000fe200078e00ff */
[----:B------:R-:W-:Y:S03]  /*1ce0*/  STL [R1+0x6bc], R43 ;  /* 0x0006bc2b01007387 */ /* 0x000fe60000100800 */
[C---:B------:R-:W-:Y:S01]  /*1cf0*/  IMAD R94, R5.reuse, R15, R94 ;  /* 0x0000000f055e7224 */ /* 0x040fe200078e025e */
[----:B------:R-:W-:Y:S01]  /*1d00*/  STL [R1+0x6b8], R41 ;  /* 0x0006b82901007387 */ /* 0x000fe20000100800 */
[----:B------:R-:W-:Y:S02]  /*1d10*/  IMAD R100, R5, R11, R100 ;  /* 0x0000000b05647224 */ /* 0x000fe400078e0264 */
[C---:B------:R-:W-:Y:S02]  /*1d20*/  VIADD R39, R2.reuse, 0x36 ;  /* 0x0000003602277836 */ /* 0x040fe40000000000 */
[----:B------:R-:W-:-:S02]  /*1d30*/  VIADD R35, R2, 0x38 ;  /* 0x0000003802237836 */ /* 0x000fc40000000000 */
[C---:B------:R-:W-:Y:S01]  /*1d40*/  IMAD.HI.U32 R15, R6.reuse, R104, RZ ;  /* 0x00000068060f7227 */ /* 0x040fe200078e00ff */
[----:B------:R-:W-:Y:S01]  /*1d50*/  IABS R118, R39 ;  /* 0x0000002700767213 */ /* 0x000fe20000000000 */
[----:B------:R-:W-:Y:S01]  /*1d60*/  STL [R1+0x6b4], R39 ;  /* 0x0006b42701007387 */ /* 0x000fe20000100800 */
[----:B------:R-:W-:Y:S01]  /*1d70*/  IABS R122, R35 ;  /* 0x00000023007a7213 */ /* 0x000fe20000000000 */
[----:B------:R-:W-:-:S04]  /*1d80*/  IMAD.HI.U32 R11, R6, R112, RZ ;  /* 0x00000070060b7227 */ /* 0x000fc800078e00ff */
[----:B------:R-:W-:Y:S02]  /*1d90*/  IMAD.MOV R0, RZ, RZ, -R0 ;  /* 0x000000ffff007224 */ /* 0x000fe400078e0a00 */
[----:B------:R-:W-:Y:S02]  /*1da0*/  IMAD.MOV R13, RZ, RZ, -R13 ;  /* 0x000000ffff0d7224 */ /* 0x000fe400078e0a0d */
[----:B------:R-:W-:Y:S02]  /*1db0*/  IMAD.MOV R15, RZ, RZ, -R15 ;  /* 0x000000ffff0f7224 */ /* 0x000fe400078e0a0f */
[----:B------:R-:W-:Y:S02]  /*1dc0*/  IMAD.MOV R11, RZ, RZ, -R11 ;  /* 0x000000ffff0b7224 */ /* 0x000fe400078e0a0b */
[C---:B------:R-:W-:Y:S02]  /*1dd0*/  VIADD R37, R2.reuse, 0x37 ;  /* 0x0000003702257836 */ /* 0x040fe40000000000 */
[----:B------:R-:W-:Y:S01]  /*1de0*/  IMAD R116, R5, R0, R116 ;  /* 0x0000000005747224 */ /* 0x000fe200078e0274 */
[----:B------:R-:W-:Y:S01]  /*1df0*/  LOP3.LUT R0, R3, 0x7f, RZ, 0xc0, !PT ;  /* 0x0000007f03007812 */ /* 0x000fe200078ec0ff */
[----:B------:R-:W-:Y:S01]  /*1e00*/  VIADD R23, R2, 0x3f ;  /* 0x0000003f02177836 */ /* 0x000fe20000000000 */
[----:B------:R-:W-:Y:S01]  /*1e10*/  IABS R120, R37 ;  /* 0x0000002500787213 */ /* 0x000fe20000000000 */
[----:B------:R-:W-:Y:S01]  /*1e20*/  IMAD R102, R5, R13, R102 ;  /* 0x0000000d05667224 */ /* 0x000fe200078e0266 */
[----:B------:R-:W-:Y:S01]  /*1e30*/  STL [R1+0x6b0], R37 ;  /* 0x0006b02501007387 */ /* 0x000fe20000100800 */
[----:B------:R-:W-:Y:S01]  /*1e40*/  IMAD.HI.U32 R13, R6, R114, RZ ;  /* 0x00000072060d7227 */ /* 0x000fe200078e00ff */
[----:B------:R-:W-:-:S02]  /*1e50*/  IABS R136, R23 ;  /* 0x0000001700887213 */ /* 0x000fc40000000000 */
[----:B------:R-:W-:Y:S01]  /*1e60*/  STL [R1+0x6ac], R35 ;  /* 0x0006ac2301007387 */ /* 0x000fe20000100800 */
[C---:B------:R-:W-:Y:S02]  /*1e70*/  IMAD R104, R5.reuse, R15, R104 ;  /* 0x0000000f05687224 */ /* 0x040fe400078e0268 */
[----:B------:R-:W-:Y:S01]  /*1e80*/  IMAD R112, R5, R11, R112 ;  /* 0x0000000b05707224 */ /* 0x000fe200078e0270 */
[----:B------:R-:W-:Y:S01]  /*1e90*/  STL [R1+0x6a8], R33 ;  /* 0x0006a82101007387 */ /* 0x000fe20000100800 */
[----:B------:R-:W-:-:S03]  /*1ea0*/  IMAD.HI.U32 R15, R6, R118, RZ ;  /* 0x00000076060f7227 */ /* 0x000fc600078e00ff */
[----:B------:R-:W-:Y:S01]  /*1eb0*/  STL [R1+0x690], R23 ;  /* 0x0006901701007387 */ /* 0x000fe20000100800 */
[----:B------:R-:W-:-:S04]  /*1ec0*/  IMAD.HI.U32 R11, R6, R122, RZ ;  /* 0x0000007a060b7227 */ /* 0x000fc800078e00ff */
[----:B------:R-:W-:Y:S02]  /*1ed0*/  IMAD.MOV R13, RZ, RZ, -R13 ;  /* 0x000000ffff0d7224 */ /* 0x000fe400078e0a0d */
[----:B------:R-:W-:Y:S02]  /*1ee0*/  IMAD R143, R9, 0x80, R0 ;  /* 0x00000080098f7824 */ /* 0x000fe400078e0200 */
[C---:B------:R-:W-:Y:S02]  /*1ef0*/  IMAD R110, R5.reuse, R17, R110 ;  /* 0x00000011056e7224 */ /* 0x040fe400078e026e */
[----:B------:R-:W-:Y:S01]  /*1f00*/  IMAD.MOV R15, RZ, RZ, -R15 ;  /* 0x000000ffff0f7224 */ /* 0x000fe200078e0a0f */
[----:B------:R-:W-:Y:S01]  /*1f10*/  STL [R1+0x668], R143 ;  /* 0x0006688f01007387 */ /* 0x000fe20000100800 */
[----:B------:R-:W-:Y:S02]  /*1f20*/  IMAD.MOV R17, RZ, RZ, -R11 ;  /* 0x000000ffff117224 */ /* 0x000fe400078e0a0b */
[----:B------:R-:W-:Y:S01]  /*1f30*/  IMAD R114, R5, R13, R114 ;  /* 0x0000000d05727224 */ /* 0x000fe200078e0272 */
[----:B------:R-:W-:Y:S01]  /*1f40*/  IABS R13, R143 ;  /* 0x0000008f000d7213 */ /* 0x000fe20000000000 */
[----:B------:R-:W-:-:S04]  /*1f50*/  IMAD.HI.U32 R9, R6, R120, RZ ;  /* 0x0000007806097227 */ /* 0x000fc800078e00ff */
[----:B------:R-:W-:-:S04]  /*1f60*/  IMAD.HI.U32 R11, R6, R136, RZ ;  /* 0x00000088060b7227 */ /* 0x000fc800078e00ff */
[----:B------:R-:W-:Y:S02]  /*1f70*/  IMAD R118, R5, R15, R118 ;  /* 0x0000000f05767224 */ /* 0x000fe400078e0276 */
[----:B------:R-:W-:Y:S02]  /*1f80*/  IMAD.MOV R15, RZ, RZ, -R9 ;  /* 0x000000ffff0f7224 */ /* 0x000fe400078e0a09 */
[----:B------:R-:W-:Y:S02]  /*1f90*/  IMAD.MOV R11, RZ, RZ, -R11 ;  /* 0x000000ffff0b7224 */ /* 0x000fe400078e0a0b */
[----:B------:R-:W-:-:S04]  /*1fa0*/  IMAD.HI.U32 R9, R6, R124, RZ ;  /* 0x0000007c06097227 */ /* 0x000fc800078e00ff */
[----:B------:R-:W-:-:S04]  /*1fb0*/  IMAD.HI.U32 R7, R7, R13, RZ ;  /* 0x0000000d07077227 */ /* 0x000fc800078e00ff */
[C---:B------:R-:W-:Y:S02]  /*1fc0*/  IMAD R136, R5.reuse, R11, R136 ;  /* 0x0000000b05887224 */ /* 0x040fe400078e0288 */
[----:B------:R-:W-:Y:S02]  /*1fd0*/  IMAD.MOV R9, RZ, RZ, -R9 ;  /* 0x000000ffff097224 */ /* 0x000fe400078e0a09 */
[----:B------:R-:W-:Y:S01]  /*1fe0*/  IMAD.MOV R7, RZ, RZ, -R7 ;  /* 0x000000ffff077224 */ /* 0x000fe200078e0a07 */
[C---:B------:R-:W-:Y:S01]  /*1ff0*/  ISETP.GT.U32.AND P2, PT, R5.reuse, R136, PT ;  /* 0x000000880500720c */ /* 0x040fe20003f44070 */
[----:B------:R-:W-:Y:S02]  /*2000*/  IMAD R124, R5, R9, R124 ;  /* 0x00000009057c7224 */ /* 0x000fe400078e027c */
[----:B------:R-:W-:Y:S01]  /*2010*/  IMAD R9, R4, R7, R13 ;  /* 0x0000000704097224 */ /* 0x000fe200078e020d */
[----:B------:R-:W-:Y:S01]  /*2020*/  SHF.R.U32.HI R13, RZ, 0x5, R3 ;  /* 0x00000005ff0d7819 */ /* 0x000fe20000011603 */
[----:B------:R-:W-:-:S02]  /*2030*/  @!P1 IMAD.IADD R8, R8, 0x1, -R5 ;  /* 0x0000000108089824 */ /* 0x000fc400078e0a05 */
[--C-:B------:R-:W-:Y:S01]  /*2040*/  @!P3 IMAD.IADD R12, R12, 0x1, -R5.reuse ;  /* 0x000000010c0cb824 */ /* 0x100fe200078e0a05 */
[----:B------:R-:W-:Y:S01]  /*2050*/  ISETP.GT.U32.AND P0, PT, R4, R9, PT ;  /* 0x000000090400720c */ /* 0x000fe20003f04070 */
[--C-:B------:R-:W-:Y:S01]  /*2060*/  @!P5 IMAD.IADD R16, R16, 0x1, -R5.reuse ;  /* 0x000000011010d824 */ /* 0x100fe200078e0a05 */
[C---:B------:R-:W-:Y:S01]  /*2070*/  ISETP.GT.U32.AND P6, PT, R5.reuse, R8, PT ;  /* 0x000000080500720c */ /* 0x040fe20003fc4070 */
[----:B------:R-:W-:Y:S01]  /*2080*/  VIADD R31, R2, 0x3a ;  /* 0x0000003a021f7836 */ /* 0x000fe20000000000 */
[C---:B------:R-:W-:Y:S01]  /*2090*/  ISETP.GT.U32.AND P3, PT, R5.reuse, R26, PT ;  /* 0x0000001a0500720c */ /* 0x040fe20003f64070 */
[--C-:B------:R-:W-:Y:S01]  /*20a0*/  @!P2 IMAD.IADD R136, R136, 0x1, -R5.reuse ;  /* 0x000000018888a824 */ /* 0x100fe200078e0a05 */
[C---:B------:R-:W-:Y:S01]  /*20b0*/  ISETP.GT.U32.AND P2, PT, R5.reuse, R10, PT ;  /* 0x0000000a0500720c */ /* 0x040fe20003f44070 */
[C---:B------:R-:W-:Y:S01]  /*20c0*/  VIADD R27, R2.reuse, 0x3c ;  /* 0x0000003c021b7836 */ /* 0x040fe20000000000 */
[C---:B------:R-:W-:Y:S01]  /*20d0*/  ISETP.GT.U32.AND P5, PT, R5.reuse, R30, PT ;  /* 0x0000001e0500720c */ /* 0x040fe20003fa4070 */
[----:B------:R-:W-:Y:S01]  /*20e0*/  VIADD R29, R2, 0x3b ;  /* 0x0000003b021d7836 */ /* 0x000fe20000000000 */
[C---:B------:R-:W-:Y:S01]  /*20f0*/  ISETP.GT.U32.AND P1, PT, R5.reuse, R136, PT ;  /* 0x000000880500720c */ /* 0x040fe20003f24070 */
[----:B------:R-:W-:Y:S01]  /*2100*/  IMAD R122, R5, R17, R122 ;  /* 0x00000011057a7224 */ /* 0x000fe200078e027a */
[----:B------:R-:W-:Y:S01]  /*2110*/  IABS R126, R31 ;  /* 0x0000001f007e7213 */ /* 0x000fe20000000000 */
[--C-:B------:R-:W-:Y:S01]  /*2120*/  @!P0 IMAD.IADD R9, R9, 0x1, -R4.reuse ;  /* 0x0000000109098824 */ /* 0x100fe200078e0a04 */
[C---:B------:R-:W-:Y:S01]  /*2130*/  ISETP.GT.U32.AND P0, PT, R5.reuse, R14, PT ;  /* 0x0000000e0500720c */ /* 0x040fe20003f04070 */
[--C-:B------:R-:W-:Y:S01]  /*2140*/  @!P6 IMAD.IADD R8, R8, 0x1, -R5.reuse ;  /* 0x000000010808e824 */ /* 0x100fe200078e0a05 */
[C---:B------:R-:W-:Y:S01]  /*2150*/  ISETP.GT.U32.AND P6, PT, R5.reuse, R22, PT ;  /* 0x000000160500720c */ /* 0x040fe20003fc4070 */
[--C-:B------:R-:W-:Y:S01]  /*2160*/  @!P3 IMAD.IADD R26, R26, 0x1, -R5.reuse ;  /* 0x000000011a1ab824 */ /* 0x100fe200078e0a05 */
[----:B------:R-:W-:Y:S01]  /*2170*/  ISETP.GT.U32.AND P4, PT, R4, R9, PT ;  /* 0x000000090400720c */ /* 0x000fe20003f84070 */
[----:B------:R-:W-:Y:S01]  /*2180*/  IMAD.HI.U32 R7, R6, R126, RZ ;  /* 0x0000007e06077227 */ /* 0x000fe200078e00ff */
[----:B------:R-:W-:Y:S01]  /*2190*/  @!P2 IADD3 R10, PT, PT, R10, -R5, RZ ;  /* 0x800000050a0aa210 */ /* 0x000fe20007ffe0ff */
[----:B------:R-:W-:Y:S01]  /*21a0*/  STL [R1+0x6a4], R31 ;  /* 0x0006a41f01007387 */ /* 0x000fe20000100800 */
[C---:B------:R-:W-:Y:S01]  /*21b0*/  ISETP.GT.U32.AND P2, PT, R5.reuse, R24, PT ;  /* 0x000000180500720c */ /* 0x040fe20003f44070 */
[--C-:B------:R-:W-:Y:S01]  /*21c0*/  @!P1 IMAD.IADD R136, R136, 0x1, -R5.reuse ;  /* 0x0000000188889824 */ /* 0x100fe200078e0a05 */
[C---:B------:R-:W-:Y:S01]  /*21d0*/  ISETP.GT.U32.AND P1, PT, R5.reuse, R20, PT ;  /* 0x000000140500720c */ /* 0x040fe20003f24070 */
[--C-:B------:R-:W-:Y:S01]  /*21e0*/  @!P5 IMAD.IADD R30, R30, 0x1, -R5.reuse ;  /* 0x000000011e1ed824 */ /* 0x100fe200078e0a05 */
[----:B------:R-:W-:Y:S01]  /*21f0*/  IABS R130, R27 ;  /* 0x0000001b00827213 */ /* 0x000fe20000000000 */
[--C-:B------:R-:W-:Y:S01]  /*2200*/  @!P0 IMAD.IADD R14, R14, 0x1, -R5.reuse ;  /* 0x000000010e0e8824 */ /* 0x100fe200078e0a05 */
[C---:B------:R-:W-:Y:S01]  /*2210*/  ISETP.GT.U32.AND P0, PT, R5.reuse, R28, PT ;  /* 0x0000001c0500720c */ /* 0x040fe20003f04070 */
[----:B------:R-:W-:Y:S01]  /*2220*/  @!P6 IMAD.IADD R22, R22, 0x1, -R5 ;  /* 0x000000011616e824 */ /* 0x000fe200078e0a05 */
[----:B------:R-:W-:Y:S01]  /*2230*/  ISETP.GT.U32.AND P6, PT, R5, R10, PT ;  /* 0x0000000a0500720c */ /* 0x000fe20003fc4070 */
[----:B------:R-:W-:Y:S01]  /*2240*/  @!P4 IMAD.IADD R9, R9, 0x1, -R4 ;  /* 0x000000010909c824 */ /* 0x000fe200078e0a04 */
[C---:B------:R-:W-:Y:S01]  /*2250*/  ISETP.GT.U32.AND P4, PT, R5.reuse, R18, PT ;  /* 0x000000120500720c */ /* 0x040fe20003f84070 */
[----:B------:R-:W-:Y:S01]  /*2260*/  IMAD.MOV R7, RZ, RZ, -R7 ;  /* 0x000000ffff077224 */ /* 0x000fe200078e0a07 */
[C---:B------:R-:W-:Y:S01]  /*2270*/  ISETP.GT.U32.AND P3, PT, R5.reuse, R14, PT ;  /* 0x0000000e0500720c */ /* 0x040fe20003f64070 */
[--C-:B------:R-:W-:Y:S01]  /*2280*/  @!P2 IMAD.IADD R24, R24, 0x1, -R5.reuse ;  /* 0x000000011818a824 */ /* 0x100fe200078e0a05 */
[C---:B------:R-:W-:Y:S01]  /*2290*/  ISETP.GT.U32.AND P2, PT, R5.reuse, R12, PT ;  /* 0x0000000c0500720c */ /* 0x040fe20003f44070 */
[--C-:B------:R-:W-:Y:S01]  /*22a0*/  @!P1 IMAD.IADD R20, R20, 0x1, -R5.reuse ;  /* 0x0000000114149824 */ /* 0x100fe200078e0a05 */
[C---:B------:R-:W-:Y:S01]  /*22b0*/  ISETP.GT.U32.AND P1, PT, R5.reuse, R34, PT ;  /* 0x000000220500720c */ /* 0x040fe20003f24070 */
[C---:B------:R-:W-:Y:S01]  /*22c0*/  IMAD R126, R5.reuse, R7, R126 ;  /* 0x00000007057e7224 */ /* 0x040fe200078e027e */
[----:B------:R-:W-:Y:S01]  /*22d0*/  IABS R128, R29 ;  /* 0x0000001d00807213 */ /* 0x000fe20000000000 */
[--C-:B------:R-:W-:Y:S01]  /*22e0*/  @!P0 IMAD.IADD R28, R28, 0x1, -R5.reuse ;  /* 0x000000011c1c8824 */ /* 0x100fe200078e0a05 */
[C---:B------:R-:W-:Y:S01]  /*22f0*/  ISETP.GT.U32.AND P0, PT, R5.reuse, R16, PT ;  /* 0x000000100500720c */ /* 0x040fe20003f04070 */
[--C-:B------:R-:W-:Y:S01]  /*2300*/  @!P6 IMAD.IADD R10, R10, 0x1, -R5.reuse ;  /* 0x000000010a0ae824 */ /* 0x100fe200078e0a05 */
[----:B------:R-:W-:Y:S01]  /*2310*/  STL [R1+0x6a0], R29 ;  /* 0x0006a01d01007387 */ /* 0x000fe20000100800 */
[--C-:B------:R-:W-:Y:S01]  /*2320*/  @!P4 IMAD.IADD R18, R18, 0x1, -R5.reuse ;  /* 0x000000011212c824 */ /* 0x100fe200078e0a05 */
[C---:B------:R-:W-:Y:S01]  /*2330*/  ISETP.GT.U32.AND P4, PT, R5.reuse, R32, PT ;  /* 0x000000200500720c */ /* 0x040fe20003f84070 */
[--C-:B------:R-:W-:Y:S01]  /*2340*/  @!P3 IMAD.IADD R14, R14, 0x1, -R5.reuse ;  /* 0x000000010e0eb824 */ /* 0x100fe200078e0a05 */
[C---:B------:R-:W-:Y:S01]  /*2350*/  ISETP.GT.U32.AND P3, PT, R5.reuse, R26, PT ;  /* 0x0000001a0500720c */ /* 0x040fe20003f64070 */
[--C-:B------:R-:W-:Y:S01]  /*2360*/  @!P2 IMAD.IADD R12, R12, 0x1, -R5.reuse ;  /* 0x000000010c0ca824 */ /* 0x100fe200078e0a05 */
[C---:B------:R-:W-:Y:S01]  /*2370*/  ISETP.GT.U32.AND P5, PT, R5.reuse, R18, PT ;  /* 0x000000120500720c */ /* 0x040fe20003fa4070 */
[----:B------:R-:W-:Y:S01]  /*2380*/  IMAD.HI.U32 R7, R6, R130, RZ ;  /* 0x0000008206077227 */ /* 0x000fe200078e00ff */
[----:B------:R-:W-:Y:S01]  /*2390*/  @!P1 IADD3 R34, PT, PT, R34, -R5, RZ ;  /* 0x8000000522229210 */ /* 0x000fe20007ffe0ff */
[----:B------:R-:W-:Y:S01]  /*23a0*/  STL [R1+0x69c], R27 ;  /* 0x00069c1b01007387 */ /* 0x000fe20000100800 */
[C---:B------:R-:W-:Y:S01]  /*23b0*/  ISETP.GT.U32.AND P1, PT, R5.reuse, R22, PT ;  /* 0x000000160500720c */ /* 0x040fe20003f24070 */
[----:B------:R-:W-:Y:S01]  /*23c0*/  @!P0 IMAD.IADD R16, R16, 0x1, -R5 ;  /* 0x0000000110108824 */ /* 0x000fe200078e0a05 */
[C---:B------:R-:W-:Y:S01]  /*23d0*/  ISETP.GT.U32.AND P2, PT, R5.reuse, R24, PT ;  /* 0x000000180500720c */ /* 0x040fe20003f44070 */
[----:B------:R-:W-:Y:S01]  /*23e0*/  IMAD.HI.U32 R11, R6, R128, RZ ;  /* 0x00000080060b7227 */ /* 0x000fe200078e00ff */
[----:B------:R-:W-:-:S02]  /*23f0*/  ISETP.GT.U32.AND P0, PT, R5, R28, PT ;  /* 0x0000001c0500720c */ /* 0x000fc40003f04070 */
[C---:B------:R-:W-:Y:S01]  /*2400*/  ISETP.GT.U32.AND P6, PT, R5.reuse, R34, PT ;  /* 0x000000220500720c */ /* 0x040fe20003fc4070 */
[--C-:B------:R-:W-:Y:S01]  /*2410*/  @!P4 IMAD.IADD R32, R32, 0x1, -R5.reuse ;  /* 0x000000012020c824 */ /* 0x100fe200078e0a05 */
        /* <DEDUP_REMOVED lines=27> */
[----:B------:R-:W-:Y:S01]  /*25d0*/  VIADD R25, R2, 0x3d ;  /* 0x0000003d02197836 */ /* 0x000fe20000000000 */
[-C--:B------:R-:W-:Y:S01]  /*25e0*/  @!P4 IADD3 R32, PT, PT, R32, -R5.reuse, RZ ;  /* 0x800000052020c210 */ /* 0x080fe20007ffe0ff */
[--C-:B------:R-:W-:Y:S01]  /*25f0*/  @!P5 IMAD.IADD R44, R44, 0x1, -R5.reuse ;  /* 0x000000012c2cd824 */ /* 0x100fe200078e0a05 */
[C---:B------:R-:W-:Y:S01]  /*2600*/  ISETP.GT.U32.AND P4, PT, R5.reuse, R46, PT ;  /* 0x0000002e0500720c */ /* 0x040fe20003f84070 */
[--C-:B------:R-:W-:Y:S01]  /*2610*/  @!P3 IMAD.IADD R54, R54, 0x1, -R5.reuse ;  /* 0x000000013636b824 */ /* 0x100fe200078e0a05 */
[C---:B------:R-:W-:Y:S01]  /*2620*/  ISETP.GT.U32.AND P5, PT, R5.reuse, R58, PT ;  /* 0x0000003a0500720c */ /* 0x040fe20003fa4070 */
[--C-:B------:R-:W-:Y:S01]  /*2630*/  @!P1 IMAD.IADD R50, R50, 0x1, -R5.reuse ;  /* 0x0000000132329824 */ /* 0x100fe200078e0a05 */
[C---:B------:R-:W-:Y:S01]  /*2640*/  ISETP.GT.U32.AND P1, PT, R5.reuse, R38, PT ;  /* 0x000000260500720c */ /* 0x040fe20003f24070 */
[----:B------:R-:W-:Y:S01]  /*2650*/  @!P2 IMAD.IADD R52, R52, 0x1, -R5 ;  /* 0x000000013434a824 */ /* 0x000fe200078e0a05 */
[C---:B------:R-:W-:Y:S01]  /*2660*/  ISETP.GT.U32.AND P2, PT, R5.reuse, R40, PT ;  /* 0x000000280500720c */ /* 0x040fe20003f44070 */
[----:B------:R-:W-:Y:S01]  /*2670*/  IMAD.MOV R7, RZ, RZ, -R7 ;  /* 0x000000ffff077224 */ /* 0x000fe200078e0a07 */
[----:B------:R-:W-:Y:S01]  /*2680*/  @!P0 IADD3 R56, PT, PT, R56, -R5, RZ ;  /* 0x8000000538388210 */ /* 0x000fe20007ffe0ff */
[----:B------:R-:W-:Y:S01]  /*2690*/  @!P6 IMAD.IADD R36, R36, 0x1, -R5 ;  /* 0x000000012424e824 */ /* 0x000fe200078e0a05 */
[C---:B------:R-:W-:Y:S01]  /*26a0*/  ISETP.GT.U32.AND P0, PT, R5.reuse, R44, PT ;  /* 0x0000002c0500720c */ /* 0x040fe20003f04070 */
[----:B------:R-:W-:Y:S01]  /*26b0*/  IMAD.MOV R11, RZ, RZ, -R11 ;  /* 0x000000ffff0b7224 */ /* 0x000fe200078e0a0b */
[C---:B------:R-:W-:Y:S01]  /*26c0*/  ISETP.GT.U32.AND P3, PT, R5.reuse, R42, PT ;  /* 0x0000002a0500720c */ /* 0x040fe20003f64070 */
[--C-:B------:R-:W-:Y:S01]  /*26d0*/  @!P4 IMAD.IADD R46, R46, 0x1, -R5.reuse ;  /* 0x000000012e2ec824 */ /* 0x100fe200078e0a05 */
[C---:B------:R-:W-:Y:S01]  /*26e0*/  ISETP.GT.U32.AND P4, PT, R5.reuse, R60, PT ;  /* 0x0000003c0500720c */ /* 0x040fe20003f84070 */
[--C-:B------:R-:W-:Y:S01]  /*26f0*/  @!P5 IMAD.IADD R58, R58, 0x1, -R5.reuse ;  /* 0x000000013a3ad824 */ /* 0x100fe200078e0a05 */
[----:B------:R-:W-:Y:S01]  /*2700*/  IABS R132, R25 ;  /* 0x0000001900847213 */ /* 0x000fe20000000000 */
[--C-:B------:R-:W-:Y:S01]  /*2710*/  @!P1 IMAD.IADD R38, R38, 0x1, -R5.reuse ;  /* 0x0000000126269824 */ /* 0x100fe200078e0a05 */
[C---:B------:R-:W-:Y:S01]  /*2720*/  ISETP.GT.U32.AND P5, PT, R5.reuse, R46, PT ;  /* 0x0000002e0500720c */ /* 0x040fe20003fa4070 */
[--C-:B------:R-:W-:Y:S01]  /*2730*/  @!P2 IMAD.IADD R40, R40, 0x1, -R5.reuse ;  /* 0x000000012828a824 */ /* 0x100fe200078e0a05 */
[C---:B------:R-:W-:Y:S01]  /*2740*/  ISETP.GT.U32.AND P1, PT, R5.reuse, R50, PT ;  /* 0x000000320500720c */ /* 0x040fe20003f24070 */
[C---:B------:R-:W-:Y:S01]  /*2750*/  IMAD R130, R5.reuse, R7, R130 ;  /* 0x0000000705827224 */ /* 0x040fe200078e0282 */
[C---:B------:R-:W-:Y:S01]  /*2760*/  ISETP.GT.U32.AND P2, PT, R5.reuse, R52, PT ;  /* 0x000000340500720c */ /* 0x040fe20003f44070 */
[--C-:B------:R-:W-:Y:S01]  /*2770*/  @!P0 IMAD.IADD R44, R44, 0x1, -R5.reuse ;  /* 0x000000012c2c8824 */ /* 0x100fe200078e0a05 */
[C---:B------:R-:W-:Y:S01]  /*2780*/  ISETP.GT.U32.AND P0, PT, R5.reuse, R56, PT ;  /* 0x000000380500720c */ /* 0x040fe20003f04070 */
        /* <DEDUP_REMOVED lines=15> */
[-C--:B------:R-:W-:Y:S01]  /*2880*/  @!P3 IADD3 R54, PT, PT, R54, -R5.reuse, RZ ;  /* 0x800000053636b210 */ /* 0x080fe20007ffe0ff */
        /* <DEDUP_REMOVED lines=12> */
[----:B------:R-:W-:Y:S01]  /*2950*/  IMAD.HI.U32 R11, R6, R132, RZ ;  /* 0x00000084060b7227 */ /* 0x000fe200078e00ff */
[----:B------:R-:W-:Y:S01]  /*2960*/  ISETP.GT.U32.AND P0, PT, R5, R84, PT ;  /* 0x000000540500720c */ /* 0x000fe20003f04070 */
[----:B------:R-:W-:Y:S01]  /*2970*/  STL [R1+0x698], R25 ;  /* 0x0006981901007387 */ /* 0x000fe20000100800 */
[----:B------:R-:W-:Y:S01]  /*2980*/  R2UR UR8, R13 ;  /* 0x000000000d0872ca */ /* 0x000fe200000e0000 */
[--C-:B------:R-:W-:Y:S01]  /*2990*/  @!P4 IMAD.IADD R62, R62, 0x1, -R5.reuse ;  /* 0x000000013e3ec824 */ /* 0x100fe200078e0a05 */
[C---:B------:R-:W-:Y:S01]  /*29a0*/  ISETP.GT.U32.AND P4, PT, R5.reuse, R76, PT ;  /* 0x0000004c0500720c */ /* 0x040fe20003f84070 */
[--C-:B------:R-:W-:Y:S01]  /*29b0*/  @!P3 IMAD.IADD R68, R68, 0x1, -R5.reuse ;  /* 0x000000014444b824 */ /* 0x100fe200078e0a05 */
[C---:B------:R-:W-:Y:S01]  /*29c0*/  ISETP.GT.U32.AND P3, PT, R5.reuse, R82, PT ;  /* 0x000000520500720c */ /* 0x040fe20003f64070 */
[--C-:B------:R-:W-:Y:S01]  /*29d0*/  @!P5 IMAD.IADD R74, R74, 0x1, -R5.reuse ;  /* 0x000000014a4ad824 */ /* 0x100fe200078e0a05 */
[C---:B------:R-:W-:Y:S01]  /*29e0*/  ISETP.GT.U32.AND P5, PT, R5.reuse, R62, PT ;  /* 0x0000003e0500720c */ /* 0x040fe20003fa4070 */
[--C-:B------:R-:W-:Y:S01]  /*29f0*/  @!P2 IMAD.IADD R80, R80, 0x1, -R5.reuse ;  /* 0x000000015050a824 */ /* 0x100fe200078e0a05 */
[----:B------:R-:W-:Y:S01]  /*2a00*/  @!P1 IADD3 R78, PT, PT, R78, -R5, RZ ;  /* 0x800000054e4e9210 */ /* 0x000fe20007ffe0ff */
[--C-:B------:R-:W-:Y:S01]  /*2a10*/  @!P6 IMAD.IADD R72, R72, 0x1, -R5.reuse ;  /* 0x000000014848e824 */ /* 0x100fe200078e0a05 */
[C---:B------:R-:W-:Y:S01]  /*2a20*/  ISETP.GT.U32.AND P1, PT, R5.reuse, R66, PT ;  /* 0x000000420500720c */ /* 0x040fe20003f24070 */
[--C-:B------:R-:W-:Y:S01]  /*2a30*/  @!P0 IMAD.IADD R84, R84, 0x1, -R5.reuse ;  /* 0x0000000154548824 */ /* 0x100fe200078e0a05 */
[C---:B------:R-:W-:Y:S01]  /*2a40*/  ISETP.GT.U32.AND P2, PT, R5.reuse, R68, PT ;  /* 0x000000440500720c */ /* 0x040fe20003f44070 */
[----:B------:R-:W-:Y:S01]  /*2a50*/  IMAD.HI.U32 R6, R6, R134, RZ ;  /* 0x0000008606067227 */ /* 0x000fe200078e00ff */
[C---:B------:R-:W-:Y:S01]  /*2a60*/  ISETP.GT.U32.AND P6, PT, R5.reuse, R86, PT ;  /* 0x000000560500720c */ /* 0x040fe20003fc4070 */
[----:B------:R-:W-:Y:S01]  /*2a70*/  STL [R1+0x694], R21 ;  /* 0x0006941501007387 */ /* 0x000fe20000100800 */
        /* <DEDUP_REMOVED lines=12> */
[----:B------:R-:W-:Y:S01]  /*2b40*/  ISETP.GT.U32.AND P6, PT, R5, R84, PT ;  /* 0x000000540500720c */ /* 0x000fe20003fc4070 */
[----:B------:R-:W-:-:S02]  /*2b50*/  @!P0 IMAD.IADD R72, R72, 0x1, -R5 ;  /* 0x0000000148488824 */ /* 0x000fc400078e0a05 */
        /* <DEDUP_REMOVED lines=32> */
[----:B------:R-:W-:Y:S01]  /*2d60*/  IMAD.MOV R6, RZ, RZ, -R6 ;  /* 0x000000ffff067224 */ /* 0x000fe200078e0a06 */
[----:B------:R-:W-:Y:S01]  /*2d70*/  @!P3 IADD3 R96, PT, PT, R96, -R5, RZ ;  /* 0x800000056060b210 */ /* 0x000fe20007ffe0ff */
        /* <DEDUP_REMOVED lines=12> */
[----:B------:R-:W-:-:S02]  /*2e40*/  IMAD R132, R5, R11, R132 ;  /* 0x0000000b05847224 */ /* 0x000fc400078e0284 */
        /* <DEDUP_REMOVED lines=11> */
[----:B------:R-:W-:Y:S01]  /*2f00*/  ISETP.GT.U32.AND P0, PT, R5, R116, PT ;  /* 0x000000740500720c */ /* 0x000fe20003f04070 */
[----:B------:R-:W-:Y:S01]  /*2f10*/  IMAD.SHL.U32 R4, R3, 0x100, RZ ;  /* 0x0000010003047824 */ /* 0x000fe200078e00ff */
[C---:B------:R-:W-:Y:S01]  /*2f20*/  ISETP.GT.U32.AND P4, PT, R5.reuse, R104, PT ;  /* 0x000000680500720c */ /* 0x040fe20003f84070 */
[--C-:B------:R-:W-:Y:S01]  /*2f30*/  @!P3 IMAD.IADD R98, R98, 0x1, -R5.reuse ;  /* 0x000000016262b824 */ /* 0x100fe200078e0a05 */
[C---:B------:R-:W-:Y:S01]  /*2f40*/  ISETP.GT.U32.AND P6, PT, R5.reuse, R112, PT ;  /* 0x000000700500720c */ /* 0x040fe20003fc4070 */
[--C-:B------:R-:W-:Y:S01]  /*2f50*/  @!P5 IMAD.IADD R102, R102, 0x1, -R5.reuse ;  /* 0x000000016666d824 */ /* 0x100fe200078e0a05 */
[C---:B------:R-:W-:Y:S01]  /*2f60*/  ISETP.GT.U32.AND P3, PT, R5.reuse, R114, PT ;  /* 0x000000720500720c */ /* 0x040fe20003f64070 */
[----:B------:R-:W1:Y:S01]  /*2f70*/  LDS R11, [UR9] ;  /* 0x00000009ff0b7984 */ /* 0x000e620008000800 */
        /* <DEDUP_REMOVED lines=19> */
[--C-:B------:R-:W-:Y:S01]  /*30b0*/  @!P0 IMAD.IADD R130, R130, 0x1, -R5.reuse ;  /* 0x0000000182828824 */ /* 0x100fe200078e0a05 */
[----:B------:R-:W-:Y:S01]  /*30c0*/  SHF.L.U32 R3, R3, 0x2, RZ ;  /* 0x0000000203037819 */ /* 0x000fe200000006ff */
[----:B------:R-:W2:Y:S01]  /*30d0*/  LDC.64 R6, c[0x0][0x3a8] ;  /* 0x0000ea00ff067b82 */ /* 0x000ea20000000a00 */
        /* <DEDUP_REMOVED lines=10> */
[----:B------:R-:W-:-:S02]  /*3180*/  ISETP.GT.U32.AND P2, PT, R5, R128, PT ;  /* 0x000000800500720c */ /* 0x000fc40003f44070 */
[----:B------:R-:W-:Y:S02]  /*3190*/  ISETP.GE.AND P5, PT, R143, RZ, PT ;  /* 0x000000ff8f00720c */ /* 0x000fe40003fa6270 */
[----:B------:R-:W-:Y:S01]  /*31a0*/  LOP3.LUT R3, R4, 0x607c, R3, 0xc8, !PT ;  /* 0x0000607c04037812 */ /* 0x000fe200078ec803 */
[----:B------:R-:W-:Y:S01]  /*31b0*/  IMAD.MOV.U32 R4, RZ, RZ, R9 ;  /* 0x000000ffff047224 */ /* 0x000fe200078e0009 */
[----:B------:R-:W-:Y:S01]  /*31c0*/  @!P0 IADD3 R124, PT, PT, R124, -R5, RZ ;  /* 0x800000057c7c8210 */ /* 0x000fe20007ffe0ff */
[--C-:B------:R-:W-:Y:S01]  /*31d0*/  @!P4 IMAD.IADD R134, R134, 0x1, -R5.reuse ;  /* 0x000000018686c824 */ /* 0x100fe200078e0a05 */
[----:B------:R-:W-:Y:S01]  /*31e0*/  ISETP.NE.AND P0, PT, R106, RZ, PT ;  /* 0x000000ff6a00720c */ /* 0x000fe20003f05270 */
[--C-:B------:R-:W-:Y:S01]  /*31f0*/  @!P3 IMAD.IADD R122, R122, 0x1, -R5.reuse ;  /* 0x000000017a7ab824 */ /* 0x100fe200078e0a05 */
[C---:B------:R-:W-:Y:S01]  /*3200*/  ISETP.GT.U32.AND P4, PT, R5.reuse, R130, PT ;  /* 0x000000820500720c */ /* 0x040fe20003f84070 */
[--C-:B------:R-:W-:Y:S01]  /*3210*/  @!P1 IMAD.IADD R126, R126, 0x1, -R5.reuse ;  /* 0x000000017e7e9824 */ /* 0x100fe200078e0a05 */
[----:B------:R-:W-:Y:S01]  /*3220*/  ISETP.GT.U32.AND P3, PT, R5, R134, PT ;  /* 0x000000860500720c */ /* 0x000fe20003f64070 */
[--C-:B------:R-:W-:Y:S01]  /*3230*/  @!P2 IMAD.IADD R128, R128, 0x1, -R5.reuse ;  /* 0x000000018080a824 */ /* 0x100fe200078e0a05 */
[----:B------:R-:W-:Y:S01]  /*3240*/  ISETP.GE.AND P1, PT, R2, RZ, PT ;  /* 0x000000ff0200720c */ /* 0x000fe20003f26270 */
[----:B------:R-:W-:Y:S01]  /*3250*/  @!P5 IMAD.MOV R4, RZ, RZ, -R4 ;  /* 0x000000ffff04d224 */ /* 0x000fe200078e0a04 */
[----:B------:R-:W-:Y:S01]  /*3260*/  ISETP.GE.AND P2, PT, R141, RZ, PT ;  /* 0x000000ff8d00720c */ /* 0x000fe20003f46270 */
[----:B--2---:R-:W-:Y:S01]  /*3270*/  IMAD R9, R0, R7, RZ ;  /* 0x0000000700097224 */ /* 0x004fe200078e02ff */
[----:B------:R-:W-:Y:S01]  /*3280*/  ISETP.GE.AND P5, PT, R139, RZ, PT ;  /* 0x000000ff8b00720c */ /* 0x000fe20003fa6270 */
[----:B------:R2:W-:Y:S01]  /*3290*/  STL [R1+0x2b4], R3 ;  /* 0x0002b40301007387 */ /* 0x0005e20000100800 */
[----:B------:R-:W-:Y:S01]  /*32a0*/  ISETP.GT.U32.AND P6, PT, R5, R120, PT ;  /* 0x000000780500720c */ /* 0x000fe20003fc4070 */
[----:B------:R-:W-:Y:S01]  /*32b0*/  IMAD R163, R6, 0x54, RZ ;  /* 0x0000005406a37824 */ /* 0x000fe200078e02ff */
[----:B------:R-:W-:Y:S01]  /*32c0*/  @!P0 LOP3.LUT R4, RZ, R106, RZ, 0x33, !PT ;  /* 0x0000006aff048212 */ /* 0x000fe200078e33ff */
[----:B------:R-:W-:Y:S01]  /*32d0*/  IMAD.MOV.U32 R106, RZ, RZ, R8 ;  /* 0x000000ffff6a7224 */ /* 0x000fe200078e0008 */
[----:B------:R-:W-:Y:S01]  /*32e0*/  ISETP.NE.AND P0, PT, R107, RZ, PT ;  /* 0x000000ff6b00720c */ /* 0x000fe20003f05270 */
[--C-:B------:R-:W-:Y:S01]  /*32f0*/  @!P4 IMAD.IADD R130, R130, 0x1, -R5.reuse ;  /* 0x000000018282c824 */ /* 0x100fe200078e0a05 */
[----:B------:R-:W-:Y:S01]  /*3300*/  ISETP.GE.AND P4, PT, R138, RZ, PT ;  /* 0x000000ff8a00720c */ /* 0x000fe20003f86270 */
[--C-:B------:R-:W-:Y:S01]  /*3310*/  @!P3 IMAD.IADD R134, R134, 0x1, -R5.reuse ;  /* 0x000000018686b824 */ /* 0x100fe200078e0a05 */
[----:B------:R-:W-:Y:S01]  /*3320*/  ISETP.GE.AND P3, PT, R140, RZ, PT ;  /* 0x000000ff8c00720c */ /* 0x000fe20003f66270 */
[----:B------:R-:W-:Y:S01]  /*3330*/  @!P1 IMAD.MOV R106, RZ, RZ, -R106 ;  /* 0x000000ffff6a9224 */ /* 0x000fe200078e0a6a */
[----:B------:R-:W-:Y:S01]  /*3340*/  ISETP.GE.AND P1, PT, R137, RZ, PT ;  /* 0x000000ff8900720c */ /* 0x000fe20003f26270 */
[----:B------:R-:W-:Y:S01]  /*3350*/  @!P2 IMAD.MOV R12, RZ, RZ, -R12 ;  /* 0x000000ffff0ca224 */ /* 0x000fe200078e0a0c */
[----:B------:R-:W-:Y:S01]  /*3360*/  ISETP.GE.AND P2, PT, R135, RZ, PT ;  /* 0x000000ff8700720c */ /* 0x000fe20003f46270 */
[----:B------:R-:W-:Y:S01]  /*3370*/  @!P5 IMAD.MOV R16, RZ, RZ, -R16 ;  /* 0x000000ffff10d224 */ /* 0x000fe200078e0a10 */
[----:B------:R-:W-:Y:S01]  /*3380*/  ISETP.GE.AND P5, PT, R131, RZ, PT ;  /* 0x000000ff8300720c */ /* 0x000fe20003fa6270 */
[--C-:B------:R-:W-:Y:S01]  /*3390*/  @!P6 IMAD.IADD R120, R120, 0x1, -R5.reuse ;  /* 0x000000017878e824 */ /* 0x100fe200078e0a05 */
[----:B------:R-:W-:Y:S01]  /*33a0*/  ISETP.GT.U32.AND P6, PT, R5, R132, PT ;  /* 0x000000840500720c */ /* 0x000fe20003fc4070 */
[----:B--2---:R-:W2:Y:S01]  /*33b0*/  LDC R3, c[0x0][0x3a0] ;  /* 0x0000e800ff037b82 */ /* 0x004ea20000000800 */
[----:B-1----:R-:W-:Y:S01]  /*33c0*/  R2UR UR10, R11 ;  /* 0x000000000b0a72ca */ /* 0x002fe200000e0000 */
[----:B------:R-:W-:Y:S01]  /*33d0*/  @!P4 IMAD.MOV R18, RZ, RZ, -R18 ;  /* 0x000000ffff12c224 */ /* 0x000fe200078e0a12 */
[----:B------:R-:W-:Y:S01]  /*33e0*/  ISETP.GE.AND P4, PT, R129, RZ, PT ;  /* 0x000000ff8100720c */ /* 0x000fe20003f86270 */
[----:B------:R-:W-:Y:S01]  /*33f0*/  IMAD R129, R6, 0x48, RZ ;  /* 0x0000004806817824 */ /* 0x000fe200078e02ff */
[----:B------:R-:W-:Y:S01]  /*3400*/  @!P3 IADD3 R14, PT, PT, -R14, RZ, RZ ;  /* 0x000000ff0e0eb210 */ /* 0x000fe20007ffe1ff */
[----:B------:R-:W-:Y:S01]  /*3410*/  @!P1 IMAD.MOV R20, RZ, RZ, -R20 ;  /* 0x000000ffff149224 */ /* 0x000fe200078e0a14 */
[----:B------:R-:W-:Y:S01]  /*3420*/  ISETP.GE.AND P3, PT, R133, RZ, PT ;  /* 0x000000ff8500720c */ /* 0x000fe20003f66270 */
[----:B------:R-:W-:Y:S01]  /*3430*/  @!P2 IMAD.MOV R22, RZ, RZ, -R22 ;  /* 0x000000ffff16a224 */ /* 0x000fe200078e0a16 */
[----:B------:R-:W-:Y:S01]  /*3440*/  ISETP.GE.AND P1, PT, R127, RZ, PT ;  /* 0x000000ff7f00720c */ /* 0x000fe20003f26270 */
[----:B------:R-:W-:Y:S01]  /*3450*/  @!P5 IMAD.MOV R26, RZ, RZ, -R26 ;  /* 0x000000ffff1ad224 */ /* 0x000fe200078e0a1a */
[----:B------:R-:W-:Y:S01]  /*3460*/  ISETP.GE.AND P2, PT, R125, RZ, PT ;  /* 0x000000ff7d00720c */ /* 0x000fe20003f46270 */
[----:B------:R-:W-:Y:S01]  /*3470*/  @!P6 IMAD.IADD R132, R132, 0x1, -R5 ;  /* 0x000000018484e824 */ /* 0x000fe200078e0a05 */
[----:B------:R-:W-:Y:S01]  /*3480*/  ISETP.GE.AND P5, PT, R121, RZ, PT ;  /* 0x000000ff7900720c */ /* 0x000fe20003fa6270 */
[----:B------:R-:W-:Y:S01]  /*3490*/  IMAD R121, R6, 0x44, RZ ;  /* 0x0000004406797824 */ /* 0x000fe200078e02ff */
[----:B------:R-:W-:Y:S01]  /*34a0*/  ISETP.GE.AND P6, PT, R142, RZ, PT ;  /* 0x000000ff8e00720c */ /* 0x000fe20003fc6270 */
[----:B------:R-:W-:Y:S01]  /*34b0*/  @!P4 IMAD.MOV R28, RZ, RZ, -R28 ;  /* 0x000000ffff1cc224 */ /* 0x000fe200078e0a1c */
[----:B------:R-:W-:Y:S01]  /*34c0*/  ISETP.GE.AND P4, PT, R119, RZ, PT ;  /* 0x000000ff7700720c */ /* 0x000fe20003f86270 */
[C---:B------:R-:W-:Y:S01]  /*34d0*/  IMAD R135, R6.reuse, 0x4c, RZ ;  /* 0x0000004c06877824 */ /* 0x040fe200078e02ff */
[----:B------:R-:W-:Y:S01]  /*34e0*/  LOP3.LUT R5, RZ, R107, RZ, 0x33, !PT ;  /* 0x0000006bff057212 */ /* 0x000fe200078e33ff */
[----:B------:R-:W-:Y:S01]  /*34f0*/  @!P3 IMAD.MOV R24, RZ, RZ, -R24 ;  /* 0x000000ffff18b224 */ /* 0x000fe200078e0a18 */
[----:B------:R-:W-:Y:S01]  /*3500*/  ISETP.GE.AND P3, PT, R123, RZ, PT ;  /* 0x000000ff7b00720c */ /* 0x000fe20003f66270 */
        /* <DEDUP_REMOVED lines=8> */
[----:B------:R-:W-:Y:S01]  /*3590*/  IMAD R171, R6, 0x58, RZ ;  /* 0x0000005806ab7824 */ /* 0x000fe200078e02ff */
[----:B------:R-:W-:Y:S01]  /*35a0*/  @!P4 IADD3 R38, PT, PT, -R38, RZ, RZ ;  /* 0x000000ff2626c210 */ /* 0x000fe20007ffe1ff */
[C---:B------:R-:W-:Y:S01]  /*35b0*/  IMAD R179, R6.reuse, 0x5c, RZ ;  /* 0x0000005c06b37824 */ /* 0x040fe200078e02ff */
        /* <DEDUP_REMOVED lines=9> */
[C---:B------:R-:W-:Y:S01]  /*3650*/  IMAD R105, R6.reuse, 0x3c, RZ ;  /* 0x0000003c06697824 */ /* 0x040fe200078e02ff */
[C---:B------:R-:W-:Y:S01]  /*3660*/  SEL R106, R5.reuse, R106, !P0 ;  /* 0x0000006a056a7207 */ /* 0x040fe20004000000 */
[C---:B------:R-:W-:Y:S01]  /*3670*/  IMAD R187, R6.reuse, 0x60, RZ ;  /* 0x0000006006bb7824 */ /* 0x040fe200078e02ff */
[----:B------:R-:W-:Y:S01]  /*3680*/  SEL R12, R5, R12, !P0 ;  /* 0x0000000c050c7207 */ /* 0x000fe20004000000 */
        /* <DEDUP_REMOVED lines=11> */
[----:B------:R-:W-:Y:S01]  /*3740*/  SEL R11, R5, R36, !P0 ;  /* 0x00000024050b7207 */ /* 0x000fe20004000000 */
[----:B-----5:R-:W-:Y:S01]  /*3750*/  IMAD R36, R106, UR6, RZ ;  /* 0x000000066a247c24 */ /* 0x020fe2000f8e02ff */
[----:B------:R-:W-:Y:S01]  /*3760*/  @!P6 IADD3 R134, PT, PT, -R134, RZ, RZ ;  /* 0x000000ff8686e210 */ /* 0x000fe20007ffe1ff */
        /* <DEDUP_REMOVED lines=8> */
[----:B------:R-:W-:Y:S01]  /*37f0*/  @!P5 IMAD.MOV R66, RZ, RZ, -R66 ;  /* 0x000000ffff42d224 */ /* 0x000fe200078e0a42 */
[----:B------:R-:W-:Y:S01]  /*3800*/  ISETP.GE.AND P2, PT, R83, RZ, PT ;  /* 0x000000ff5300720c */ /* 0x000fe20003f46270 */
[C---:B------:R-:W-:Y:S01]  /*3810*/  IMAD R195, R6.reuse, 0x64, RZ ;  /* 0x0000006406c37824 */ /* 0x040fe200078e02ff */
[----:B------:R-:W-:Y:S01]  /*3820*/  ISETP.GE.AND P5, PT, R79, RZ, PT ;  /* 0x000000ff4f00720c */ /* 0x000fe20003fa6270 */
        /* <DEDUP_REMOVED lines=8> */
[C---:B------:R-:W-:Y:S01]  /*38b0*/  IMAD R211, R6.reuse, 0x6c, RZ ;  /* 0x0000006c06d37824 */ /* 0x040fe200078e02ff */
[----:B------:R-:W-:Y:S01]  /*38c0*/  SEL R20, R5, R20, !P0 ;  /* 0x0000001405147207 */ /* 0x000fe20004000000 */
        /* <DEDUP_REMOVED lines=12> */
[----:B------:R-:W-:Y:S01]  /*3990*/  IMAD R69, R69, UR6, RZ ;  /* 0x0000000645457c24 */ /* 0x000fe2000f8e02ff */
[----:B------:R-:W-:Y:S01]  /*39a0*/  SEL R70, R5, R72, !P0 ;  /* 0x0000004805467207 */ /* 0x000fe20004000000 */
[----:B------:R-:W-:Y:S01]  /*39b0*/  @!P2 IMAD.MOV R82, RZ, RZ, -R82 ;  /* 0x000000ffff52a224 */ /* 0x000fe200078e0a52 */
[----:B------:R-:W-:Y:S01]  /*39c0*/  ISETP.GE.AND P2, PT, R63, RZ, PT ;  /* 0x000000ff3f00720c */ /* 0x000fe20003f46270 */
[----:B------:R-:W-:Y:S01]  /*39d0*/  IMAD R227, R6, 0x74, RZ ;  /* 0x0000007406e37824 */ /* 0x000fe200078e02ff */
[----:B------:R-:W-:Y:S01]  /*39e0*/  @!P5 IADD3 R86, PT, PT, -R86, RZ, RZ ;  /* 0x000000ff5656d210 */ /* 0x000fe20007ffe1ff */
[----:B------:R-:W-:Y:S01]  /*39f0*/  IMAD R70, R70, UR6, RZ ;  /* 0x0000000646467c24 */ /* 0x000fe2000f8e02ff */
[----:B------:R-:W-:Y:S01]  /*3a00*/  ISETP.GE.AND P5, PT, R59, RZ, PT ;  /* 0x000000ff3b00720c */ /* 0x000fe20003fa6270 */
[----:B------:R-:W-:Y:S01]  /*3a10*/  @!P4 IMAD.MOV R88, RZ, RZ, -R88 ;  /* 0x000000ffff58c224 */ /* 0x000fe200078e0a58 */
[----:B------:R-:W-:Y:S01]  /*3a20*/  ISETP.GE.AND P4, PT, R57, RZ, PT ;  /* 0x000000ff3900720c */ /* 0x000fe20003f86270 */
[----:B------:R-:W-:Y:S01]  /*3a30*/  @!P3 IMAD.MOV R84, RZ, RZ, -R84 ;  /* 0x000000ffff54b224 */ /* 0x000fe200078e0a54 */
[----:B------:R-:W-:Y:S01]  /*3a40*/  ISETP.GE.AND P3, PT, R61, RZ, PT ;  /* 0x000000ff3d00720c */ /* 0x000fe20003f66270 */
[----:B------:R-:W-:Y:S01]  /*3a50*/  @!P1 IMAD.MOV R90, RZ, RZ, -R90 ;  /* 0x000000ffff5a9224 */ /* 0x000fe200078e0a5a */
[----:B------:R-:W-:Y:S01]  /*3a60*/  ISETP.GE.AND P1, PT, R55, RZ, PT ;  /* 0x000000ff3700720c */ /* 0x000fe20003f26270 */
[----:B--2---:R-:W-:Y:S01]  /*3a70*/  VIADD R57, R3, 0xfffffffe ;  /* 0xfffffffe03397836 */ /* 0x004fe20000000000 */
[----:B------:R-:W-:Y:S01]  /*3a80*/  SEL R71, R5, R74, !P0 ;  /* 0x0000004a05477207 */ /* 0x000fe20004000000 */
[----:B------:R-:W-:Y:S01]  /*3a90*/  @!P2 IMAD.MOV R92, RZ, RZ, -R92 ;  /* 0x000000ffff5ca224 */ /* 0x000fe200078e0a5c */
[----:B------:R-:W-:Y:S01]  /*3aa0*/  ISETP.GE.AND P2, PT, R53, RZ, PT ;  /* 0x000000ff3500720c */ /* 0x000fe20003f46270 */
[----:B------:R-:W-:Y:S01]  /*3ab0*/  IMAD R235, R6, 0x78, RZ ;  /* 0x0000007806eb7824 */ /* 0x000fe200078e02ff */
        /* <DEDUP_REMOVED lines=13> */
[----:B------:R-:W-:Y:S01]  /*3b90*/  IMAD R38, R12, UR6, RZ ;  /* 0x000000060c267c24 */ /* 0x000fe2000f8e02ff */
        /* <DEDUP_REMOVED lines=8> */
[----:B------:R-:W-:Y:S01]  /*3c20*/  @!P1 IADD3 R112, PT, PT, -R112, RZ, RZ ;  /* 0x000000ff70709210 */ /* 0x000fe20007ffe1ff */
[----:B------:R-:W-:Y:S01]  /*3c30*/  IMAD R51, R51, UR6, RZ ;  /* 0x0000000633337c24 */ /* 0x000fe2000f8e02ff */
[----:B------:R-:W-:Y:S01]  /*3c40*/  ISETP.GE.AND P1, PT, R35, RZ, PT ;  /* 0x000000ff2300720c */ /* 0x000fe20003f26270 */
        /* <DEDUP_REMOVED lines=10> */
[----:B----4-:R-:W-:Y:S01]  /*3cf0*/  IMAD R10, R4, UR5, RZ ;  /* 0x00000005040a7c24 */ /* 0x010fe2000f8e02ff */
[----:B------:R-:W-:Y:S01]  /*3d00*/  SEL R39, R5, R14, !P0 ;  /* 0x0000000e05277207 */ /* 0x000fe20004000000 */
[----:B------:R-:W-:Y:S01]  /*3d10*/  @!P1 IMAD.MOV R122, RZ, RZ, -R122 ;  /* 0x000000ffff7a9224 */ /* 0x000fe200078e0a7a */
[----:B------:R-:W-:Y:S01]  /*3d20*/  ISETP.GE.AND P1, PT, R25, RZ, PT ;  /* 0x000000ff1900720c */ /* 0x000fe20003f26270 */
[----:B------:R-:W-:Y:S01]  /*3d30*/  @!P2 IMAD.MOV R124, RZ, RZ, -R124 ;  /* 0x000000ffff7ca224 */ /* 0x000fe200078e0a7c */
[----:B------:R-:W-:Y:S01]  /*3d40*/  ISETP.GE.AND P2, PT, R23, RZ, PT ;  /* 0x000000ff1700720c */ /* 0x000fe20003f46270 */
[----:B------:R-:W-:Y:S01]  /*3d50*/  IMAD R37, R37, UR6, RZ ;  /* 0x0000000625257c24 */ /* 0x000fe2000f8e02ff */
[C---:B------:R-:W-:Y:S01]  /*3d60*/  SEL R41, R5.reuse, R18, !P0 ;  /* 0x0000001205297207 */ /* 0x040fe20004000000 */
[----:B------:R-:W-:Y:S01]  /*3d70*/  @!P5 IMAD.MOV R128, RZ, RZ, -R128 ;  /* 0x000000ffff80d224 */ /* 0x000fe200078e0a80 */
[C---:B------:R-:W-:Y:S01]  /*3d80*/  SEL R45, R5.reuse, R26, !P0 ;  /* 0x0000001a052d7207 */ /* 0x040fe20004000000 */
[----:B------:R-:W-:Y:S01]  /*3d90*/  @!P4 IMAD.MOV R130, RZ, RZ, -R130 ;  /* 0x000000ffff82c224 */ /* 0x000fe200078e0a82 */
[----:B------:R-:W-:Y:S01]  /*3da0*/  SEL R47, R5, R30, !P0 ;  /* 0x0000001e052f7207 */ /* 0x000fe20004000000 */
[----:B------:R-:W-:Y:S01]  /*3db0*/  @!P3 IMAD.MOV R126, RZ, RZ, -R126 ;  /* 0x000000ffff7eb224 */ /* 0x000fe200078e0a7e */
[----:B------:R-:W-:Y:S01]  /*3dc0*/  LEA R8, P3, R9, UR14, 0x2 ;  /* 0x0000000e09087c11 */ /* 0x000fe2000f8610ff */
[----:B------:R-:W-:Y:S01]  /*3dd0*/  IMAD R39, R39, UR6, RZ ;  /* 0x0000000627277c24 */ /* 0x000fe2000f8e02ff */
[C---:B------:R-:W-:Y:S01]  /*3de0*/  SEL R49, R5.reuse, R34, !P0 ;  /* 0x0000002205317207 */ /* 0x040fe20004000000 */
[----:B------:R-:W-:Y:S01]  /*3df0*/  @!P1 IMAD.MOV R132, RZ, RZ, -R132 ;  /* 0x000000ffff849224 */ /* 0x000fe200078e0a84 */
[----:B------:R-:W-:Y:S01]  /*3e00*/  LEA R4, P1, R10, UR12, 0x2 ;  /* 0x0000000c0a047c11 */ /* 0x000fe2000f8210ff */
[----:B------:R-:W-:Y:S01]  /*3e10*/  @!P2 IMAD.MOV R136, RZ, RZ, -R136 ;  /* 0x000000ffff88a224 */ /* 0x000fe200078e0a88 */
[----:B------:R-:W-:Y:S01]  /*3e20*/  SEL R28, R5, R28, !P0 ;  /* 0x0000001c051c7207 */ /* 0x000fe20004000000 */
[----:B------:R-:W-:Y:S01]  /*3e30*/  IMAD R41, R41, UR6, RZ ;  /* 0x0000000629297c24 */ /* 0x000fe2000f8e02ff */
[----:B------:R-:W-:Y:S01]  /*3e40*/  SEL R32, R5, R32, !P0 ;  /* 0x0000002005207207 */ /* 0x000fe20004000000 */
[----:B------:R-:W-:Y:S01]  /*3e50*/  IMAD R45, R45, UR6, RZ ;  /* 0x000000062d2d7c24 */ /* 0x000fe2000f8e02ff */
[C---:B------:R-:W-:Y:S01]  /*3e60*/  SEL R13, R5.reuse, R40, !P0 ;  /* 0x00000028050d7207 */ /* 0x040fe20004000000 */
[----:B------:R-:W-:Y:S01]  /*3e70*/  IMAD R40, R16, UR6, RZ ;  /* 0x0000000610287c24 */ /* 0x000fe2000f8e02ff */
[C---:B------:R-:W-:Y:S01]  /*3e80*/  SEL R53, R5.reuse, R42, !P0 ;  /* 0x0000002a05357207 */ /* 0x040fe20004000000 */
[----:B------:R-:W-:Y:S01]  /*3e90*/  IMAD R42, R20, UR6, RZ ;  /* 0x00000006142a7c24 */ /* 0x000fe2000f8e02ff */
[C---:B------:R-:W-:Y:S01]  /*3ea0*/  SEL R14, R5.reuse, R44, !P0 ;  /* 0x0000002c050e7207 */ /* 0x040fe20004000000 */
[----:B------:R-:W-:Y:S01]  /*3eb0*/  IMAD R44, R24, UR6, RZ ;  /* 0x00000006182c7c24 */ /* 0x000fe2000f8e02ff */
[----:B------:R-:W-:Y:S01]  /*3ec0*/  SEL R55, R5, R46, !P0 ;  /* 0x0000002e05377207 */ /* 0x000fe20004000000 */
[----:B------:R-:W-:Y:S01]  /*3ed0*/  IMAD R47, R47, UR6, RZ ;  /* 0x000000062f2f7c24 */ /* 0x000fe2000f8e02ff */
[C---:B------:R-:W-:Y:S01]  /*3ee0*/  SEL R17, R5.reuse, R48, !P0 ;  /* 0x0000003005117207 */ /* 0x040fe20004000000 */
[----:B------:R-:W-:Y:S01]  /*3ef0*/  IMAD R46, R28, UR6, RZ ;  /* 0x000000061c2e7c24 */ /* 0x000fe2000f8e02ff */
[C---:B------:R-:W-:Y:S01]  /*3f00*/  SEL R59, R5.reuse, R50, !P0 ;  /* 0x00000032053b7207 */ /* 0x040fe20004000000 */
[----:B------:R-:W-:Y:S01]  /*3f10*/  IMAD R48, R32, UR6, RZ ;  /* 0x0000000620307c24 */ /* 0x000fe2000f8e02ff */
[----:B------:R-:W-:Y:S01]  /*3f20*/  SEL R18, R5, R52, !P0 ;  /* 0x0000003405127207 */ /* 0x000fe20004000000 */
[----:B------:R-:W-:Y:S01]  /*3f30*/  IMAD R49, R49, UR6, RZ ;  /* 0x0000000631317c24 */ /* 0x000fe2000f8e02ff */
[----:B------:R-:W-:Y:S01]  /*3f40*/  SEL R61, R5, R54, !P0 ;  /* 0x00000036053d7207 */ /* 0x000fe20004000000 */
[----:B------:R-:W-:Y:S01]  /*3f50*/  IMAD R50, R11, UR6, RZ ;  /* 0x000000060b327c24 */ /* 0x000fe2000f8e02ff */
[----:B------:R-:W-:Y:S01]  /*3f60*/  SEL R19, R5, R56, !P0 ;  /* 0x0000003805137207 */ /* 0x000fe20004000000 */
[----:B------:R-:W-:Y:S01]  /*3f70*/  IMAD R52, R13, UR6, RZ ;  /* 0x000000060d347c24 */ /* 0x000fe2000f8e02ff */
[----:B------:R-:W-:Y:S01]  /*3f80*/  SEL R63, R5, R58, !P0 ;  /* 0x0000003a053f7207 */ /* 0x000fe20004000000 */
        /* <DEDUP_REMOVED lines=71> */
[----:B------:R-:W-:Y:S01]  /*4400*/  LEA.HI.X.SX32 R5, R10, UR13, 0x2, P1 ;  /* 0x0000000d0a057c11 */ /* 0x000fe200088f16ff */
[----:B------:R-:W-:Y:S01]  /*4410*/  IMAD R17, R122, UR6, RZ ;  /* 0x000000067a117c24 */ /* 0x000fe2000f8e02ff */
[----:B------:R-:W-:Y:S01]  /*4420*/  LEA.HI.X.SX32 R9, R9, UR15, 0x2, P3 ;  /* 0x0000000f09097c11 */ /* 0x000fe200098f16ff */
[----:B------:R-:W-:Y:S01]  /*4430*/  IMAD R16, R124, UR6, RZ ;  /* 0x000000067c107c24 */ /* 0x000fe2000f8e02ff */
[-C--:B------:R-:W-:Y:S01]  /*4440*/  LEA R138, P0, R36, R8.reuse, 0x2 ;  /* 0x00000008248a7211 */ /* 0x080fe200078010ff */
[----:B------:R-:W-:Y:S01]  /*4450*/  IMAD R10, R126, UR6, RZ ;  /* 0x000000067e0a7c24 */ /* 0x000fe2000f8e02ff */
[-C--:B------:R-:W-:Y:S01]  /*4460*/  LEA R78, P1, R37, R8.reuse, 0x2 ;  /* 0x00000008254e7211 */ /* 0x080fe200078210ff */
[----:B------:R-:W-:Y:S01]  /*4470*/  IMAD R11, R128, UR6, RZ ;  /* 0x00000006800b7c24 */ /* 0x000fe2000f8e02ff */
[-C--:B------:R-:W-:Y:S01]  /*4480*/  LEA R76, P2, R38, R8.reuse, 0x2 ;  /* 0x00000008264c7211 */ /* 0x080fe200078410ff */
[----:B------:R-:W-:Y:S01]  /*4490*/  IMAD R12, R130, UR6, RZ ;  /* 0x00000006820c7c24 */ /* 0x000fe2000f8e02ff */
[-C--:B------:R-:W-:Y:S01]  /*44a0*/  LEA.HI.X.SX32 R139, R36, R9.reuse, 0x2, P0 ;  /* 0x00000009248b7211 */ /* 0x080fe200000f16ff */
[----:B------:R-:W-:Y:S01]  /*44b0*/  IMAD R13, R132, UR6, RZ ;  /* 0x00000006840d7c24 */ /* 0x000fe2000f8e02ff */
[-C--:B------:R-:W-:Y:S01]  /*44c0*/  LEA R82, P3, R39, R8.reuse, 0x2 ;  /* 0x0000000827527211 */ /* 0x080fe200078610ff */
[----:B------:R-:W-:Y:S01]  /*44d0*/  IMAD R14, R134, UR6, RZ ;  /* 0x00000006860e7c24 */ /* 0x000fe2000f8e02ff */
[-C--:B------:R-:W-:Y:S01]  /*44e0*/  LEA.HI.X.SX32 R79, R37, R9.reuse, 0x2, P1 ;  /* 0x00000009254f7211 */ /* 0x080fe200008f16ff */
[----:B------:R-:W-:Y:S01]  /*44f0*/  STL.64 [R1+0x110], R138 ;  /* 0x0001108a01007387 */ /* 0x000fe20000100a00 */
[-C--:B------:R-:W-:Y:S01]  /*4500*/  LEA R80, P5, R40, R8.reuse, 0x2 ;  /* 0x0000000828507211 */ /* 0x080fe200078a10ff */
[----:B------:R-:W-:Y:S01]  /*4510*/  IMAD R15, R15, UR6, RZ ;  /* 0x000000060f0f7c24 */ /* 0x000fe2000f8e02ff */
[-C--:B------:R-:W-:Y:S01]  /*4520*/  LEA.HI.X.SX32 R77, R38, R9.reuse, 0x2, P2 ;  /* 0x00000009264d7211 */ /* 0x080fe200010f16ff */
[----:B------:R1:W-:Y:S01]  /*4530*/  STL.64 [R1+0x108], R78 ;  /* 0x0001084e01007387 */ /* 0x0003e20000100a00 */
[-C--:B------:R-:W-:Y:S01]  /*4540*/  LEA.HI.X.SX32 R83, R39, R9.reuse, 0x2, P3 ;  /* 0x0000000927537211 */ /* 0x080fe200018f16ff */
[----:B------:R-:W-:Y:S01]  /*4550*/  VIADD R58, R3, 0xffffffff ;  /* 0xffffffff033a7836 */ /* 0x000fe20000000000 */
[CC--:B------:R-:W-:Y:S01]  /*4560*/  LEA R86, P4, R41.reuse, R8.reuse, 0x2 ;  /* 0x0000000829567211 */ /* 0x0c0fe200078810ff */
[----:B------:R2:W-:Y:S01]  /*4570*/  STL.64 [R1+0x100], R76 ;  /* 0x0001004c01007387 */ /* 0x0005e20000100a00 */
[-C--:B------:R-:W-:Y:S01]  /*4580*/  LEA.HI.X.SX32 R81, R40, R9.reuse, 0x2, P5 ;  /* 0x0000000928517211 */ /* 0x080fe200028f16ff */
[----:B------:R-:W-:Y:S01]  /*4590*/  IMAD R136, R6, 0x50, RZ ;  /* 0x0000005006887824 */ /* 0x000fe200078e02ff */
[-C--:B------:R-:W-:Y:S01]  /*45a0*/  LEA R84, P0, R42, R8.reuse, 0x2 ;  /* 0x000000082a547211 */ /* 0x080fe200078010ff */
[----:B------:R3:W-:Y:S01]  /*45b0*/  STL.64 [R1+0xf8], R82 ;  /* 0x0000f85201007387 */ /* 0x0007e20000100a00 */
[-C--:B------:R-:W-:Y:S01]  /*45c0*/  LEA.HI.X.SX32 R87, R41, R9.reuse, 0x2, P4 ;  /* 0x0000000929577211 */ /* 0x080fe200020f16ff */
[C---:B------:R-:W-:Y:S01]  /*45d0*/  IMAD R88, R6.reuse, 0xd0, RZ ;  /* 0x000000d006587824 */ /* 0x040fe200078e02ff */
[-C--:B------:R-:W-:Y:S01]  /*45e0*/  LEA R38, P4, R47, R8.reuse, 0x2 ;  /* 0x000000082f267211 */ /* 0x080fe200078810ff */
[----:B------:R4:W-:Y:S01]  /*45f0*/  STL.64 [R1+0xf0], R80 ;  /* 0x0000f05001007387 */ /* 0x0009e20000100a00 */
[CC--:B-1----:R-:W-:Y:S01]  /*4600*/  LEA R78, P1, R43.reuse, R8.reuse, 0x2 ;  /* 0x000000082b4e7211 */ /* 0x0c2fe200078210ff */
[----:B------:R-:W-:Y:S01]  /*4610*/  IMAD R91, R6, 0x35, RZ ;  /* 0x00000035065b7824 */ /* 0x000fe200078e02ff */
[-C--:B------:R-:W-:Y:S01]  /*4620*/  LEA.HI.X.SX32 R85, R42, R9.reuse, 0x2, P0 ;  /* 0x000000092a557211 */ /* 0x080fe200000f16ff */
[----:B------:R1:W-:Y:S01]  /*4630*/  STL.64 [R1+0xe8], R86 ;  /* 0x0000e85601007387 */ /* 0x0003e20000100a00 */
[-C--:B--2---:R-:W-:Y:S01]  /*4640*/  LEA R76, P2, R44, R8.reuse, 0x2 ;  /* 0x000000082c4c7211 */ /* 0x084fe200078410ff */
[C---:B------:R-:W-:Y:S01]  /*4650*/  IMAD R90, R6.reuse, 0xd4, RZ ;  /* 0x000000d4065a7824 */ /* 0x040fe200078e02ff */
[-C--:B------:R-:W-:Y:S01]  /*4660*/  LEA.HI.X.SX32 R79, R43, R9.reuse, 0x2, P1 ;  /* 0x000000092b4f7211 */ /* 0x080fe200008f16ff */
[C---:B------:R-:W-:Y:S01]  /*4670*/  IMAD R93, R6.reuse, 0x36, RZ ;  /* 0x00000036065d7824 */ /* 0x040fe200078e02ff */
[CC--:B---3--:R-:W-:Y:S01]  /*4680*/  LEA R82, P3, R45.reuse, R8.reuse, 0x2 ;  /* 0x000000082d527211 */ /* 0x0c8fe200078610ff */
[----:B------:R-:W-:Y:S01]  /*4690*/  IMAD R92, R6, 0xd8, RZ ;  /* 0x000000d8065c7824 */ /* 0x000fe200078e02ff */
[-C--:B------:R-:W-:Y:S01]  /*46a0*/  LEA R36, P0, R48, R8.reuse, 0x2 ;  /* 0x0000000830247211 */ /* 0x080fe200078010ff */
[----:B------:R2:W-:Y:S01]  /*46b0*/  STL.64 [R1+0xd8], R78 ;  /* 0x0000d84e01007387 */ /* 0x0005e20000100a00 */
[-C--:B----4-:R-:W-:Y:S01]  /*46c0*/  LEA R80, P5, R46, R8.reuse, 0x2 ;  /* 0x000000082e507211 */ /* 0x090fe200078a10ff */
[----:B------:R-:W-:Y:S01]  /*46d0*/  IMAD R95, R6, 0x37, RZ ;  /* 0x00000037065f7824 */ /* 0x000fe200078e02ff */
[-C--:B------:R-:W-:Y:S01]  /*46e0*/  LEA.HI.X.SX32 R77, R44, R9.reuse, 0x2, P2 ;  /* 0x000000092c4d7211 */ /* 0x080fe200010f16ff */
[----:B------:R3:W-:Y:S01]  /*46f0*/  STL.64 [R1+0xe0], R84 ;  /* 0x0000e05401007387 */ /* 0x0007e20000100a00 */
[-C--:B------:R-:W-:Y:S01]  /*4700*/  LEA.HI.X.SX32 R83, R45, R9.reuse, 0x2, P3 ;  /* 0x000000092d537211 */ /* 0x080fe200018f16ff */
[----:B-1----:R-:W-:Y:S01]  /*4710*/  IMAD R87, R6, 0x33, RZ ;  /* 0x0000003306577824 */ /* 0x002fe200078e02ff */
[-C--:B------:R-:W-:Y:S01]  /*4720*/  LEA.HI.X.SX32 R39, R47, R9.reuse, 0x2, P4 ;  /* 0x000000092f277211 */ /* 0x080fe200020f16ff */
[----:B------:R1:W-:Y:S01]  /*4730*/  STL.64 [R1+0xd0], R76 ;  /* 0x0000d04c01007387 */ /* 0x0003e20000100a00 */
[-C--:B------:R-:W-:Y:S01]  /*4740*/  LEA.HI.X.SX32 R81, R46, R9.reuse, 0x2, P5 ;  /* 0x000000092e517211 */ /* 0x080fe200028f16ff */
[----:B------:R-:W-:Y:S01]  /*4750*/  IMAD R86, R6, 0xcc, RZ ;  /* 0x000000cc06567824 */ /* 0x000fe200078e02ff */
[-C--:B------:R-:W-:Y:S01]  /*4760*/  LEA.HI.X.SX32 R37, R48, R9.reuse, 0x2, P0 ;  /* 0x0000000930257211 */ /* 0x080fe200000f16ff */
[----:B------:R-:W-:Y:S01]  /*4770*/  STL.64 [R1+0xc8], R82 ;  /* 0x0000c85201007387 */ /* 0x000fe20000100a00 */
[-C--:B--2---:R-:W-:Y:S01]  /*4780*/  LEA R78, P1, R49, R8.reuse, 0x2 ;  /* 0x00000008314e7211 */ /* 0x084fe200078210ff */
[----:B------:R-:W-:Y:S01]  /*4790*/  IMAD R94, R6, 0xdc, RZ ;  /* 0x000000dc065e7824 */ /* 0x000fe200078e02ff */
[-C--:B------:R-:W-:Y:S01]  /*47a0*/  LEA R42, P3, R51, R8.reuse, 0x2 ;  /* 0x00000008332a7211 */ /* 0x080fe200078610ff */
[----:B------:R2:W-:Y:S01]  /*47b0*/  STL.64 [R1+0xb8], R38 ;  /* 0x0000b82601007387 */ /* 0x0005e20000100a00 */
[-C--:B------:R-:W-:Y:S01]  /*47c0*/  LEA R40, P5, R52, R8.reuse, 0x2 ;  /* 0x0000000834287211 */ /* 0x080fe200078a10ff */
[----:B---3--:R-:W-:Y:S01]  /*47d0*/  IMAD R85, R6, 0x32, RZ ;  /* 0x0000003206557824 */ /* 0x008fe200078e02ff */
[-C--:B------:R-:W-:Y:S01]  /*47e0*/  LEA.HI.X.SX32 R79, R49, R9.reuse, 0x2, P1 ;  /* 0x00000009314f7211 */ /* 0x080fe200008f16ff */
[----:B------:R3:W-:Y:S01]  /*47f0*/  STL.64 [R1+0xc0], R80 ;  /* 0x0000c05001007387 */ /* 0x0007e20000100a00 */
[-C--:B-1----:R-:W-:Y:S01]  /*4800*/  LEA R76, P2, R50, R8.reuse, 0x2 ;  /* 0x00000008324c7211 */ /* 0x082fe200078410ff */
[----:B------:R-:W-:Y:S01]  /*4810*/  IMAD.SHL.U32 R49, R6, 0x20, RZ ;  /* 0x0000002006317824 */ /* 0x000fe200078e00ff */
[-C--:B------:R-:W-:Y:S01]  /*4820*/  LEA.HI.X.SX32 R43, R51, R9.reuse, 0x2, P3 ;  /* 0x00000009332b7211 */ /* 0x080fe200018f16ff */
[----:B------:R1:W-:Y:S01]  /*4830*/  STL.64 [R1+0xb0], R36 ;  /* 0x0000b02401007387 */ /* 0x0003e20000100a00 */
[-C--:B------:R-:W-:Y:S01]  /*4840*/  LEA.HI.X.SX32 R77, R50, R9.reuse, 0x2, P2 ;  /* 0x00000009324d7211 */ /* 0x080fe200010f16ff */
[----:B------:R-:W-:Y:S01]  /*4850*/  IMAD R51, R6, 0x21, RZ ;  /* 0x0000002106337824 */ /* 0x000fe200078e02ff */
[-C--:B------:R-:W-:Y:S01]  /*4860*/  LEA.HI.X.SX32 R41, R52, R9.reuse, 0x2, P5 ;  /* 0x0000000934297211 */ /* 0x080fe200028f16ff */
[----:B------:R-:W-:Y:S01]  /*4870*/  STL.64 [R1+0xa8], R78 ;  /* 0x0000a84e01007387 */ /* 0x000fe20000100a00 */
[-C--:B--2---:R-:W-:Y:S01]  /*4880*/  LEA R38, P4, R53, R8.reuse, 0x2 ;  /* 0x0000000835267211 */ /* 0x084fe200078810ff */
[C---:B------:R-:W-:Y:S01]  /*4890*/  IMAD R50, R6.reuse, 0x84, RZ ;  /* 0x0000008406327824 */ /* 0x040fe200078e02ff */
[-C--:B------:R-:W-:Y:S01]  /*48a0*/  LEA R46, P1, R55, R8.reuse, 0x2 ;  /* 0x00000008372e7211 */ /* 0x080fe200078210ff */
[----:B------:R2:W-:Y:S01]  /*48b0*/  STL.64 [R1+0x98], R42 ;  /* 0x0000982a01007387 */ /* 0x0005e20000100a00 */
[-C--:B------:R-:W-:Y:S01]  /*48c0*/  LEA.HI.X.SX32 R39, R53, R9.reuse, 0x2, P4 ;  /* 0x0000000935277211 */ /* 0x080fe200020f16ff */
[----:B---3--:R-:W-:Y:S01]  /*48d0*/  IMAD R81, R6, 0x30, RZ ;  /* 0x0000003006517824 */ /* 0x008fe200078e02ff */
[-C--:B------:R-:W-:Y:S01]  /*48e0*/  LEA R44, P2, R56, R8.reuse, 0x2 ;  /* 0x00000008382c7211 */ /* 0x080fe200078410ff */
[----:B------:R-:W-:Y:S01]  /*48f0*/  STL.64 [R1+0xa0], R76 ;  /* 0x0000a04c01007387 */ /* 0x000fe20000100a00 */
[-C--:B-1----:R-:W-:Y:S01]  /*4900*/  LEA R36, P0, R54, R8.reuse, 0x2 ;  /* 0x0000000836247211 */ /* 0x082fe200078010ff */
[----:B------:R-:W-:Y:S01]  /*4910*/  IMAD R53, R6, 0x22, RZ ;  /* 0x0000002206357824 */ /* 0x000fe200078e02ff */
[-C--:B------:R-:W-:Y:S01]  /*4920*/  LEA.HI.X.SX32 R47, R55, R9.reuse, 0x2, P1 ;  /* 0x00000009372f7211 */ /* 0x080fe200008f16ff */
[----:B------:R1:W-:Y:S01]  /*4930*/  STL.64 [R1+0x90], R40 ;  /* 0x0000902801007387 */ /* 0x0003e20000100a00 */
[-C--:B------:R-:W-:Y:S01]  /*4940*/  LEA.HI.X.SX32 R37, R54, R9.reuse, 0x2, P0 ;  /* 0x0000000936257211 */ /* 0x080fe200000f16ff */
[----:B------:R-:W-:Y:S01]  /*4950*/  IMAD R52, R6, 0x88, RZ ;  /* 0x0000008806347824 */ /* 0x000fe200078e02ff */
[-C--:B------:R-:W-:Y:S01]  /*4960*/  LEA.HI.X.SX32 R45, R56, R9.reuse, 0x2, P2 ;  /* 0x00000009382d7211 */ /* 0x080fe200010f16ff */
[----:B------:R3:W-:Y:S01]  /*4970*/  STL.64 [R1+0x88], R38 ;  /* 0x0000882601007387 */ /* 0x0007e20000100a00 */
[CC--:B--2---:R-:W-:Y:S01]  /*4980*/  LEA R42, P3, R59.reuse, R8.reuse, 0x2 ;  /* 0x000000083b2a7211 */ /* 0x0c4fe200078610ff */
[C---:B------:R-:W-:Y:S01]  /*4990*/  IMAD R55, R6.reuse, 0x23, RZ ;  /* 0x0000002306377824 */ /* 0x040fe200078e02ff */
[----:B------:R-:W-:Y:S01]  /*49a0*/  UMOV UR6, 0x1 ;  /* 0x0000000100067882 */ /* 0x000fe20000000000 */
[----:B------:R2:W-:Y:S01]  /*49b0*/  STL.64 [R1+0x80], R36 ;  /* 0x0000802401007387 */ /* 0x0005e20000100a00 */
[----:B------:R-:W-:Y:S01]  /*49c0*/  LEA.HI.X.SX32 R43, R59, R9, 0x2, P3 ;  /* 0x000000093b2b7211 */ /* 0x000fe200018f16ff */
[----:B------:R-:W-:Y:S01]  /*49d0*/  IMAD R54, R6, 0x8c, RZ ;  /* 0x0000008c06367824 */ /* 0x000fe200078e02ff */
[-C--:B-1----:R-:W-:Y:S01]  /*49e0*/  LEA R40, P5, R60, R8.reuse, 0x2 ;  /* 0x000000083c287211 */ /* 0x082fe200078a10ff */
[----:B------:R1:W-:Y:S01]  /*49f0*/  STL.64 [R1+0x78], R46 ;  /* 0x0000782e01007387 */ /* 0x0003e20000100a00 */
[----:B------:R-:W-:Y:S01]  /*4a00*/  IMAD R56, R6, 0x90, RZ ;  /* 0x0000009006387824 */ /* 0x000fe200078e02ff */
[----:B---3--:R-:W-:-:S02]  /*4a10*/  LEA R38, P4, R61, R8, 0x2 ;  /* 0x000000083d267211 */ /* 0x008fc400078810ff */
[----:B------:R3:W-:Y:S01]  /*4a20*/  STL.64 [R1+0x70], R44 ;  /* 0x0000702c01007387 */ /* 0x0007e20000100a00 */
[-C--:B------:R-:W-:Y:S01]  /*4a30*/  LEA.HI.X.SX32 R41, R60, R9.reuse, 0x2, P5 ;  /* 0x000000093c297211 */ /* 0x080fe200028f16ff */
[----:B------:R-:W-:Y:S01]  /*4a40*/  IMAD R59, R6, 0x25, RZ ;  /* 0x00000025063b7824 */ /* 0x000fe200078e02ff */
[-C--:B--2---:R-:W-:Y:S01]  /*4a50*/  LEA R36, P0, R62, R8.reuse, 0x2 ;  /* 0x000000083e247211 */ /* 0x084fe200078010ff */
[----:B------:R2:W-:Y:S01]  /*4a60*/  STL.64 [R1+0x68], R42 ;  /* 0x0000682a01007387 */ /* 0x0005e20000100a00 */
[-C--:B------:R-:W-:Y:S01]  /*4a70*/  LEA.HI.X.SX32 R39, R61, R9.reuse, 0x2, P4 ;  /* 0x000000093d277211 */ /* 0x080fe200020f16ff */
[----:B------:R-:W-:Y:S01]  /*4a80*/  IMAD R61, R6, 0x26, RZ ;  /* 0x00000026063d7824 */ /* 0x000fe200078e02ff */
[-C--:B------:R-:W-:Y:S01]  /*4a90*/  LEA.HI.X.SX32 R37, R62, R9.reuse, 0x2, P0 ;  /* 0x000000093e257211 */ /* 0x080fe200000f16ff */
[----:B------:R4:W-:Y:S01]  /*4aa0*/  STL.64 [R1+0x60], R40 ;  /* 0x0000602801007387 */ /* 0x0009e20000100a00 */
[CC--:B-1----:R-:W-:Y:S01]  /*4ab0*/  LEA R46, P1, R63.reuse, R8.reuse, 0x2 ;  /* 0x000000083f2e7211 */ /* 0x0c2fe200078210ff */
[----:B------:R-:W-:Y:S01]  /*4ac0*/  IMAD R60, R6, 0x98, RZ ;  /* 0x00000098063c7824 */ /* 0x000fe200078e02ff */
[-C--:B---3--:R-:W-:Y:S01]  /*4ad0*/  LEA R44, P2, R64, R8.reuse, 0x2 ;  /* 0x00000008402c7211 */ /* 0x088fe200078410ff */
[----:B------:R1:W-:Y:S01]  /*4ae0*/  STL.64 [R1+0x58], R38 ;  /* 0x0000582601007387 */ /* 0x0003e20000100a00 */
[-C--:B------:R-:W-:Y:S01]  /*4af0*/  LEA.HI.X.SX32 R47, R63, R9.reuse, 0x2, P1 ;  /* 0x000000093f2f7211 */ /* 0x080fe200008f16ff */
[----:B------:R-:W-:Y:S01]  /*4b00*/  IMAD R63, R6, 0x27, RZ ;  /* 0x00000027063f7824 */ /* 0x000fe200078e02ff */
[CC--:B--2---:R-:W-:Y:S01]  /*4b10*/  LEA R42, P3, R65.reuse, R8.reuse, 0x2 ;  /* 0x00000008412a7211 */ /* 0x0c4fe200078610ff */
[----:B------:R2:W-:Y:S01]  /*4b20*/  STL.64 [R1+0x50], R36 ;  /* 0x0000502401007387 */ /* 0x0005e20000100a00 */
[-C--:B------:R-:W-:Y:S01]  /*4b30*/  LEA.HI.X.SX32 R45, R64, R9.reuse, 0x2, P2 ;  /* 0x00000009402d7211 */ /* 0x080fe200010f16ff */
[----:B------:R-:W-:Y:S01]  /*4b40*/  IMAD R62, R6, 0x9c, RZ ;  /* 0x0000009c063e7824 */ /* 0x000fe200078e02ff */
[-C--:B----4-:R-:W-:Y:S01]  /*4b50*/  LEA R40, P5, R66, R8.reuse, 0x2 ;  /* 0x0000000842287211 */ /* 0x090fe200078a10ff */
[----:B------:R3:W-:Y:S01]  /*4b60*/  STL.64 [R1+0x48], R46 ;  /* 0x0000482e01007387 */ /* 0x0007e20000100a00 */
[-C--:B------:R-:W-:Y:S01]  /*4b70*/  LEA.HI.X.SX32 R43, R65, R9.reuse, 0x2, P3 ;  /* 0x00000009412b7211 */ /* 0x080fe200018f16ff */
[----:B------:R-:W-:Y:S01]  /*4b80*/  IMAD R65, R6, 0x28, RZ ;  /* 0x0000002806417824 */ /* 0x000fe200078e02ff */
[-C--:B------:R-:W-:Y:S01]  /*4b90*/  LEA.HI.X.SX32 R41, R66, R9.reuse, 0x2, P5 ;  /* 0x0000000942297211 */ /* 0x080fe200028f16ff */
[----:B------:R4:W-:Y:S01]  /*4ba0*/  STL.64 [R1+0x40], R44 ;  /* 0x0000402c01007387 */ /* 0x0009e20000100a00 */
[CC--:B-1----:R-:W-:Y:S01]  /*4bb0*/  LEA R38, P4, R67.reuse, R8.reuse, 0x2 ;  /* 0x0000000843267211 */ /* 0x0c2fe200078810ff */
[----:B------:R-:W-:Y:S01]  /*4bc0*/  IMAD R64, R6, 0xa0, RZ ;  /* 0x000000a006407824 */ /* 0x000fe200078e02ff */
[-C--:B--2---:R-:W-:Y:S01]  /*4bd0*/  LEA R36, P0, R68, R8.reuse, 0x2 ;  /* 0x0000000844247211 */ /* 0x084fe200078010ff */
[----:B------:R1:W-:Y:S01]  /*4be0*/  STL.64 [R1+0x38], R42 ;  /* 0x0000382a01007387 */ /* 0x0003e20000100a00 */
[-C--:B------:R-:W-:Y:S01]  /*4bf0*/  LEA.HI.X.SX32 R39, R67, R9.reuse, 0x2, P4 ;  /* 0x0000000943277211 */ /* 0x080fe200020f16ff */
[----:B------:R-:W-:Y:S01]  /*4c00*/  IMAD R67, R6, 0x29, RZ ;  /* 0x0000002906437824 */ /* 0x000fe200078e02ff */
[CC--:B---3--:R-:W-:Y:S01]  /*4c10*/  LEA R46, P1, R69.reuse, R8.reuse, 0x2 ;  /* 0x00000008452e7211 */ /* 0x0c8fe200078210ff */
        /* <DEDUP_REMOVED lines=25> */
[-C--:B-1----:R-:W-:Y:S01]  /*4db0*/  LEA R46, P1, R75, R8.reuse, 0x2 ;  /* 0x000000084b2e7211 */ /* 0x082fe200078210ff */
[C---:B------:R-:W-:Y:S01]  /*4dc0*/  IMAD R72, R6.reuse, 0xb0, RZ ;  /* 0x000000b006487824 */ /* 0x040fe200078e02ff */
[-C--:B--2---:R-:W-:Y:S01]  /*4dd0*/  LEA R44, P2, R35, R8.reuse, 0x2 ;  /* 0x00000008232c7211 */ /* 0x084fe200078410ff */
[----:B------:R1:W-:Y:S01]  /*4de0*/  STL.64 [R1+0x148], R38 ;  /* 0x0001482601007387 */ /* 0x0003e20000100a00 */
[-C--:B------:R-:W-:Y:S01]  /*4df0*/  LEA.HI.X.SX32 R47, R75, R9.reuse, 0x2, P1 ;  /* 0x000000094b2f7211 */ /* 0x080fe200008f16ff */
[----:B------:R-:W-:Y:S01]  /*4e00*/  IMAD R75, R6, 0x2d, RZ ;  /* 0x0000002d064b7824 */ /* 0x000fe200078e02ff */
[-C--:B---3--:R-:W-:Y:S01]  /*4e10*/  LEA R42, P3, R34, R8.reuse, 0x2 ;  /* 0x00000008222a7211 */ /* 0x088fe200078610ff */
[----:B------:R2:W-:Y:S01]  /*4e20*/  STL.64 [R1+0x150], R36 ;  /* 0x0001502401007387 */ /* 0x0005e20000100a00 */
[-C--:B------:R-:W-:Y:S01]  /*4e30*/  LEA.HI.X.SX32 R45, R35, R9.reuse, 0x2, P2 ;  /* 0x00000009232d7211 */ /* 0x080fe200010f16ff */
[----:B------:R-:W-:Y:S01]  /*4e40*/  IMAD R74, R6, 0xb4, RZ ;  /* 0x000000b4064a7824 */ /* 0x000fe200078e02ff */
[CC--:B----4-:R-:W-:Y:S01]  /*4e50*/  LEA R40, P5, R33.reuse, R8.reuse, 0x2 ;  /* 0x0000000821287211 */ /* 0x0d0fe200078a10ff */
[----:B------:R3:W-:Y:S01]  /*4e60*/  STL.64 [R1+0x158], R46 ;  /* 0x0001582e01007387 */ /* 0x0007e20000100a00 */
[-C--:B------:R-:W-:Y:S01]  /*4e70*/  LEA.HI.X.SX32 R43, R34, R9.reuse, 0x2, P3 ;  /* 0x00000009222b7211 */ /* 0x080fe200018f16ff */
[----:B------:R-:W-:Y:S01]  /*4e80*/  IMAD R77, R6, 0x2e, RZ ;  /* 0x0000002e064d7824 */ /* 0x000fe200078e02ff */
[-C--:B------:R-:W-:Y:S01]  /*4e90*/  LEA.HI.X.SX32 R41, R33, R9.reuse, 0x2, P5 ;  /* 0x0000000921297211 */ /* 0x080fe200028f16ff */
[----:B------:R4:W-:Y:S01]  /*4ea0*/  STL.64 [R1+0x170], R44 ;  /* 0x0001702c01007387 */ /* 0x0009e20000100a00 */
[-C--:B-1----:R-:W-:Y:S01]  /*4eb0*/  LEA R38, P4, R32, R8.reuse, 0x2 ;  /* 0x0000000820267211 */ /* 0x082fe200078810ff */
[----:B------:R-:W-:Y:S01]  /*4ec0*/  IMAD R76, R6, 0xb8, RZ ;  /* 0x000000b8064c7824 */ /* 0x000fe200078e02ff */
[CC--:B--2---:R-:W-:Y:S01]  /*4ed0*/  LEA R36, P0, R31.reuse, R8.reuse, 0x2 ;  /* 0x000000081f247211 */ /* 0x0c4fe200078010ff */
[----:B------:R1:W-:Y:S01]  /*4ee0*/  STL.64 [R1+0x168], R42 ;  /* 0x0001682a01007387 */ /* 0x0003e20000100a00 */
[-C--:B------:R-:W-:Y:S01]  /*4ef0*/  LEA.HI.X.SX32 R39, R32, R9.reuse, 0x2, P4 ;  /* 0x0000000920277211 */ /* 0x080fe200020f16ff */
[----:B------:R-:W-:Y:S01]  /*4f00*/  IMAD R79, R6, 0x2f, RZ ;  /* 0x0000002f064f7824 */ /* 0x000fe200078e02ff */
[-C--:B------:R-:W-:Y:S01]  /*4f10*/  LEA.HI.X.SX32 R37, R31, R9.reuse, 0x2, P0 ;  /* 0x000000091f257211 */ /* 0x080fe200000f16ff */
[----:B------:R2:W-:Y:S01]  /*4f20*/  STL.64 [R1+0x160], R40 ;  /* 0x0001602801007387 */ /* 0x0005e20000100a00 */
[-C--:B---3--:R-:W-:Y:S01]  /*4f30*/  LEA R46, P1, R30, R8.reuse, 0x2 ;  /* 0x000000081e2e7211 */ /* 0x088fe200078210ff */
        /* <DEDUP_REMOVED lines=9> */
[-C--:B------:R-:W-:Y:S01]  /*4fd0*/  LEA R34, P1, R24, R8.reuse, 0x2 ;  /* 0x0000000818227211 */ /* 0x080fe200078210ff */
[----:B------:R1:W-:Y:S01]  /*4fe0*/  STL.64 [R1+0x188], R46 ;  /* 0x0001882e01007387 */ /* 0x0003e20000100a00 */
[-C--:B--2---:R-:W-:Y:S01]  /*4ff0*/  LEA R40, P5, R27, R8.reuse, 0x2 ;  /* 0x000000081b287211 */ /* 0x084fe200078a10ff */
[----:B------:R-:W-:Y:S01]  /*5000*/  IMAD R82, R6, 0xc4, RZ ;  /* 0x000000c406527824 */ /* 0x000fe200078e02ff */
[-C--:B------:R-:W-:Y:S01]  /*5010*/  LEA.HI.X.SX32 R43, R28, R9.reuse, 0x2, P3 ;  /* 0x000000091c2b7211 */ /* 0x080fe200018f16ff */
[----:B------:R2:W-:Y:S01]  /*5020*/  STL.64 [R1+0x190], R44 ;  /* 0x0001902c01007387 */ /* 0x0005e20000100a00 */
[-C--:B---3--:R-:W-:Y:S01]  /*5030*/  LEA R38, P4, R26, R8.reuse, 0x2 ;  /* 0x000000081a267211 */ /* 0x088fe200078810ff */
[C---:B------:R-:W-:Y:S01]  /*5040*/  IMAD R84, R6.reuse, 0xc8, RZ ;  /* 0x000000c806547824 */ /* 0x040fe200078e02ff */
[-C--:B------:R-:W-:Y:S01]  /*5050*/  LEA R32, P2, R23, R8.reuse, 0x2 ;  /* 0x0000000817207211 */ /* 0x080fe200078410ff */
[----:B------:R3:W-:Y:S01]  /*5060*/  STL.64 [R1+0x198], R42 ;  /* 0x0001982a01007387 */ /* 0x0007e20000100a00 */
[-C--:B----4-:R-:W-:Y:S01]  /*5070*/  LEA R36, P0, R25, R8.reuse, 0x2 ;  /* 0x0000000819247211 */ /* 0x090fe200078010ff */
[----:B------:R-:W-:Y:S01]  /*5080*/  IMAD R96, R6, 0xe0, RZ ;  /* 0x000000e006607824 */ /* 0x000fe200078e02ff */
[-C--:B------:R-:W-:Y:S01]  /*5090*/  LEA.HI.X.SX32 R39, R26, R9.reuse, 0x2, P4 ;  /* 0x000000091a277211 */ /* 0x080fe200020f16ff */
[----:B-1----:R-:W-:Y:S01]  /*50a0*/  IMAD R47, R6, 0x1f, RZ ;  /* 0x0000001f062f7824 */ /* 0x002fe200078e02ff */
[-C--:B------:R-:W-:Y:S01]  /*50b0*/  LEA R30, P3, R22, R8.reuse, 0x2 ;  /* 0x00000008161e7211 */ /* 0x080fe200078610ff */
[C---:B------:R-:W-:Y:S01]  /*50c0*/  IMAD R99, R6.reuse, 0x39, RZ ;  /* 0x0000003906637824 */ /* 0x040fe200078e02ff */
[-C--:B------:R-:W-:Y:S01]  /*50d0*/  LEA.HI.X.SX32 R41, R27, R9.reuse, 0x2, P5 ;  /* 0x000000091b297211 */ /* 0x080fe200028f16ff */
[----:B------:R1:W-:Y:S01]  /*50e0*/  STL.64 [R1+0x1b0], R38 ;  /* 0x0001b02601007387 */ /* 0x0003e20000100a00 */
[-C--:B------:R-:W-:Y:S01]  /*50f0*/  LEA R28, P5, R21, R8.reuse, 0x2 ;  /* 0x00000008151c7211 */ /* 0x080fe200078a10ff */
[----:B--2---:R-:W-:Y:S01]  /*5100*/  IMAD R45, R6, 0x1e, RZ ;  /* 0x0000001e062d7824 */ /* 0x004fe200078e02ff */
[-C--:B------:R-:W-:Y:S01]  /*5110*/  LEA.HI.X.SX32 R37, R25, R9.reuse, 0x2, P0 ;  /* 0x0000000919257211 */ /* 0x080fe200000f16ff */
[----:B------:R2:W-:Y:S01]  /*5120*/  STL.64 [R1+0x1a0], R40 ;  /* 0x0001a02801007387 */ /* 0x0005e20000100a00 */
[-C--:B------:R-:W-:Y:S01]  /*5130*/  LEA.HI.X.SX32 R35, R24, R9.reuse, 0x2, P1 ;  /* 0x0000000918237211 */ /* 0x080fe200008f16ff */
[----:B---3--:R-:W-:Y:S01]  /*5140*/  IMAD R43, R6, 0x1d, RZ ;  /* 0x0000001d062b7824 */ /* 0x008fe200078e02ff */
[-C--:B------:R-:W-:Y:S01]  /*5150*/  LEA.HI.X.SX32 R33, R23, R9.reuse, 0x2, P2 ;  /* 0x0000000917217211 */ /* 0x080fe200010f16ff */
[----:B------:R3:W-:Y:S01]  /*5160*/  STL.64 [R1+0x1a8], R36 ;  /* 0x0001a82401007387 */ /* 0x0007e20000100a00 */
[-C--:B------:R-:W-:Y:S01]  /*5170*/  LEA.HI.X.SX32 R31, R22, R9.reuse, 0x2, P3 ;  /* 0x00000009161f7211 */ /* 0x080fe200018f16ff */
[----:B------:R-:W-:Y:S01]  /*5180*/  IMAD R98, R6, 0xe4, RZ ;  /* 0x000000e406627824 */ /* 0x000fe200078e02ff */
[----:B------:R-:W-:Y:S01]  /*5190*/  LEA.HI.X.SX32 R29, R21, R9, 0x2, P5 ;  /* 0x00000009151d7211 */ /* 0x000fe200028f16ff */
[----:B------:R4:W-:Y:S01]  /*51a0*/  STL.64 [R1+0x1b8], R34 ;  /* 0x0001b82201007387 */ /* 0x0009e20000100a00 */
[----:B-1----:R-:W-:Y:S01]  /*51b0*/  LEA R38, P4, R20, R8, 0x2 ;  /* 0x0000000814267211 */ /* 0x002fe200078810ff */
[----:B------:R-:W-:-:S02]  /*51c0*/  IMAD R101, R6, 0x3a, RZ ;  /* 0x0000003a06657824 */ /* 0x000fc400078e02ff */
[----:B------:R1:W-:Y:S01]  /*51d0*/  STL.64 [R1+0x1c0], R32 ;  /* 0x0001c02001007387 */ /* 0x0003e20000100a00 */
[-C--:B------:R-:W-:Y:S01]  /*51e0*/  LEA.HI.X.SX32 R39, R20, R9.reuse, 0x2, P4 ;  /* 0x0000000914277211 */ /* 0x080fe200020f16ff */
[C---:B--2---:R-:W-:Y:S01]  /*51f0*/  IMAD R41, R6.reuse, 0x1c, RZ ;  /* 0x0000001c06297824 */ /* 0x044fe200078e02ff */
[-C--:B------:R-:W-:Y:S01]  /*5200*/  LEA R26, P4, R11, R8.reuse, 0x2 ;  /* 0x000000080b1a7211 */ /* 0x080fe200078810ff */
[----:B------:R2:W-:Y:S01]  /*5210*/  STL.64 [R1+0x1c8], R30 ;  /* 0x0001c81e01007387 */ /* 0x0005e20000100a00 */
[-C--:B---3--:R-:W-:Y:S01]  /*5220*/  LEA R36, P0, R19, R8.reuse, 0x2 ;  /* 0x0000000813247211 */ /* 0x088fe200078010ff */
[----:B------:R-:W-:Y:S01]  /*5230*/  IMAD R100, R6, 0xe8, RZ ;  /* 0x000000e806647824 */ /* 0x000fe200078e02ff */
[-C--:B------:R-:W-:Y:S01]  /*5240*/  LEA.HI.X.SX32 R27, R11, R9.reuse, 0x2, P4 ;  /* 0x000000090b1b7211 */ /* 0x080fe200020f16ff */
[----:B------:R3:W-:Y:S01]  /*5250*/  STL.64 [R1+0x1d0], R28 ;  /* 0x0001d01c01007387 */ /* 0x0007e20000100a00 */
[-C--:B----4-:R-:W-:Y:S01]  /*5260*/  LEA R34, P1, R18, R8.reuse, 0x2 ;  /* 0x0000000812227211 */ /* 0x090fe200078210ff */
[C---:B------:R-:W-:Y:S01]  /*5270*/  IMAD R11, R6.reuse, 0xd, RZ ;  /* 0x0000000d060b7824 */ /* 0x040fe200078e02ff */
[-C--:B------:R-:W-:Y:S01]  /*5280*/  LEA.HI.X.SX32 R37, R19, R9.reuse, 0x2, P0 ;  /* 0x0000000913257211 */ /* 0x080fe200000f16ff */
[----:B------:R4:W-:Y:S01]  /*5290*/  STL.64 [R1+0x1d8], R38 ;  /* 0x0001d82601007387 */ /* 0x0009e20000100a00 */
[CC--:B-1----:R-:W-:Y:S01]  /*52a0*/  LEA R32, P2, R17.reuse, R8.reuse, 0x2 ;  /* 0x0000000811207211 */ /* 0x0c2fe200078410ff */
[----:B------:R-:W-:Y:S01]  /*52b0*/  IMAD R103, R6, 0x3b, RZ ;  /* 0x0000003b06677824 */ /* 0x000fe200078e02ff */
[-C--:B------:R-:W-:Y:S01]  /*52c0*/  LEA.HI.X.SX32 R35, R18, R9.reuse, 0x2, P1 ;  /* 0x0000000912237211 */ /* 0x080fe200008f16ff */
[----:B------:R-:W-:Y:S01]  /*52d0*/  STL.64 [R1+0x1e0], R36 ;  /* 0x0001e02401007387 */ /* 0x000fe20000100a00 */
[-C--:B--2---:R-:W-:Y:S01]  /*52e0*/  LEA R30, P3, R16, R8.reuse, 0x2 ;  /* 0x00000008101e7211 */ /* 0x084fe200078610ff */
[----:B------:R-:W-:Y:S01]  /*52f0*/  IMAD R102, R6, 0xec, RZ ;  /* 0x000000ec06667824 */ /* 0x000fe200078e02ff */
[-C--:B------:R-:W-:Y:S01]  /*5300*/  LEA R24, P0, R12, R8.reuse, 0x2 ;  /* 0x000000080c187211 */ /* 0x080fe200078010ff */
[----:B------:R-:W-:Y:S01]  /*5310*/  STL.64 [R1+0x1e8], R34 ;  /* 0x0001e82201007387 */ /* 0x000fe20000100a00 */
[-C--:B---3--:R-:W-:Y:S01]  /*5320*/  LEA R28, P5, R10, R8.reuse, 0x2 ;  /* 0x000000080a1c7211 */ /* 0x088fe200078a10ff */
[C---:B------:R-:W-:Y:S01]  /*5330*/  IMAD R104, R6.reuse, 0xf0, RZ ;  /* 0x000000f006687824 */ /* 0x040fe200078e02ff */
[-C--:B------:R-:W-:Y:S01]  /*5340*/  LEA.HI.X.SX32 R33, R17, R9.reuse, 0x2, P2 ;  /* 0x0000000911217211 */ /* 0x080fe200010f16ff */
[C---:B------:R-:W-:Y:S01]  /*5350*/  IMAD.SHL.U32 R17, R6.reuse, 0x10, RZ ;  /* 0x0000001006117824 */ /* 0x040fe200078e00ff */
[-C--:B------:R-:W-:Y:S01]  /*5360*/  LEA R22, P1, R13, R8.reuse, 0x2 ;  /* 0x000000080d167211 */ /* 0x080fe200078210ff */
[----:B----4-:R-:W-:Y:S01]  /*5370*/  IMAD R39, R6, 0x1b, RZ ;  /* 0x0000001b06277824 */ /* 0x010fe200078e02ff */
[-C--:B------:R-:W-:Y:S01]  /*5380*/  LEA.HI.X.SX32 R31, R16, R9.reuse, 0x2, P3 ;  /* 0x00000009101f7211 */ /* 0x080fe200018f16ff */
[----:B------:R1:W-:Y:S01]  /*5390*/  STL.64 [R1+0x1f0], R32 ;  /* 0x0001f02001007387 */ /* 0x0003e20000100a00 */
[-C--:B------:R-:W-:Y:S01]  /*53a0*/  LEA R20, P2, R14, R8.reuse, 0x2 ;  /* 0x000000080e147211 */ /* 0x080fe200078410ff */
[----:B------:R-:W-:Y:S01]  /*53b0*/  IMAD R16, R6, 0x7, RZ ;  /* 0x0000000706107824 */ /* 0x000fe200078e02ff */
[-C--:B------:R-:W-:Y:S01]  /*53c0*/  LEA.HI.X.SX32 R29, R10, R9.reuse, 0x2, P5 ;  /* 0x000000090a1d7211 */ /* 0x080fe200028f16ff */
[----:B------:R-:W-:Y:S01]  /*53d0*/  STL.64 [R1+0x1f8], R30 ;  /* 0x0001f81e01007387 */ /* 0x000fe20000100a00 */
[----:B------:R-:W-:Y:S01]  /*53e0*/  LEA R18, P3, R15, R8, 0x2 ;  /* 0x000000080f127211 */ /* 0x000fe200078610ff */
[----:B------:R-:W-:Y:S01]  /*53f0*/  VIADD R8, R3, 0xfffffffd ;  /* 0xfffffffd03087836 */ /* 0x000fe20000000000 */
[-C--:B------:R-:W-:Y:S01]  /*5400*/  LEA.HI.X.SX32 R25, R12, R9.reuse, 0x2, P0 ;  /* 0x000000090c197211 */ /* 0x080fe200000f16ff */
[----:B------:R-:W-:Y:S01]  /*5410*/  STL.64 [R1+0x200], R28 ;  /* 0x0002001c01007387 */ /* 0x000fe20000100a00 */
[-C--:B------:R-:W-:Y:S01]  /*5420*/  LEA.HI.X.SX32 R23, R13, R9.reuse, 0x2, P1 ;  /* 0x000000090d177211 */ /* 0x080fe200008f16ff */
[----:B------:R-:W-:Y:S01]  /*5430*/  VIADD R10, R3, 0xfffffffb ;  /* 0xfffffffb030a7836 */ /* 0x000fe20000000000 */
[-C--:B------:R-:W-:Y:S01]  /*5440*/  LEA.HI.X.SX32 R21, R14, R9.reuse, 0x2, P2 ;  /* 0x000000090e157211 */ /* 0x080fe200010f16ff */
[----:B------:R2:W-:Y:S01]  /*5450*/  STL.64 [R1+0x208], R26 ;  /* 0x0002081a01007387 */ /* 0x0005e20000100a00 */
[----:B------:R-:W-:Y:S01]  /*5460*/  LEA.HI.X.SX32 R19, R15, R9, 0x2, P3 ;  /* 0x000000090f137211 */ /* 0x000fe200018f16ff */
[----:B------:R-:W-:Y:S01]  /*5470*/  VIADD R9, R3, 0xfffffffc ;  /* 0xfffffffc03097836 */ /* 0x000fe20000000000 */
[----:B------:R-:W-:Y:S01]  /*5480*/  LEA R172, P5, R6, R4, 0x3 ;  /* 0x0000000406ac7211 */ /* 0x000fe200078a18ff */
[----:B------:R3:W-:Y:S01]  /*5490*/  STL.64 [R1+0x210], R24 ;  /* 0x0002101801007387 */ /* 0x0007e20000100a00 */
[----:B------:R-:W-:Y:S01]  /*54a0*/  ISETP.GE.U32.AND P3, PT, R58, 0x7fffff80, PT ;  /* 0x7fffff803a00780c */ /* 0x000fe20003f66070 */
[----:B-1----:R-:W-:Y:S01]  /*54b0*/  IMAD R33, R6, 0x18, RZ ;  /* 0x0000001806217824 */ /* 0x002fe200078e02ff */
[----:B------:R-:W-:Y:S01]  /*54c0*/  ISETP.GE.U32.AND P0, PT, R57, 0x7fffff7f, PT ;  /* 0x7fffff7f3900780c */ /* 0x000fe20003f06070 */
[----:B------:R1:W-:Y:S01]  /*54d0*/  STL.64 [R1+0x218], R22 ;  /* 0x0002181601007387 */ /* 0x0003e20000100a00 */
[----:B------:R-:W-:Y:S01]  /*54e0*/  ISETP.GE.U32.AND P1, PT, R8, 0x7fffff7e, PT ;  /* 0x7fffff7e0800780c */ /* 0x000fe20003f26070 */
[----:B------:R-:W-:Y:S01]  /*54f0*/  IMAD.SHL.U32 R14, R6, 0x8, RZ ;  /* 0x00000008060e7824 */ /* 0x000fe200078e00ff */
[----:B------:R-:W-:Y:S01]  /*5500*/  ISETP.GE.U32.AND P4, PT, R9, 0x7fffff7d, PT ;  /* 0x7fffff7d0900780c */ /* 0x000fe20003f86070 */
[----:B------:R4:W-:Y:S01]  /*5510*/  STL.64 [R1+0x220], R20 ;  /* 0x0002201401007387 */ /* 0x0009e20000100a00 */
[----:B------:R-:W-:Y:S01]  /*5520*/  ISETP.GE.U32.AND P6, PT, R10, 0x7fffff7c, PT ;  /* 0x7fffff7c0a00780c */ /* 0x000fe20003fc6070 */
[----:B--2---:R-:W-:-:S02]  /*5530*/  IMAD.SHL.U32 R26, R6, 0x2, RZ ;  /* 0x00000002061a7824 */ /* 0x004fc400078e00ff */
[----:B------:R2:W-:Y:S01]  /*5540*/  STL.64 [R1+0x248], R18 ;  /* 0x0002481201007387 */ /* 0x0005e20000100a00 */
[C---:B---3--:R-:W-:Y:S02]  /*5550*/  IMAD R24, R6.reuse, 0x3, RZ ;  /* 0x0000000306187824 */ /* 0x048fe400078e02ff */
[C---:B------:R-:W-:Y:S01]  /*5560*/  IMAD R9, R6.reuse, 0xc, RZ ;  /* 0x0000000c06097824 */ /* 0x040fe200078e02ff */
[----:B------:R3:W-:Y:S01]  /*5570*/  STL [R1+0x20], R172 ;  /* 0x000020ac01007387 */ /* 0x0007e20000100800 */
[C---:B-1----:R-:W-:Y:S02]  /*5580*/  IMAD.SHL.U32 R22, R6.reuse, 0x4, RZ ;  /* 0x0000000406167824 */ /* 0x042fe400078e00ff */
[C---:B------:R-:W-:Y:S02]  /*5590*/  IMAD R25, R6.reuse, 0x14, RZ ;  /* 0x0000001406197824 */ /* 0x040fe400078e02ff */
[C---:B----4-:R-:W-:Y:S02]  /*55a0*/  IMAD R20, R6.reuse, 0x5, RZ ;  /* 0x0000000506147824 */ /* 0x050fe400078e02ff */
[----:B------:R-:W-:-:S02]  /*55b0*/  IMAD R12, R6, 0x9, RZ ;  /* 0x00000009060c7824 */ /* 0x000fc400078e02ff */
[C---:B--2---:R-:W-:Y:S02]  /*55c0*/  IMAD R18, R6.reuse, 0x6, RZ ;  /* 0x0000000606127824 */ /* 0x044fe400078e02ff */
[C---:B------:R-:W-:Y:S02]  /*55d0*/  IMAD R57, R6.reuse, 0x24, RZ ;  /* 0x0000002406397824 */ /* 0x040fe400078e02ff */
[C---:B------:R-:W-:Y:S02]  /*55e0*/  IMAD R8, R6.reuse, 0xa, RZ ;  /* 0x0000000a06087824 */ /* 0x040fe400078e02ff */
[C---:B------:R-:W-:Y:S02]  /*55f0*/  IMAD R10, R6.reuse, 0xb, RZ ;  /* 0x0000000b060a7824 */ /* 0x040fe400078e02ff */
[C---:B------:R-:W-:Y:S02]  /*5600*/  IMAD R13, R6.reuse, 0xe, RZ ;  /* 0x0000000e060d7824 */ /* 0x040fe400078e02ff */
[----:B------:R-:W-:-:S02]  /*5610*/  IMAD R15, R6, 0xf, RZ ;  /* 0x0000000f060f7824 */ /* 0x000fc400078e02ff */
[C---:B------:R-:W-:Y:S02]  /*5620*/  IMAD R19, R6.reuse, 0x11, RZ ;  /* 0x0000001106137824 */ /* 0x040fe400078e02ff */
        /* <DEDUP_REMOVED lines=14> */
[C---:B------:R-:W-:Y:S02]  /*5710*/  IMAD.SHL.U32 R113, R6.reuse, 0x40, RZ ;  /* 0x0000004006717824 */ /* 0x040fe400078e00ff */
        /* <DEDUP_REMOVED lines=41> */
[----:B------:R-:W-:Y:S01]  /*59b0*/  IMAD R170, R6, 0x160, RZ ;  /* 0x0000016006aa7824 */ /* 0x000fe200078e02ff */
[----:B------:R-:W-:Y:S06]  /*59c0*/  BAR.SYNC.DEFER_BLOCKING 0x0 ;  /* 0x0000000000007b1d */ /* 0x000fec0000010000 */
[----:B---3--:R-:W-:Y:S05]  /*59d0*/  BRA.U UP0, `(.L_x_5) ;  /* 0x0000000100187547 */ /* 0x008fea000b800000 */
[----:B------:R-:W-:Y:S01]  /*59e0*/  ELECT P2, URZ, PT ;  /* 0x0000000000ff782f */ /* 0x000fe20003840000 */
[----:B------:R-:W-:Y:S01]  /*59f0*/  HFMA2 R28, -RZ, RZ, 0, 5.9604644775390625e-08 ;  /* 0x00000001ff1c7431 */ /* 0x000fe200000001ff */
[----:B------:R-:W-:Y:S01]  /*5a00*/  UMOV UR5, 0x40 ;  /* 0x0000004000057882 */ /* 0x000fe20000000000 */
[----:B------:R-:W-:Y:S01]  /*5a10*/  UVIRTCOUNT.DEALLOC.SMPOOL 0x80 ;  /* 0x000000800000784c */ /* 0x000fe20000000000 */
[----:B------:R-:W-:-:S09]  /*5a20*/  ULEA UR5, UR4, UR5, 0x18 ;  /* 0x0000000504057291 */ /* 0x000fd2000f8ec0ff */
[----:B------:R1:W-:Y:S03]  /*5a30*/  @P2 STS.U8 [UR5], R28 ;  /* 0x0000001cff002988 */ /* 0x0003e60008000005 */
.L_x_5:
[-C--:B------:R-:W-:Y:S01]  /*5a40*/  IADD3 R174, P2, PT, R9, R4.reuse, RZ ;  /* 0x0000000409ae7210 */ /* 0x080fe20007f5e0ff */
[----:B------:R-:W-:Y:S01]  /*5a50*/  IMAD.MOV.U32 R177, RZ, RZ, R173 ;  /* 0x000000ffffb17224 */ /* 0x000fe200078e00ad */
[-C--:B------:R-:W-:Y:S01]  /*5a60*/  LEA.HI.X.SX32 R177, R26, R5.reuse, 0x2, P5 ;  /* 0x000000051ab17211 */ /* 0x080fe200028f16ff */
[----:B------:R-:W-:Y:S01]  /*5a70*/  IMAD.MOV.U32 R176, RZ, RZ, R172 ;  /* 0x000000ffffb07224 */ /* 0x000fe200078e00ac */
[----:B------:R-:W-:Y:S01]  /*5a80*/  LEA.HI.X.SX32 R175, R24, R5, 0x2, P2 ;  /* 0x0000000518af7211 */ /* 0x000fe200010f16ff */
[----:B------:R-:W-:Y:S01]  /*5a90*/  IMAD R178, R6, 0x170, RZ ;  /* 0x0000017006b27824 */ /* 0x000fe200078e02ff */
[----:B------:R-:W-:Y:S01]  /*5aa0*/  IADD3 R176, P5, PT, R22, R4, RZ ;  /* 0x0000000416b07210 */ /* 0x000fe20007fbe0ff */
[----:B------:R2:W-:Y:S01]  /*5ab0*/  STL [R1+0x24], R177 ;  /* 0x000024b101007387 */ /* 0x0005e20000100800 */
[C---:B------:R-:W-:Y:S02]  /*5ac0*/  IMAD R182, R6.reuse, 0x178, RZ ;  /* 0x0000017806b67824 */ /* 0x040fe400078e02ff */
[C---:B------:R-:W-:Y:S01]  /*5ad0*/  IMAD R183, R6.reuse, 0x5e, RZ ;  /* 0x0000005e06b77824 */ /* 0x040fe200078e02ff */
[----:B------:R3:W-:Y:S01]  /*5ae0*/  STL.64 [R1+0x18], R174 ;  /* 0x000018ae01007387 */ /* 0x0007e20000100a00 */
[----:B------:R-:W-:-:S02]  /*5af0*/  IMAD R186, R6, 0x180, RZ ;  /* 0x0000018006ba7824 */ /* 0x000fc400078e02ff */
[C---:B------:R-:W-:Y:S02]  /*5b00*/  IMAD R172, R6.reuse, 0x164, RZ ;  /* 0x0000016406ac7824 */ /* 0x040fe400078e02ff */
[C---:B------:R-:W-:Y:S01]  /*5b10*/  IMAD R190, R6.reuse, 0x188, RZ ;  /* 0x0000018806be7824 */ /* 0x040fe200078e02ff */
[C---:B--2---:R-:W-:Y:S01]  /*5b20*/  LEA.HI.X.SX32 R177, R6.reuse, R5, 0x2, P5 ;  /* 0x0000000506b17211 */ /* 0x044fe200028f16ff */
[----:B------:R-:W-:Y:S01]  /*5b30*/  IMAD R173, R6, 0x59, RZ ;  /* 0x0000005906ad7824 */ /* 0x000fe200078e02ff */
[----:B------:R-:W-:-:S03]  /*5b40*/  IADD3 R180, P5, PT, R25, R4, RZ ;  /* 0x0000000419b47210 */ /* 0x000fc60007fbe0ff */
[----:B------:R2:W-:Y:S01]  /*5b50*/  STL.64 [R1+0x28], R176 ;  /* 0x000028b001007387 */ /* 0x0005e20000100a00 */
[-C--:B---3--:R-:W-:Y:S02]  /*5b60*/  LEA R174, P2, R6, R4.reuse, 0x4 ;  /* 0x0000000406ae7211 */ /* 0x088fe400078420ff */
[-C--:B------:R-:W-:Y:S02]  /*5b70*/  LEA.HI.X.SX32 R181, R20, R5.reuse, 0x2, P5 ;  /* 0x0000000514b57211 */ /* 0x080fe400028f16ff */
[----:B------:R-:W-:Y:S02]  /*5b80*/  LEA.HI.X.SX32 R175, R22, R5, 0x2, P2 ;  /* 0x0000000516af7211 */ /* 0x000fe400010f16ff */
[----:B------:R-:W-:-:S03]  /*5b90*/  IADD3 R250, P5, PT, R41, R4, RZ ;  /* 0x0000000429fa7210 */ /* 0x000fc60007fbe0ff */
[----:B------:R3:W-:Y:S01]  /*5ba0*/  STL.64 [R1+0x10], R174 ;  /* 0x000010ae01007387 */ /* 0x0007e20000100a00 */
[-C--:B------:R-:W-:Y:S02]  /*5bb0*/  LEA.HI.X.SX32 R251, R16, R5.reuse, 0x2, P5 ;  /* 0x0000000510fb7211 */ /* 0x080fe400028f16ff */
[-C--:B--2---:R-:W-:Y:S01]  /*5bc0*/  IADD3 R176, P2, PT, R33, R4.reuse, RZ ;  /* 0x0000000421b07210 */ /* 0x084fe20007f5e0ff */
[----:B------:R-:W-:Y:S03]  /*5bd0*/  STL.64 [R1+0x8], R180 ;  /* 0x000008b401007387 */ /* 0x000fe60000100a00 */
[----:B------:R-:W-:Y:S02]  /*5be0*/  LEA.HI.X.SX32 R177, R18, R5, 0x2, P2 ;  /* 0x0000000512b17211 */ /* 0x000fe400010f16ff */
[----:B------:R-:W-:-:S03]  /*5bf0*/  LEA R248, P2, R6, R4, 0x5 ;  /* 0x0000000406f87211 */ /* 0x000fc600078428ff */
[----:B------:R-:W-:Y:S01]  /*5c00*/  STL.64 [R1], R176 ;  /* 0x000000b001007387 */ /* 0x000fe20000100a00 */
[C---:B---3--:R-:W-:Y:S02]  /*5c10*/  IMAD R174, R6.reuse, 0x168, RZ ;  /* 0x0000016806ae7824 */ /* 0x048fe400078e02ff */
[----:B------:R-:W-:Y:S01]  /*5c20*/  IMAD R175, R6, 0x5a, RZ ;  /* 0x0000005a06af7824 */ /* 0x000fe200078e02ff */
[----:B------:R2:W-:Y:S04]  /*5c30*/  STL.64 [R1+0x838], R250 ;  /* 0x000838fa01007387 */ /* 0x0005e80000100a00 */
[----:B--2---:R-:W2:Y:S04]  /*5c40*/  LDL.64 R250, [R1+0x10] ;  /* 0x0000100001fa7983 */ /* 0x004ea80000100a00 */
[----:B--2---:R2:W-:Y:S04]  /*5c50*/  STL.64 [R1+0x840], R250 ;  /* 0x000840fa01007387 */ /* 0x0045e80000100a00 */
[----:B--2---:R-:W2:Y:S01]  /*5c60*/  LDL.64 R250, [R1+0x18] ;  /* 0x0000180001fa7983 */ /* 0x004ea20000100a00 */
[----:B------:R-:W-:-:S02]  /*5c70*/  LEA.HI.X.SX32 R249, R14, R5, 0x2, P2 ;  /* 0x000000050ef97211 */ /* 0x000fc400010f16ff */
[-C--:B------:R-:W-:Y:S02]  /*5c80*/  IADD3 R244, P2, PT, R65, R4.reuse, RZ ;  /* 0x0000000441f47210 */ /* 0x080fe40007f5e0ff */
[-C--:B------:R-:W-:Y:S02]  /*5c90*/  IADD3 R246, P5, PT, R57, R4.reuse, RZ ;  /* 0x0000000439f67210 */ /* 0x080fe40007fbe0ff */
[-C--:B------:R-:W-:Y:S02]  /*5ca0*/  LEA.HI.X.SX32 R245, R8, R5.reuse, 0x2, P2 ;  /* 0x0000000508f57211 */ /* 0x080fe400010f16ff */
[----:B------:R-:W-:Y:S02]  /*5cb0*/  IADD3 R8, P2, PT, R81, R4, RZ ;  /* 0x0000000451087210 */ /* 0x000fe40007f5e0ff */
[-C--:B------:R-:W-:Y:S02]  /*5cc0*/  LEA.HI.X.SX32 R247, R12, R5.reuse, 0x2, P5 ;  /* 0x000000050cf77211 */ /* 0x080fe400028f16ff */
[----:B------:R-:W-:-:S02]  /*5cd0*/  LEA.HI.X.SX32 R9, R9, R5, 0x2, P2 ;  /* 0x0000000509097211 */ /* 0x000fc400010f16ff */
[----:B------:R-:W-:-:S04]  /*5ce0*/  IADD3 R12, P2, PT, R97, R4, RZ ;  /* 0x00000004610c7210 */ /* 0x000fc80007f5e0ff */
[-C--:B------:R-:W-:Y:S02]  /*5cf0*/  LEA.HI.X.SX32 R13, R13, R5.reuse, 0x2, P2 ;  /* 0x000000050d0d7211 */ /* 0x080fe400010f16ff */
[-C--:B------:R-:W-:Y:S01]  /*5d00*/  LEA R16, P2, R6, R4.reuse, 0x6 ;  /* 0x0000000406107211 */ /* 0x080fe200078430ff */
[----:B--2---:R2:W-:Y:S04]  /*5d10*/  STL.64 [R1+0x848], R250 ;  /* 0x000848fa01007387 */ /* 0x0045e80000100a00 */
[----:B--2---:R-:W2:Y:S01]  /*5d20*/  LDL.64 R250, [R1+0x20] ;  /* 0x0000200001fa7983 */ /* 0x004ea20000100a00 */
[----:B------:R-:W-:Y:S02]  /*5d30*/  LEA.HI.X.SX32 R17, R17, R5, 0x2, P2 ;  /* 0x0000000511117211 */ /* 0x000fe400010f16ff */
[----:B------:R-:W-:-:S02]  /*5d40*/  IADD3 R20, P2, PT, R129, R4, RZ ;  /* 0x0000000481147210 */ /* 0x000fc40007f5e0ff */
[-C--:B------:R-:W-:Y:S02]  /*5d50*/  IADD3 R242, P5, PT, R73, R4.reuse, RZ ;  /* 0x0000000449f27210 */ /* 0x080fe40007fbe0ff */
[-C--:B------:R-:W-:Y:S02]  /*5d60*/  LEA.HI.X.SX32 R21, R21, R5.reuse, 0x2, P2 ;  /* 0x0000000515157211 */ /* 0x080fe400010f16ff */
[-C--:B------:R-:W-:Y:S02]  /*5d70*/  IADD3 R24, P2, PT, R136, R4.reuse, RZ ;  /* 0x0000000488187210 */ /* 0x080fe40007f5e0ff */
[-C--:B------:R-:W-:Y:S02]  /*5d80*/  LEA.HI.X.SX32 R243, R10, R5.reuse, 0x2, P5 ;  /* 0x000000050af37211 */ /* 0x080fe400028f16ff */
[----:B------:R-:W-:Y:S02]  /*5d90*/  IADD3 R10, P5, PT, R89, R4, RZ ;  /* 0x00000004590a7210 */ /* 0x000fe40007fbe0ff */
[----:B------:R-:W-:-:S02]  /*5da0*/  LEA.HI.X.SX32 R25, R25, R5, 0x2, P2 ;  /* 0x0000000519197211 */ /* 0x000fc400010f16ff */
[-C--:B-1----:R-:W-:Y:S02]  /*5db0*/  IADD3 R28, P2, PT, R171, R4.reuse, RZ ;  /* 0x00000004ab1c7210 */ /* 0x082fe40007f5e0ff */
[-C--:B------:R-:W-:Y:S02]  /*5dc0*/  LEA.HI.X.SX32 R11, R11, R5.reuse, 0x2, P5 ;  /* 0x000000050b0b7211 */ /* 0x080fe400028f16ff */
[-C--:B------:R-:W-:Y:S02]  /*5dd0*/  IADD3 R14, P5, PT, R105, R4.reuse, RZ ;  /* 0x00000004690e7210 */ /* 0x080fe40007fbe0ff */
[-C--:B------:R-:W-:Y:S02]  /*5de0*/  LEA.HI.X.SX32 R29, R29, R5.reuse, 0x2, P2 ;  /* 0x000000051d1d7211 */ /* 0x080fe400010f16ff */
[----:B------:R-:W-:Y:S02]  /*5df0*/  IADD3 R32, P2, PT, R187, R4, RZ ;  /* 0x00000004bb207210 */ /* 0x000fe40007f5e0ff */
[----:B------:R-:W-:-:S02]  /*5e00*/  LEA.HI.X.SX32 R15, R15, R5, 0x2, P5 ;  /* 0x000000050f0f7211 */ /* 0x000fc400028f16ff */
[-C--:B------:R-:W-:Y:S02]  /*5e10*/  IADD3 R18, P5, PT, R121, R4.reuse, RZ ;  /* 0x0000000479127210 */ /* 0x080fe40007fbe0ff */
        /* <DEDUP_REMOVED lines=13> */
[-C--:B------:R-:W-:Y:S02]  /*5ef0*/  LEA R48, P2, R6, R4.reuse, 0x7 ;  /* 0x0000000406307211 */ /* 0x080fe400078438ff */
        /* <DEDUP_REMOVED lines=63> */
[-C--:B------:R-:W-:Y:S02]  /*62f0*/  LEA R112, P2, R6, R4.reuse, 0x8 ;  /* 0x0000000406707211 */ /* 0x080fe400078440ff */
[-C--:B------:R-:W-:Y:S02]  /*6300*/  LEA.HI.X.SX32 R95, R95, R5.reuse, 0x2, P5 ;  /* 0x000000055f5f7211 */ /* 0x080fe400028f16ff */
[-C--:B------:R-:W-:Y:S02]  /*6310*/  IADD3 R98, P5, PT, R98, R4.reuse, RZ ;  /* 0x0000000462627210 */ /* 0x080fe40007fbe0ff */
[-C--:B------:R-:W-:Y:S02]  /*6320*/  LEA.HI.X.SX32 R113, R113, R5.reuse, 0x2, P2 ;  /* 0x0000000571717211 */ /* 0x080fe400010f16ff */
[----:B------:R-:W-:Y:S02]  /*6330*/  IADD3 R116, P2, PT, R116, R4, RZ ;  /* 0x0000000474747210 */ /* 0x000fe40007f5e0ff */
[----:B------:R-:W-:-:S02]  /*6340*/  LEA.HI.X.SX32 R99, R99, R5, 0x2, P5 ;  /* 0x0000000563637211 */ /* 0x000fc400028f16ff */
[-C--:B------:R-:W-:Y:S01]  /*6350*/  IADD3 R102, P5, PT, R102, R4.reuse, RZ ;  /* 0x0000000466667210 */ /* 0x080fe20007fbe0ff */
[----:B--2---:R1:W-:Y:S04]  /*6360*/  STL.64 [R1+0x850], R250 ;  /* 0x000850fa01007387 */ /* 0x0043e80000100a00 */
[----:B-1----:R-:W2:Y:S01]  /*6370*/  LDL.64 R250, [R1+0x28] ;  /* 0x0000280001fa7983 */ /* 0x002ea20000100a00 */
[-C--:B------:R-:W-:Y:S01]  /*6380*/  LEA.HI.X.SX32 R117, R117, R5.reuse, 0x2, P2 ;  /* 0x0000000575757211 */ /* 0x080fe200010f16ff */
[----:B------:R-:W-:Y:S01]  /*6390*/  IMAD R176, R6, 0x16c, RZ ;  /* 0x0000016c06b07824 */ /* 0x000fe200078e02ff */
[-C--:B------:R-:W-:Y:S01]  /*63a0*/  IADD3 R120, P2, PT, R120, R4.reuse, RZ ;  /* 0x0000000478787210 */ /* 0x080fe20007f5e0ff */
[C---:B------:R-:W-:Y:S01]  /*63b0*/  IMAD R191, R6.reuse, 0x62, RZ ;  /* 0x0000006206bf7824 */ /* 0x040fe200078e02ff */
        /* <DEDUP_REMOVED lines=51> */
[----:B------:R-:W-:Y:S01]  /*66f0*/  IMAD R205, R6, 0x69, RZ ;  /* 0x0000006906cd7824 */ /* 0x000fe200078e02ff */
        /* <DEDUP_REMOVED lines=19> */
[----:B------:R-:W-:Y:S01]  /*6830*/  USHF.L.U32 UR5, UR8, 0x15, URZ ;  /* 0x0000001508057899 */ /* 0x000fe200080006ff */
[-C--:B------:R-:W-:Y:S01]  /*6840*/  LEA.HI.X.SX32 R149, R139, R5.reuse, 0x2, P5 ;  /* 0x000000058b957211 */ /* 0x080fe200028f16ff */
[----:B------:R-:W-:Y:S01]  /*6850*/  IMAD R135, R6, 0x6f, RZ ;  /* 0x0000006f06877824 */ /* 0x000fe200078e02ff */
[-C--:B------:R-:W-:Y:S01]  /*6860*/  IADD3 R152, P5, PT, R152, R4.reuse, RZ ;  /* 0x0000000498987210 */ /* 0x080fe20007fbe0ff */
[C---:B------:R-:W-:Y:S01]  /*6870*/  IMAD R220, R6.reuse, 0x1c4, RZ ;  /* 0x000001c406dc7824 */ /* 0x040fe200078e02ff */
[-C--:B------:R-:W-:Y:S01]  /*6880*/  LEA.HI.X.SX32 R167, R167, R5.reuse, 0x2, P2 ;  /* 0x00000005a7a77211 */ /* 0x080fe200010f16ff */
[----:B------:R-:W-:Y:S01]  /*6890*/  IMAD R238, R6, 0x1e8, RZ ;  /* 0x000001e806ee7824 */ /* 0x000fe200078e02ff */
[-C--:B------:R-:W-:Y:S01]  /*68a0*/  IADD3 R170, P2, PT, R170, R4.reuse, RZ ;  /* 0x00000004aaaa7210 */ /* 0x080fe20007f5e0ff */
[----:B------:R-:W-:Y:S01]  /*68b0*/  ULOP3.LUT UR5, UR5, 0x600000, URZ, 0xc0, !UPT ;  /* 0x0060000005057892 */ /* 0x000fe2000f8ec0ff */
[-C--:B------:R-:W-:Y:S01]  /*68c0*/  LEA.HI.X.SX32 R153, R153, R5.reuse, 0x2, P5 ;  /* 0x0000000599997211 */ /* 0x080fe200028f16ff */
[----:B------:R-:W-:Y:S01]  /*68d0*/  IMAD R136, R6, 0x71, RZ ;  /* 0x0000007106887824 */ /* 0x000fe200078e02ff */
[-C--:B------:R-:W-:Y:S01]  /*68e0*/  IADD3 R156, P5, PT, R156, R4.reuse, RZ ;  /* 0x000000049c9c7210 */ /* 0x080fe20007fbe0ff */
[----:B------:R-:W-:Y:S01]  /*68f0*/  IMAD R224, R6, 0x1cc, RZ ;  /* 0x000001cc06e07824 */ /* 0x000fe200078e02ff */
[-C--:B------:R-:W-:Y:S01]  /*6900*/  LEA.HI.X.SX32 R171, R171, R5.reuse, 0x2, P2 ;  /* 0x00000005abab7211 */ /* 0x080fe200010f16ff */
[----:B------:R-:W-:Y:S01]  /*6910*/  UIADD3 UR11, UPT, UPT, UR10, UR5, URZ ;  /* 0x000000050a0b7290 */ /* 0x000fe2000fffe0ff */
        /* <DEDUP_REMOVED lines=12> */
[----:B------:R-:W-:Y:S01]  /*69e0*/  IADD3 R164, P5, PT, R164, R4, RZ ;  /* 0x00000004a4a47210 */ /* 0x000fe20007fbe0ff */
[----:B------:R-:W-:Y:S01]  /*69f0*/  UIADD3 UR4, UPT, UPT, UR9, 0x38000, URZ ;  /* 0x0003800009047890 */ /* 0x000fe2000fffe0ff */
        /* <DEDUP_REMOVED lines=20> */
[-C--:B------:R-:W-:Y:S01]  /*6b40*/  LEA.HI.X.SX32 R199, R140, R5.reuse, 0x2, P2 ;  /* 0x000000058cc77211 */ /* 0x080fe200010f16ff */
[----:B------:R-:W-:Y:S01]  /*6b50*/  IMAD R140, R6, 0x76, RZ ;  /* 0x00000076068c7824 */ /* 0x000fe200078e02ff */
[-C--:B------:R-:W-:Y:S02]  /*6b60*/  IADD3 R202, P2, PT, R202, R4.reuse, RZ ;  /* 0x00000004caca7210 */ /* 0x080fe40007f5e0ff */
[-C--:B------:R-:W-:Y:S02]  /*6b70*/  LEA.HI.X.SX32 R185, R185, R5.reuse, 0x2, P5 ;  /* 0x00000005b9b97211 */ /* 0x080fe400028f16ff */
[----:B------:R-:W-:Y:S02]  /*6b80*/  IADD3 R188, P5, PT, R188, R4, RZ ;  /* 0x00000004bcbc7210 */ /* 0x000fe40007fbe0ff */
[----:B------:R-:W-:-:S02]  /*6b90*/  LEA.HI.X.SX32 R203, R203, R5, 0x2, P2 ;  /* 0x00000005cbcb7211 */ /* 0x000fc400010f16ff */
[-C--:B------:R-:W-:Y:S02]  /*6ba0*/  IADD3 R206, P2, PT, R206, R4.reuse, RZ ;  /* 0x00000004cece7210 */ /* 0x080fe40007f5e0ff */
[-C--:B------:R-:W-:Y:S02]  /*6bb0*/  LEA.HI.X.SX32 R189, R189, R5.reuse, 0x2, P5 ;  /* 0x00000005bdbd7211 */ /* 0x080fe400028f16ff */
[-C--:B------:R-:W-:Y:S02]  /*6bc0*/  IADD3 R192, P5, PT, R192, R4.reuse, RZ ;  /* 0x00000004c0c07210 */ /* 0x080fe40007fbe0ff */
[-C--:B------:R-:W-:Y:S01]  /*6bd0*/  LEA.HI.X.SX32 R207, R138, R5.reuse, 0x2, P2 ;  /* 0x000000058acf7211 */ /* 0x080fe200010f16ff */
[----:B------:R-:W-:Y:S01]  /*6be0*/  STTM.x64 tmem[UR11], RZ ;  /* 0x000000ff000079ed */ /* 0x000fe2000834000b */
[-C--:B------:R-:W-:Y:S01]  /*6bf0*/  IADD3 R210, P2, PT, R210, R4.reuse, RZ ;  /* 0x00000004d2d27210 */ /* 0x080fe20007f5e0ff */
[----:B------:R-:W1:Y:S01]  /*6c00*/  FENCE.VIEW.ASYNC.T ;  /* 0x00000000000073c6 */ /* 0x000e620000000200 */
[----:B------:R-:W-:Y:S01]  /*6c10*/  LEA.HI.X.SX32 R193, R193, R5, 0x2, P5 ;  /* 0x00000005c1c17211 */ /* 0x000fe200028f16ff */
[----:B------:R-:W-:Y:S01]  /*6c20*/  IMAD R138, R6, 0x77, RZ ;  /* 0x00000077068a7824 */ /* 0x000fe200078e02ff */
[----:B-1----:R-:W-:Y:S01]  /*6c30*/  BAR.SYNC.DEFER_BLOCKING 0x0 ;  /* 0x0000000000007b1d */ /* 0x002fe20000010000 */
[----:B------:R-:W-:-:S02]  /*6c40*/  IADD3 R196, P5, PT, R196, R4, RZ ;  /* 0x00000004c4c47210 */ /* 0x000fc40007fbe0ff */
[-C--:B------:R-:W-:Y:S02]  /*6c50*/  LEA.HI.X.SX32 R211, R211, R5.reuse, 0x2, P2 ;  /* 0x00000005d3d37211 */ /* 0x080fe400010f16ff */
[-C--:B------:R-:W-:Y:S02]  /*6c60*/  IADD3 R214, P2, PT, R214, R4.reuse, RZ ;  /* 0x00000004d6d67210 */ /* 0x080fe40007f5e0ff */
[-C--:B------:R-:W-:Y:S02]  /*6c70*/  LEA.HI.X.SX32 R197, R197, R5.reuse, 0x2, P5 ;  /* 0x00000005c5c57211 */ /* 0x080fe400028f16ff */
[-C--:B------:R-:W-:Y:S02]  /*6c80*/  IADD3 R200, P5, PT, R200, R4.reuse, RZ ;  /* 0x00000004c8c87210 */ /* 0x080fe40007fbe0ff */
[----:B------:R-:W-:Y:S01]  /*6c90*/  LEA.HI.X.SX32 R215, R133, R5, 0x2, P2 ;  /* 0x0000000585d77211 */ /* 0x000fe200010f16ff */
[----:B------:R-:W-:Y:S01]  /*6ca0*/  IMAD R133, R6, 0x79, RZ ;  /* 0x0000007906857824 */ /* 0x000fe200078e02ff */
[----:B------:R-:W-:-:S02]  /*6cb0*/  IADD3 R218, P2, PT, R218, R4, RZ ;  /* 0x00000004dada7210 */ /* 0x000fc40007f5e0ff */
[-C--:B------:R-:W-:Y:S02]  /*6cc0*/  LEA.HI.X.SX32 R201, R201, R5.reuse, 0x2, P5 ;  /* 0x00000005c9c97211 */ /* 0x080fe400028f16ff */
[-C--:B------:R-:W-:Y:S02]  /*6cd0*/  IADD3 R204, P5, PT, R204, R4.reuse, RZ ;  /* 0x00000004cccc7210 */ /* 0x080fe40007fbe0ff */
[-C--:B------:R-:W-:Y:S02]  /*6ce0*/  LEA.HI.X.SX32 R219, R219, R5.reuse, 0x2, P2 ;  /* 0x00000005dbdb7211 */ /* 0x080fe400010f16ff */
[-C--:B------:R-:W-:Y:S02]  /*6cf0*/  IADD3 R222, P2, PT, R222, R4.reuse, RZ ;  /* 0x00000004dede7210 */ /* 0x080fe40007f5e0ff */
[----:B------:R-:W-:Y:S02]  /*6d00*/  LEA.HI.X.SX32 R205, R205, R5, 0x2, P5 ;  /* 0x00000005cdcd7211 */ /* 0x000fe400028f16ff */
[----:B------:R-:W-:-:S02]  /*6d10*/  IADD3 R208, P5, PT, R208, R4, RZ ;  /* 0x00000004d0d07210 */ /* 0x000fc40007fbe0ff */
[-C--:B------:R-:W-:Y:S02]  /*6d20*/  LEA.HI.X.SX32 R223, R137, R5.reuse, 0x2, P2 ;  /* 0x0000000589df7211 */ /* 0x080fe400010f16ff */
[-C--:B------:R-:W-:Y:S02]  /*6d30*/  IADD3 R226, P2, PT, R226, R4.reuse, RZ ;  /* 0x00000004e2e27210 */ /* 0x080fe40007f5e0ff */
[-C--:B------:R-:W-:Y:S02]  /*6d40*/  LEA.HI.X.SX32 R209, R134, R5.reuse, 0x2, P5 ;  /* 0x0000000586d17211 */ /* 0x080fe400028f16ff */
[-C--:B------:R-:W-:Y:S02]  /*6d50*/  IADD3 R212, P5, PT, R212, R4.reuse, RZ ;  /* 0x00000004d4d47210 */ /* 0x080fe40007fbe0ff */
[----:B------:R-:W-:Y:S02]  /*6d60*/  LEA.HI.X.SX32 R227, R227, R5, 0x2, P2 ;  /* 0x00000005e3e37211 */ /* 0x000fe400010f16ff */
[----:B------:R-:W-:-:S02]  /*6d70*/  IADD3 R230, P2, PT, R230, R4, RZ ;  /* 0x00000004e6e67210 */ /* 0x000fc40007f5e0ff */
[-C--:B------:R-:W-:Y:S01]  /*6d80*/  LEA.HI.X.SX32 R213, R132, R5.reuse, 0x2, P5 ;  /* 0x0000000584d57211 */ /* 0x080fe200028f16ff */
[----:B------:R-:W-:Y:S01]  /*6d90*/  IMAD R132, R6, 0x7a, RZ ;  /* 0x0000007a06847824 */ /* 0x000fe200078e02ff */
        /* <DEDUP_REMOVED lines=8> */
[----:B------:R-:W-:Y:S02]  /*6e20*/  IADD3 R224, P5, PT, R224, R4, RZ ;  /* 0x00000004e0e07210 */ /* 0x000fe40007fbe0ff */
[----:B------:R-:W-:Y:S01]  /*6e30*/  LEA.HI.X.SX32 R239, R132, R5, 0x2, P2 ;  /* 0x0000000584ef7211 */ /* 0x000fe200010f16ff */
[----:B------:R-:W-:Y:S01]  /*6e40*/  IMAD R132, R6, 0x1f0, RZ ;  /* 0x000001f006847824 */ /* 0x000fe200078e02ff */
[----:B------:R-:W-:-:S02]  /*6e50*/  ISETP.NE.U32.AND P2, PT, R0, RZ, PT ;  /* 0x000000ff0000720c */ /* 0x000fc40003f45070 */
[----:B------:R-:W-:Y:S02]  /*6e60*/  LEA.HI.X.SX32 R225, R139, R5, 0x2, P5 ;  /* 0x000000058be17211 */ /* 0x000fe400028f16ff */
[----:B------:R-:W-:-:S04]  /*6e70*/  IADD3 R228, P5, PT, R228, R4, RZ ;  /* 0x00000004e4e47210 */ /* 0x000fc80007fbe0ff */
[----:B------:R-:W-:Y:S02]  /*6e80*/  LEA.HI.X.SX32 R229, R141, R5, 0x2, P5 ;  /* 0x000000058de57211 */ /* 0x000fe400028f16ff */
[----:B------:R-:W-:-:S03]  /*6e90*/  IADD3 R232, P5, PT, R232, R4, RZ ;  /* 0x00000004e8e87210 */ /* 0x000fc60007fbe0ff */
[----:B------:R-:W-:Y:S01]  /*6ea0*/  VOTEU.ALL UP1, P2 ;  /* 0x0000000000ff7886 */ /* 0x000fe20001020000 */
[----:B------:R-:W-:Y:S02]  /*6eb0*/  LEA.HI.X.SX32 R233, R138, R5, 0x2, P5 ;  /* 0x000000058ae97211 */ /* 0x000fe400028f16ff */
[----:B------:R-:W-:Y:S02]  /*6ec0*/  IADD3 R236, P5, PT, R236, R4, RZ ;  /* 0x00000004ecec7210 */ /* 0x000fe40007fbe0ff */
[----:B------:R-:W-:-:S04]  /*6ed0*/  @!UP1 UIADD3 UR12, UPT, UPT, -UR6, 0x100000, URZ ;  /* 0x00100000060c9890 */ /* 0x000fc8000fffe1ff */
[----:B------:R-:W-:Y:S02]  /*6ee0*/  @!UP1 USHF.L.U32 UR13, UR12, 0xb, URZ ;  /* 0x0000000b0c0d9899 */ /* 0x000fe400080006ff */
[----:B------:R-:W-:Y:S01]  /*6ef0*/  @!UP1 USHF.L.U32 UR12, UR12, 0x1, URZ ;  /* 0x000000010c0c9899 */ /* 0x000fe200080006ff */
[----:B------:R-:W-:Y:S01]  /*6f00*/  LEA.HI.X.SX32 R237, R133, R5, 0x2, P5 ;  /* 0x0000000585ed7211 */ /* 0x000fe200028f16ff */
[----:B------:R-:W-:Y:S01]  /*6f10*/  IMAD R133, R6, 0x7b, RZ ;  /* 0x0000007b06857824 */ /* 0x000fe200078e02ff */
[----:B------:R-:W-:Y:S01]  /*6f20*/  IADD3 R240, P5, PT, R240, R4, RZ ;  /* 0x00000004f0f07210 */ /* 0x000fe20007fbe0ff */
[----:B------:R-:W-:-:S04]  /*6f30*/  @!UP1 UIADD3 UR6, UPT, UPT, -UR6, 0x100000, URZ ;  /* 0x0010000006069890 */ /* 0x000fc8000fffe1ff */
[----:B------:R-:W-:Y:S02]  /*6f40*/  @!UP1 USHF.L.U32 UR7, UR6, 0xb, URZ ;  /* 0x0000000b06079899 */ /* 0x000fe400080006ff */
[----:B------:R-:W-:Y:S01]  /*6f50*/  @!UP1 USHF.L.U32 UR6, UR6, 0x1, URZ ;  /* 0x0000000106069899 */ /* 0x000fe200080006ff */
[----:B------:R-:W-:Y:S01]  /*6f60*/  VOTEU.ALL UP1, P2 ;  /* 0x0000000000ff7886 */ /* 0x000fe20001020000 */
[-C--:B------:R-:W-:Y:S01]  /*6f70*/  LEA.HI.X.SX32 R241, R133, R5.reuse, 0x2, P5 ;  /* 0x0000000585f17211 */ /* 0x080fe200028f16ff */
[----:B------:R-:W-:Y:S01]  /*6f80*/  IMAD R133, R6, 0x7d, RZ ;  /* 0x0000007d06857824 */ /* 0x000fe200078e02ff */
[-C--:B------:R-:W-:Y:S01]  /*6f90*/  IADD3 R138, P5, PT, R132, R4.reuse, RZ ;  /* 0x00000004848a7210 */ /* 0x080fe20007fbe0ff */
[----:B------:R-:W-:Y:S01]  /*6fa0*/  IMAD R132, R6, 0x1f4, RZ ;  /* 0x000001f406847824 */ /* 0x000fe200078e02ff */
[----:B------:R-:W1:Y:S02]  /*6fb0*/  FENCE.VIEW.ASYNC.S ;  /* 0x00000000000073c6 */ /* 0x000e640000000000 */
[----:B-1----:R-:W1:Y:S01]  /*6fc0*/  @!UP1 SYNCS.EXCH.64 URZ, [UR4], UR12 ;  /* 0x0000000c04ff95b2 */ /* 0x002e620008000100 */
[----:B------:R-:W-:Y:S01]  /*6fd0*/  LEA.HI.X.SX32 R139, R252, R5, 0x2, P5 ;  /* 0x00000005fc8b7211 */ /* 0x000fe200028f16ff */
[----:B-1----:R-:W-:Y:S01]  /*6fe0*/  BAR.SYNC.DEFER_BLOCKING 0x0 ;  /* 0x0000000000007b1d */ /* 0x002fe20000010000 */
[----:B------:R-:W-:Y:S01]  /*6ff0*/  IADD3 R140, P5, PT, R132, R4, RZ ;  /* 0x00000004848c7210 */ /* 0x000fe20007fbe0ff */
[----:B------:R-:W-:-:S03]  /*7000*/  IMAD R132, R6, 0x1f8, RZ ;  /* 0x000001f806847824 */ /* 0x000fc600078e02ff */
[-C--:B------:R-:W-:Y:S01]  /*7010*/  LEA.HI.X.SX32 R141, R133, R5.reuse, 0x2, P5 ;  /* 0x00000005858d7211 */ /* 0x080fe200028f16ff */
[----:B------:R-:W-:Y:S01]  /*7020*/  IMAD R133, R6, 0x7e, RZ ;  /* 0x0000007e06857824 */ /* 0x000fe200078e02ff */
[-C--:B------:R-:W-:Y:S01]  /*7030*/  IADD3 R136, P5, PT, R132, R4.reuse, RZ ;  /* 0x0000000484887210 */ /* 0x080fe20007fbe0ff */
[----:B------:R-:W-:Y:S01]  /*7040*/  IMAD R132, R6, 0x1fc, RZ ;  /* 0x000001fc06847824 */ /* 0x000fe200078e02ff */
[----:B------:R-:W-:Y:S01]  /*7050*/  VOTEU.ALL UP2, P2 ;  /* 0x0000000000ff7886 */ /* 0x000fe20001040000 */
[----:B------:R-:W-:Y:S01]  /*7060*/  STL.64 [R1+0x228], R138 ;  /* 0x0002288a01007387 */ /* 0x000fe20000100a00 */
[-C--:B------:R-:W-:Y:S01]  /*7070*/  LEA.HI.X.SX32 R137, R133, R5.reuse, 0x2, P5 ;  /* 0x0000000585897211 */ /* 0x080fe200028f16ff */
[----:B------:R-:W-:Y:S01]  /*7080*/  VIADD R133, R3, 0xfffffffa ;  /* 0xfffffffa03857836 */ /* 0x000fe20000000000 */
[----:B------:R-:W-:Y:S01]  /*7090*/  IADD3 R134, P5, PT, R132, R4, RZ ;  /* 0x0000000484867210 */ /* 0x000fe20007fbe0ff */
[----:B------:R-:W-:Y:S01]  /*70a0*/  IMAD R132, R6, 0x7f, RZ ;  /* 0x0000007f06847824 */ /* 0x000fe200078e02ff */
[----:B------:R-:W-:Y:S04]  /*70b0*/  STL.64 [R1+0x230], R140 ;  /* 0x0002308c01007387 */ /* 0x000fe80000100a00 */
[----:B------:R-:W-:Y:S01]  /*70c0*/  LEA.HI.X.SX32 R135, R132, R5, 0x2, P5 ;  /* 0x0000000584877211 */ /* 0x000fe200028f16ff */
[----:B------:R-:W-:Y:S01]  /*70d0*/  STL.64 [R1+0x238], R136 ;  /* 0x0002388801007387 */ /* 0x000fe20000100a00 */
[----:B------:R-:W-:-:S02]  /*70e0*/  ISETP.GE.U32.AND P5, PT, R133, 0x7fffff7b, PT ;  /* 0x7fffff7b8500780c */ /* 0x000fc40003fa6070 */
[----:B------:R-:W-:Y:S01]  /*70f0*/  LEA R133, R0, UR9, 0x9 ;  /* 0x0000000900857c11 */ /* 0x000fe2000f8e48ff */
[----:B------:R1:W-:Y:S01]  /*7100*/  STL.64 [R1+0x240], R134 ;  /* 0x0002408601007387 */ /* 0x0003e20000100a00 */
[----:B------:R3:W4:Y:S03]  /*7110*/  @!UP2 SYNCS.EXCH.64 URZ, [UR9+0x38008], UR6 ;  /* 0x0380080609ffa5b2 */ /* 0x0007260008000100 */
[----:B------:R-:W-:Y:S01]  /*7120*/  @!PT LDS RZ, [RZ] ;  /* 0x00000000fffff984 */ /* 0x000fe20000000800 */
[----:B------:R-:W-:Y:S01]  /*7130*/  @!PT LDS RZ, [RZ] ;  /* 0x00000000fffff984 */ /* 0x000fe20000000800 */
[----:B------:R-:W-:Y:S01]  /*7140*/  @!PT LDS RZ, [RZ] ;  /* 0x00000000fffff984 */ /* 0x000fe20000000800 */
[----:B----4-:R-:W-:Y:S04]  /*7150*/  LDGSTS.E [R133], desc[UR22][R4.64], !P3 ;  /* 0x0000000004857fae */ /* 0x010fe8000d9a1016 */
[----:B-1----:R-:W4:Y:S01]  /*7160*/  LDL.64 R134, [R1] ;  /* 0x0000000001867983 */ /* 0x002f220000100a00 */
[C---:B------:R-:W-:Y:S01]  /*7170*/  VIADD R132, R3.reuse, 0xfffffff9 ;  /* 0xfffffff903847836 */ /* 0x040fe20000000000 */
[----:B---3--:R-:W1:Y:S02]  /*7180*/  LDCU UR6, c[0x0][0x3a0] ;  /* 0x00007400ff0677ac */ /* 0x008e640008000800 */
[----:B------:R3:W-:Y:S04]  /*7190*/  STL.64 [R1+0x7e0], R4 ;  /* 0x0007e00401007387 */ /* 0x0007e80000100a00 */
[----:B--2---:R-:W-:Y:S04]  /*71a0*/  LDGSTS.E [R133+0x4], desc[UR22][R250.64], !P0 ;  /* 0x00004000fa857fae */ /* 0x004fe8000c1a1016 */
[----:B---3--:R-:W2:Y:S01]  /*71b0*/  LDL.64 R4, [R1+0x8] ;  /* 0x0000080001047983 */ /* 0x008ea20000100a00 */
[----:B------:R-:W-:Y:S01]  /*71c0*/  ISETP.GE.U32.AND P3, PT, R132, 0x7fffff7a, PT ;  /* 0x7fffff7a8400780c */ /* 0x000fe20003f66070 */
[----:B------:R-:W-:-:S02]  /*71d0*/  VIADD R132, R3, 0xfffffff8 ;  /* 0xfffffff803847836 */ /* 0x000fc40000000000 */
[----:B------:R-:W3:Y:S03]  /*71e0*/  LDL.LU.64 R250, [R1+0x850] ;  /* 0x0008500001fa7983 */ /* 0x000ee60000300a00 */
[----:B------:R-:W-:Y:S01]  /*71f0*/  ISETP.GE.U32.AND P0, PT, R132, 0x7fffff79, PT ;  /* 0x7fffff798400780c */ /* 0x000fe20003f06070 */
[C---:B------:R-:W-:Y:S01]  /*7200*/  VIADD R132, R3.reuse, 0xfffffff7 ;  /* 0xfffffff703847836 */ /* 0x040fe20000000000 */
[----:B---3--:R-:W-:Y:S04]  /*7210*/  LDGSTS.E [R133+0x8], desc[UR22][R250.64], !P1 ;  /* 0x00008000fa857fae */ /* 0x008fe8000c9a1016 */
[----:B------:R-:W3:Y:S01]  /*7220*/  LDL.LU.64 R250, [R1+0x848] ;  /* 0x0008480001fa7983 */ /* 0x000ee20000300a00 */
[----:B------:R-:W-:Y:S01]  /*7230*/  ISETP.GE.U32.AND P1, PT, R132, 0x7fffff78, PT ;  /* 0x7fffff788400780c */ /* 0x000fe20003f26070 */
[----:B------:R-:W-:-:S02]  /*7240*/  VIADD R132, R3, 0xfffffff6 ;  /* 0xfffffff603847836 */ /* 0x000fc40000000000 */
[----:B---3--:R-:W-:Y:S04]  /*7250*/  LDGSTS.E [R133+0xc], desc[UR22][R250.64], !P4 ;  /* 0x0000c000fa857fae */ /* 0x008fe8000e1a1016 */
[----:B------:R-:W3:Y:S01]  /*7260*/  LDL.LU.64 R250, [R1+0x840] ;  /* 0x0008400001fa7983 */ /* 0x000ee20000300a00 */
[----:B------:R-:W-:Y:S01]  /*7270*/  ISETP.GE.U32.AND P4, PT, R132, 0x7fffff77, PT ;  /* 0x7fffff778400780c */ /* 0x000fe20003f86070 */
[C---:B------:R-:W-:Y:S02]  /*7280*/  VIADD R132, R3.reuse, 0xfffffff5 ;  /* 0xfffffff503847836 */ /* 0x040fe40000000000 */
[----:B---3--:R-:W-:Y:S04]  /*7290*/  LDGSTS.E [R133+0x10], desc[UR22][R250.64], !P6 ;  /* 0x00010000fa857fae */ /* 0x008fe8000f1a1016 */
[----:B------:R-:W3:Y:S01]  /*72a0*/  LDL.LU.64 R250, [R1+0x838] ;  /* 0x0008380001fa7983 */ /* 0x000ee20000300a00 */
[----:B------:R-:W-:Y:S01]  /*72b0*/  ISETP.GE.U32.AND P6, PT, R132, 0x7fffff76, PT ;  /* 0x7fffff768400780c */ /* 0x000fe20003fc6070 */
[----:B------:R-:W-:-:S02]  /*72c0*/  VIADD R132, R3, 0xfffffff4 ;  /* 0xfffffff403847836 */ /* 0x000fc40000000000 */
[----:B--2---:R-:W-:Y:S03]  /*72d0*/  LDGSTS.E [R133+0x14], desc[UR22][R4.64], !P5 ;  /* 0x0001400004857fae */ /* 0x004fe6000e9a1016 */
[----:B------:R-:W-:Y:S01]  /*72e0*/  ISETP.GE.U32.AND P5, PT, R132, 0x7fffff75, PT ;  /* 0x7fffff758400780c */ /* 0x000fe20003fa6070 */
[C---:B------:R-:W-:Y:S01]  /*72f0*/  VIADD R132, R3.reuse, 0xfffffff3 ;  /* 0xfffffff303847836 */ /* 0x040fe20000000000 */
[----:B----4-:R2:W-:Y:S04]  /*7300*/  LDGSTS.E [R133+0x18], desc[UR22][R134.64], !P3 ;  /* 0x0001800086857fae */ /* 0x0105e8000d9a1016 */
[----:B------:R-:W-:Y:S01]  /*7310*/  ISETP.GE.U32.AND P3, PT, R132, 0x7fffff74, PT ;  /* 0x7fffff748400780c */ /* 0x000fe20003f66070 */
[C---:B------:R-:W-:Y:S01]  /*7320*/  VIADD R132, R3.reuse, 0xfffffff2 ;  /* 0xfffffff203847836 */ /* 0x040fe20000000000 */
[----:B------:R-:W4:Y:S04]  /*7330*/  LDL.64 R4, [R1+0x240] ;  /* 0x0002400001047983 */ /* 0x000f280000100a00 */
[----:B------:R-:W5:Y:S01]  /*7340*/  LDL R135, [R1+0x2b4] ;  /* 0x0002b40001877983 */ /* 0x000f620000100800 */
[----:B--2---:R-:W-:-:S03]  /*7350*/  VIADD R134, R3, 0x7f ;  /* 0x0000007f03867836 */ /* 0x004fc60000000000 */
[----:B---3--:R-:W-:Y:S01]  /*7360*/  LDGSTS.E [R133+0x1c], desc[UR22][R250.64], !P0 ;  /* 0x0001c000fa857fae */ /* 0x008fe2000c1a1016 */
[----:B------:R-:W-:Y:S02]  /*7370*/  ISETP.GE.U32.AND P0, PT, R132, 0x7fffff73, PT ;  /* 0x7fffff738400780c */ /* 0x000fe40003f06070 */
[C---:B------:R-:W-:Y:S01]  /*7380*/  IADD3 R132, PT, PT, R3.reuse, -0xf, RZ ;  /* 0xfffffff103847810 */ /* 0x040fe20007ffe0ff */
[----:B------:R-:W-:Y:S03]  /*7390*/  LDGSTS.E [R133+0x20], desc[UR22][R248.64], !P1 ;  /* 0x00020000f8857fae */ /* 0x000fe6000c9a1016 */
[----:B------:R-:W-:Y:S01]  /*73a0*/  ISETP.GE.U32.AND P1, PT, R132, 0x7fffff72, PT ;  /* 0x7fffff728400780c */ /* 0x000fe20003f26070 */
[C---:B------:R-:W-:Y:S01]  /*73b0*/  VIADD R132, R3.reuse, 0xfffffff0 ;  /* 0xfffffff003847836 */ /* 0x040fe20000000000 */
[----:B------:R-:W-:Y:S04]  /*73c0*/  LDGSTS.E [R133+0x24], desc[UR22][R246.64], !P4 ;  /* 0x00024000f6857fae */ /* 0x000fe8000e1a1016 */
        /* <DEDUP_REMOVED lines=31> */
[----:B------:R-:W-:Y:S01]  /*75c0*/  LDGSTS.E [R133+0x50], desc[UR22][R24.64], !P1 ;  /* 0x0005000018857fae */ /* 0x000fe2000c9a1016 */
[----:B------:R-:W-:-:S03]  /*75d0*/  IADD3 R132, PT, PT, R3, -0x1b, RZ ;  /* 0xffffffe503847810 */ /* 0x000fc60007ffe0ff */
[----:B------:R-:W-:Y:S01]  /*75e0*/  LDGSTS.E [R133+0x54], desc[UR22][R26.64], !P4 ;  /* 0x000540001a857fae */ /* 0x000fe2000e1a1016 */
[----:B------:R-:W-:Y:S01]  /*75f0*/  ISETP.GE.U32.AND P1, PT, R132, 0x7fffff66, PT ;  /* 0x7fffff668400780c */ /* 0x000fe20003f26070 */
[C---:B------:R-:W-:Y:S02]  /*7600*/  VIADD R132, R3.reuse, 0xffffffe4 ;  /* 0xffffffe403847836 */ /* 0x040fe40000000000 */
        /* <DEDUP_REMOVED lines=108> */
[----:B------:R-:W-:Y:S01]  /*7cd0*/  STL.64 [R1+0x7a8], R250 ;  /* 0x0007a8fa01007387 */ /* 0x000fe20000100a00 */
        /* <DEDUP_REMOVED lines=36> */
[----:B------:R2:W-:Y:S01]  /*7f20*/  STL.64 [R1+0x7b0], R248 ;  /* 0x0007b0f801007387 */ /* 0x0005e20000100a00 */
        /* <DEDUP_REMOVED lines=8> */
[----:B------:R-:W-:Y:S04]  /*7fb0*/  STL.64 [R1+0x7b8], R246 ;  /* 0x0007b8f601007387 */ /* 0x000fe80000100a00 */
[----:B------:R-:W-:Y:S01]  /*7fc0*/  ISETP.GE.U32.AND P5, PT, R132, 0x7fffff33, PT ;  /* 0x7fffff338400780c */ /* 0x000fe20003fa6070 */
[C---:B------:R-:W-:Y:S01]  /*7fd0*/  VIADD R132, R3.reuse, 0xffffffb1 ;  /* 0xffffffb103847836 */ /* 0x040fe20000000000 */
[----:B------:R-:W-:Y:S04]  /*7fe0*/  STL.64 [R1+0x7c0], R244 ;  /* 0x0007c0f401007387 */ /* 0x000fe80000100a00 */
[----:B------:R-:W-:Y:S01]  /*7ff0*/  ISETP.GE.U32.AND P3, PT, R132, 0x7fffff32, PT ;  /* 0x7fffff328400780c */ /* 0x000fe20003f66070 */
[C---:B------:R-:W-:Y:S01]  /*8000*/  VIADD R132, R3.reuse, 0xffffffb0 ;  /* 0xffffffb003847836 */ /* 0x040fe20000000000 */
[----:B------:R-:W-:Y:S04]  /*8010*/  LDGSTS.E [R133+0x128], desc[UR22][R142.64], !P1 ;  /* 0x001280008e857fae */ /* 0x000fe8000c9a1016 */
[----:B------:R-:W-:Y:S01]  /*8020*/  ISETP.GE.U32.AND P0, PT, R132, 0x7fffff31, PT ;  /* 0x7fffff318400780c */ /* 0x000fe20003f06070 */
[C---:B------:R-:W-:Y:S01]  /*8030*/  VIADD R132, R3.reuse, 0xffffffaf ;  /* 0xffffffaf03847836 */ /* 0x040fe20000000000 */
[----:B------:R-:W-:Y:S04]  /*8040*/  STL.64 [R1+0x7c8], R242 ;  /* 0x0007c8f201007387 */ /* 0x000fe80000100a00 */
[----:B------:R-:W-:Y:S01]  /*8050*/  ISETP.GE.U32.AND P1, PT, R132, 0x7fffff30, PT ;  /* 0x7fffff308400780c */ /* 0x000fe20003f26070 */
[----:B------:R-:W-:Y:S01]  /*8060*/  STL.64 [R1+0x7d0], R8 ;  /* 0x0007d00801007387 */ /* 0x000fe20000100a00 */
[----:B------:R-:W-:-:S03]  /*8070*/  VIADD R132, R3, 0xffffffae ;  /* 0xffffffae03847836 */ /* 0x000fc60000000000 */
[----:B------:R-:W-:Y:S04]  /*8080*/  STL.64 [R1+0x7d8], R10 ;  /* 0x0007d80a01007387 */ /* 0x000fe80000100a00 */
[----:B------:R-:W-:Y:S04]  /*8090*/  STL.64 [R1+0x7e8], R12 ;  /* 0x0007e80c01007387 */ /* 0x000fe80000100a00 */
[----:B------:R-:W-:Y:S04]  /*80a0*/  STL.64 [R1+0x7f0], R14 ;  /* 0x0007f00e01007387 */ /* 0x000fe80000100a00 */
[----:B------:R3:W-:Y:S04]  /*80b0*/  STL.64 [R1+0x7f8], R16 ;  /* 0x0007f81001007387 */ /* 0x0007e80000100a00 */
[----:B------:R-:W-:Y:S01]  /*80c0*/  LDGSTS.E [R133+0x12c], desc[UR22][R144.64], !P4 ;  /* 0x0012c00090857fae */ /* 0x000fe2000e1a1016 */
[----:B------:R-:W-:Y:S01]  /*80d0*/  ISETP.GE.U32.AND P4, PT, R132, 0x7fffff2f, PT ;  /* 0x7fffff2f8400780c */ /* 0x000fe20003f86070 */
[----:B------:R-:W-:-:S02]  /*80e0*/  VIADD R132, R3, 0xffffffad ;  /* 0xffffffad03847836 */ /* 0x000fc40000000000 */
[----:B------:R-:W-:Y:S04]  /*80f0*/  STL.64 [R1+0x800], R18 ;  /* 0x0008001201007387 */ /* 0x000fe80000100a00 */
[----:B------:R-:W-:Y:S04]  /*8100*/  STL.64 [R1+0x808], R20 ;  /* 0x0008081401007387 */ /* 0x000fe80000100a00 */
[----:B------:R-:W-:Y:S04]  /*8110*/  STL.64 [R1+0x810], R22 ;  /* 0x0008101601007387 */ /* 0x000fe80000100a00 */
[----:B------:R-:W-:Y:S04]  /*8120*/  STL.64 [R1+0x818], R24 ;  /* 0x0008181801007387 */ /* 0x000fe80000100a00 */
[----:B------:R1:W-:Y:S04]  /*8130*/  STL.64 [R1+0x820], R26 ;  /* 0x0008201a01007387 */ /* 0x0003e80000100a00 */
[----:B------:R-:W-:Y:S04]  /*8140*/  STL.64 [R1+0x828], R28 ;  /* 0x0008281c01007387 */ /* 0x000fe80000100a00 */
[----:B------:R-:W-:Y:S01]  /*8150*/  LDGSTS.E [R133+0x130], desc[UR22][R146.64], !P6 ;  /* 0x0013000092857fae */ /* 0x000fe2000f1a1016 */
[----:B------:R-:W-:Y:S01]  /*8160*/  ISETP.GE.U32.AND P6, PT, R132, 0x7fffff2e, PT ;  /* 0x7fffff2e8400780c */ /* 0x000fe20003fc6070 */
[----:B------:R-:W-:-:S02]  /*8170*/  VIADD R132, R3, 0xffffffac ;  /* 0xffffffac03847836 */ /* 0x000fc40000000000 */
[----:B------:R1:W-:Y:S04]  /*8180*/  STL.64 [R1+0x830], R30 ;  /* 0x0008301e01007387 */ /* 0x0003e80000100a00 */
[----:B--2---:R-:W2:Y:S04]  /*8190*/  LDL.64 R248, [R1+0x110] ;  /* 0x0001100001f87983 */ /* 0x004ea80000100a00 */
[----:B------:R-:W-:Y:S01]  /*81a0*/  LDGSTS.E [R133+0x134], desc[UR22][R148.64], !P5 ;  /* 0x0013400094857fae */ /* 0x000fe2000e9a1016 */
[----:B------:R-:W-:Y:S01]  /*81b0*/  ISETP.GE.U32.AND P5, PT, R132, 0x7fffff2d, PT ;  /* 0x7fffff2d8400780c */ /* 0x000fe20003fa6070 */
[----:B------:R-:W-:-:S02]  /*81c0*/  VIADD R132, R3, 0xffffffab ;  /* 0xffffffab03847836 */ /* 0x000fc40000000000 */
[----:B------:R-:W-:Y:S03]  /*81d0*/  LDGSTS.E [R133+0x138], desc[UR22][R150.64], !P3 ;  /* 0x0013800096857fae */ /* 0x000fe6000d9a1016 */
        /* <DEDUP_REMOVED lines=9> */
[----:B------:R-:W2:Y:S03]  /*8270*/  LDL.64 R250, [R1+0xd0] ;  /* 0x0000d00001fa7983 */ /* 0x000ea60000100a00 */
        /* <DEDUP_REMOVED lines=112> */
[----:B------:R-:W-:Y:S01]  /*8980*/  VIADD R132, R3, 0xffffff83 ;  /* 0xffffff8303847836 */ /* 0x000fe20000000000 */
[----:B------:R-:W-:Y:S01]  /*8990*/  LDGSTS.E [R133+0x1e4], desc[UR22][R236.64], !P0 ;  /* 0x001e4000ec857fae */ /* 0x000fe2000c1a1016 */
[----:B------:R-:W-:-:S03]  /*89a0*/  ISETP.GT.AND P0, PT, R134, 0x7f, PT ;  /* 0x0000007f8600780c */ /* 0x000fc60003f04270 */
[----:B------:R-:W-:Y:S01]  /*89b0*/  ISETP.GE.U32.AND P6, PT, R132, 0x7fffff04, PT ;  /* 0x7fffff048400780c */ /* 0x000fe20003fc6070 */
[C---:B------:R-:W-:Y:S01]  /*89c0*/  VIADD R132, R3.reuse, 0xffffff82 ;  /* 0xffffff8203847836 */ /* 0x040fe20000000000 */
[----:B------:R-:W-:Y:S04]  /*89d0*/  LDGSTS.E [R133+0x1e8], desc[UR22][R238.64], !P1 ;  /* 0x001e8000ee857fae */ /* 0x000fe8000c9a1016 */
[----:B------:R-:W-:Y:S01]  /*89e0*/  ISETP.GE.U32.AND P5, PT, R132, 0x7fffff03, PT ;  /* 0x7fffff038400780c */ /* 0x000fe20003fa6070 */
[C---:B------:R-:W-:Y:S01]  /*89f0*/  VIADD R132, R3.reuse, 0xffffff81 ;  /* 0xffffff8103847836 */ /* 0x040fe20000000000 */
[----:B------:R-:W-:Y:S01]  /*8a00*/  LDGSTS.E [R133+0x1ec], desc[UR22][R240.64], !P4 ;  /* 0x001ec000f0857fae */ /* 0x000fe2000e1a1016 */
[----:B------:R-:W-:-:S03]  /*8a10*/  VIADD R134, R3, 0xffffff80 ;  /* 0xffffff8003867836 */ /* 0x000fc60000000000 */
[----:B------:R-:W-:Y:S01]  /*8a20*/  ISETP.GE.U32.AND P3, PT, R132, 0x7fffff02, PT ;  /* 0x7fffff028400780c */ /* 0x000fe20003f66070 */
[----:B---3--:R-:W3:Y:S01]  /*8a30*/  LDL.64 R16, [R1+0x90] ;  /* 0x0000900001107983 */ /* 0x008ee20000100a00 */
[----:B------:R-:W-:-:S03]  /*8a40*/  ISETP.GE.U32.AND P4, PT, R134, 0x7fffff01, PT ;  /* 0x7fffff018600780c */ /* 0x000fc60003f86070 */
[----:B------:R-:W-:Y:S04]  /*8a50*/  LDGSTS.E [R133+0x1f0], desc[UR22][R138.64], !P6 ;  /* 0x001f00008a857fae */ /* 0x000fe8000f1a1016 */
[----:B------:R-:W3:Y:S04]  /*8a60*/  LDL.64 R244, [R1+0x50] ;  /* 0x0000500001f47983 */ /* 0x000ee80000100a00 */
[----:B------:R-:W-:Y:S04]  /*8a70*/  LDGSTS.E [R133+0x1f4], desc[UR22][R140.64], !P5 ;  /* 0x001f40008c857fae */ /* 0x000fe8000e9a1016 */
[----:B------:R-:W3:Y:S04]  /*8a80*/  LDL.64 R246, [R1+0x160] ;  /* 0x0001600001f67983 */ /* 0x000ee80000100a00 */
[----:B------:R-:W3:Y:S04]  /*8a90*/  LDL.64 R138, [R1+0x1a8] ;  /* 0x0001a800018a7983 */ /* 0x000ee80000100a00 */
[----:B------:R-:W3:Y:S04]  /*8aa0*/  LDL.64 R140, [R1+0x118] ;  /* 0x00011800018c7983 */ /* 0x000ee80000100a00 */
[----:B------:R-:W-:Y:S04]  /*8ab0*/  LDGSTS.E [R133+0x1f8], desc[UR22][R136.64], !P3 ;  /* 0x001f800088857fae */ /* 0x000fe8000d9a1016 */
[----:B------:R-:W3:Y:S01]  /*8ac0*/  LDL.64 R12, [R1+0x108] ;  /* 0x00010800010c7983 */ /* 0x000ee20000100a00 */
[----:B------:R-:W-:-:S03]  /*8ad0*/  ISETP.GE.AND P1, PT, R0, R3, PT ;  /* 0x000000030000720c */ /* 0x000fc60003f26270 */
[----:B----4-:R-:W-:Y:S04]  /*8ae0*/  LDGSTS.E [R133+0x1fc], desc[UR22][R4.64], !P4 ;  /* 0x001fc00004857fae */ /* 0x010fe8000e1a1016 */
[----:B------:R-:W4:Y:S01]  /*8af0*/  LDL.64 R136, [R1+0x1f0] ;  /* 0x0001f00001887983 */ /* 0x000f220000100a00 */
[----:B------:R-:W-:-:S03]  /*8b00*/  SEL R132, RZ, 0x4, !P0 ;  /* 0x00000004ff847807 */ /* 0x000fc60004000000 */
[----:B------:R-:W4:Y:S04]  /*8b10*/  LDL.64 R10, [R1+0xc8] ;  /* 0x0000c800010a7983 */ /* 0x000f280000100a00 */
[----:B------:R-:W4:Y:S01]  /*8b20*/  LDL.64 R4, [R1+0x88] ;  /* 0x0000880001047983 */ /* 0x000f220000100a00 */
[----:B------:R-:W-:Y:S02]  /*8b30*/  SEL R132, R132, RZ, !P1 ;  /* 0x000000ff84847207 */ /* 0x000fe40004800000 */
[----:B-----5:R-:W-:Y:S01]  /*8b40*/  IADD3 R252, PT, PT, R135, UR9, RZ ;  /* 0x0000000987fc7c10 */ /* 0x020fe2000fffe0ff */
[----:B------:R-:W5:Y:S01]  /*8b50*/  LDL.64 R14, [R1+0x48] ;  /* 0x00004800010e7983 */ /* 0x000f620000100a00 */
[----:B------:R-:W-:-:S03]  /*8b60*/  ISETP.NE.U32.AND P6, PT, R132, RZ, PT ;  /* 0x000000ff8400720c */ /* 0x000fc60003fc5070 */
[----:B------:R-:W0:Y:S04]  /*8b70*/  LDGDEPBAR ;  /* 0x00000000000079af */ /* 0x000e280000000000 */
[----:B------:R-:W5:Y:S04]  /*8b80*/  LDL.64 R8, [R1+0x138] ;  /* 0x0001380001087983 */ /* 0x000f680000100a00 */
[----:B------:R-:W5:Y:S04]  /*8b90*/  LDL.64 R242, [R1+0x1b8] ;  /* 0x0001b80001f27983 */ /* 0x000f680000100a00 */
[----:B--2---:R-:W-:Y:S04]  /*8ba0*/  LDGSTS.E [R252+0x20000], desc[UR22][R248.64], P6 ;  /* 0x20000000f8fc7fae */ /* 0x004fe8000b1a1016 */
[----:B------:R-:W-:Y:S04]  /*8bb0*/  LDGSTS.E [R252+0x20400], desc[UR22][R250.64], P6 ;  /* 0x20400000fafc7fae */ /* 0x000fe8000b1a1016 */
[----:B-1----:R-:W2:Y:S04]  /*8bc0*/  LDL.64 R26, [R1+0xc0] ;  /* 0x0000c000011a7983 */ /* 0x002ea80000100a00 */
[----:B------:R-:W2:Y:S04]  /*8bd0*/  LDL.64 R248, [R1+0x178] ;  /* 0x0001780001f87983 */ /* 0x000ea80000100a00 */
[----:B------:R-:W2:Y:S01]  /*8be0*/  LDL.64 R250, [R1+0x1f8] ;  /* 0x0001f80001fa7983 */ /* 0x000ea20000100a00 */
[----:B------:R-:W-:-:S03]  /*8bf0*/  VIADD R132, R3, 0xffffff46 ;  /* 0xffffff4603847836 */ /* 0x000fc60000000000 */
[----:B------:R-:W2:Y:S02]  /*8c00*/  LDL.64 R24, [R1+0x80] ;  /* 0x0000800001187983 */ /* 0x000ea40000100a00 */
[----:B------:R-:W-:Y:S01]  /*8c10*/  ISETP.GE.U32.AND P5, PT, R132, 0x7ffffec7, PT ;  /* 0x7ffffec78400780c */ /* 0x000fe20003fa6070 */
[C---:B------:R-:W-:Y:S01]  /*8c20*/  VIADD R132, R3.reuse, 0xffffff7f ;  /* 0xffffff7f03847836 */ /* 0x040fe20000000000 */
[----:B------:R-:W2:Y:S04]  /*8c30*/  LDL.64 R22, [R1+0x40] ;  /* 0x0000400001167983 */ /* 0x000ea80000100a00 */
[----:B------:R-:W-:Y:S01]  /*8c40*/  ISETP.GE.U32.AND P3, PT, R132, 0x7fffff00, PT ;  /* 0x7fffff008400780c */ /* 0x000fe20003f66070 */
[C---:B------:R-:W-:Y:S01]  /*8c50*/  VIADD R132, R3.reuse, 0xffffff7e ;  /* 0xffffff7e03847836 */ /* 0x040fe20000000000 */
[----:B------:R-:W-:Y:S01]  /*8c60*/  ISETP.GE.AND P1, PT, R0, R134, PT ;  /* 0x000000860000720c */ /* 0x000fe20003f26270 */
[----:B------:R-:W2:Y:S03]  /*8c70*/  LDL.64 R20, [R1+0x180] ;  /* 0x0001800001147983 */ /* 0x000ea60000100a00 */
[----:B------:R-:W-:Y:S01]  /*8c80*/  ISETP.GE.U32.AND P4, PT, R132, 0x7ffffeff, PT ;  /* 0x7ffffeff8400780c */ /* 0x000fe20003f86070 */
[----:B------:R-:W-:Y:S01]  /*8c90*/  VIADD R132, R3, 0xffffff7d ;  /* 0xffffff7d03847836 */ /* 0x000fe20000000000 */
[----:B------:R-:W-:Y:S01]  /*8ca0*/  SEL R134, RZ, 0x4, P1 ;  /* 0x00000004ff867807 */ /* 0x000fe20000800000 */
[----:B------:R-:W2:Y:S03]  /*8cb0*/  LDL.64 R18, [R1+0xf8] ;  /* 0x0000f80001127983 */ /* 0x000ea60000100a00 */
[----:B------:R-:W-:Y:S01]  /*8cc0*/  ISETP.GE.U32.AND P1, PT, R132, 0x7ffffefe, PT ;  /* 0x7ffffefe8400780c */ /* 0x000fe20003f26070 */
[----:B------:R-:W-:Y:S01]  /*8cd0*/  IMAD.SHL.U32 R132, R6, 0x80, RZ ;  /* 0x0000008006847824 */ /* 0x000fe200078e00ff */
[----:B------:R-:W-:Y:S01]  /*8ce0*/  LOP3.LUT R6, R135, 0x10, RZ, 0x3c, !PT ;  /* 0x0000001087067812 */ /* 0x000fe200078e3cff */
[----:B---3--:R-:W-:Y:S04]  /*8cf0*/  LDGSTS.E [R252+0x20800], desc[UR22][R16.64], P6 ;  /* 0x2080000010fc7fae */ /* 0x008fe8000b1a1016 */
[----:B------:R-:W-:Y:S04]  /*8d00*/  LDGSTS.E [R252+0x20c00], desc[UR22][R244.64], P6 ;  /* 0x20c00000f4fc7fae */ /* 0x000fe8000b1a1016 */
[----:B------:R-:W3:Y:S04]  /*8d10*/  LDL.64 R16, [R1+0x188] ;  /* 0x0001880001107983 */ /* 0x000ee80000100a00 */
[----:B------:R-:W3:Y:S04]  /*8d20*/  LDL.64 R244, [R1+0x100] ;  /* 0x0001000001f47983 */ /* 0x000ee80000100a00 */
[----:B------:R1:W-:Y:S04]  /*8d30*/  LDGSTS.E [R252+0x21000], desc[UR22][R140.64], P6 ;  /* 0x210000008cfc7fae */ /* 0x0003e8000b1a1016 */
[----:B------:R-:W-:Y:S04]  /*8d40*/  LDGSTS.E [R252+0x21400], desc[UR22][R246.64], P6 ;  /* 0x21400000f6fc7fae */ /* 0x000fe8000b1a1016 */
[----:B------:R-:W-:Y:S01]  /*8d50*/  LDGSTS.E [R252+0x21800], desc[UR22][R138.64], P6 ;  /* 0x218000008afc7fae */ /* 0x000fe2000b1a1016 */
[----:B-1----:R-:W-:-:S03]  /*8d60*/  VIADD R141, R6, UR9 ;  /* 0x00000009068d7c36 */ /* 0x002fc60008000000 */
[----:B----4-:R-:W-:Y:S04]  /*8d70*/  LDGSTS.E [R252+0x21c00], desc[UR22][R136.64], P6 ;  /* 0x21c0000088fc7fae */ /* 0x010fe8000b1a1016 */
[----:B------:R-:W4:Y:S04]  /*8d80*/  LDL.64 R138, [R1+0x140] ;  /* 0x00014000018a7983 */ /* 0x000f280000100a00 */
[----:B------:R-:W4:Y:S04]  /*8d90*/  LDL.64 R246, [R1+0x1c0] ;  /* 0x0001c00001f67983 */ /* 0x000f280000100a00 */
[----:B------:R-:W4:Y:S04]  /*8da0*/  LDL.64 R136, [R1+0x200] ;  /* 0x0002000001887983 */ /* 0x000f280000100a00 */
[----:B------:R-:W-:Y:S04]  /*8db0*/  LDGSTS.E [R141+0x20080], desc[UR22][R12.64], P6 ;  /* 0x200800000c8d7fae */ /* 0x000fe8000b1a1016 */
[----:B------:R-:W-:Y:S04]  /*8dc0*/  LDGSTS.E [R141+0x20480], desc[UR22][R10.64], P6 ;  /* 0x204800000a8d7fae */ /* 0x000fe8000b1a1016 */
[----:B------:R-:W-:Y:S04]  /*8dd0*/  LDGSTS.E [R141+0x20880], desc[UR22][R4.64], P6 ;  /* 0x20880000048d7fae */ /* 0x000fe8000b1a1016 */
[----:B------:R-:W4:Y:S04]  /*8de0*/  LDL.64 R12, [R1+0xb8] ;  /* 0x0000b800010c7983 */ /* 0x000f280000100a00 */
[----:B------:R-:W4:Y:S04]  /*8df0*/  LDL.64 R10, [R1+0x38] ;  /* 0x00003800010a7983 */ /* 0x000f280000100a00 */
[----:B------:R-:W4:Y:S04]  /*8e00*/  LDL.64 R4, [R1+0x78] ;  /* 0x0000780001047983 */ /* 0x000f280000100a00 */
[----:B-----5:R-:W-:Y:S04]  /*8e10*/  LDGSTS.E [R141+0x20c80], desc[UR22][R14.64], P6 ;  /* 0x20c800000e8d7fae */ /* 0x020fe8000b1a1016 */
[----:B------:R-:W-:Y:S04]  /*8e20*/  LDGSTS.E [R141+0x21080], desc[UR22][R8.64], P6 ;  /* 0x21080000088d7fae */ /* 0x000fe8000b1a1016 */
[----:B--2---:R-:W-:Y:S04]  /*8e30*/  LDGSTS.E [R141+0x21480], desc[UR22][R248.64], P6 ;  /* 0x21480000f88d7fae */ /* 0x004fe8000b1a1016 */
[----:B------:R-:W-:Y:S04]  /*8e40*/  LDGSTS.E [R141+0x21880], desc[UR22][R242.64], P6 ;  /* 0x21880000f28d7fae */ /* 0x000fe8000b1a1016 */
[----:B------:R-:W-:Y:S04]  /*8e50*/  LDGSTS.E [R141+0x21c80], desc[UR22][R250.64], P6 ;  /* 0x21c80000fa8d7fae */ /* 0x000fe8000b1a1016 */
[----:B------:R-:W2:Y:S04]  /*8e60*/  LDL.64 R248, [R1+0x148] ;  /* 0x0001480001f87983 */ /* 0x000ea80000100a00 */
[----:B------:R-:W5:Y:S04]  /*8e70*/  LDL.64 R14, [R1+0x1c8] ;  /* 0x0001c800010e7983 */ /* 0x000f680000100a00 */
[----:B------:R-:W5:Y:S01]  /*8e80*/  LDL.64 R250, [R1+0x208] ;  /* 0x0002080001fa7983 */ /* 0x000f620000100a00 */
[----:B------:R-:W-:-:S03]  /*8e90*/  LOP3.LUT R6, R135, 0x20, RZ, 0x3c, !PT ;  /* 0x0000002087067812 */ /* 0x000fc600078e3cff */
[----:B------:R-:W5:Y:S02]  /*8ea0*/  LDL.64 R8, [R1+0xf0] ;  /* 0x0000f00001087983 */ /* 0x000f640000100a00 */
[----:B------:R-:W-:Y:S01]  /*8eb0*/  VIADD R140, R6, UR9 ;  /* 0x00000009068c7c36 */ /* 0x000fe20008000000 */
[----:B------:R-:W-:Y:S01]  /*8ec0*/  LOP3.LUT R6, R135, 0x30, RZ, 0x3c, !PT ;  /* 0x0000003087067812 */ /* 0x000fe200078e3cff */
[----:B------:R-:W5:Y:S04]  /*8ed0*/  LDL.64 R242, [R1+0xb0] ;  /* 0x0000b00001f27983 */ /* 0x000f680000100a00 */
[----:B---3--:R-:W-:Y:S04]  /*8ee0*/  LDGSTS.E [R140+0x20100], desc[UR22][R244.64], P6 ;  /* 0x20100000f48c7fae */ /* 0x008fe8000b1a1016 */
[----:B------:R-:W-:Y:S04]  /*8ef0*/  LDGSTS.E [R140+0x20500], desc[UR22][R26.64], P6 ;  /* 0x205000001a8c7fae */ /* 0x000fe8000b1a1016 */
[----:B------:R-:W-:Y:S04]  /*8f00*/  LDGSTS.E [R140+0x20900], desc[UR22][R24.64], P6 ;  /* 0x20900000188c7fae */ /* 0x000fe8000b1a1016 */
[----:B------:R-:W-:Y:S04]  /*8f10*/  LDGSTS.E [R140+0x20d00], desc[UR22][R22.64], P6 ;  /* 0x20d00000168c7fae */ /* 0x000fe8000b1a1016 */
[----:B------:R-:W3:Y:S04]  /*8f20*/  LDL.64 R244, [R1+0x70] ;  /* 0x0000700001f47983 */ /* 0x000ee80000100a00 */
[----:B----4-:R1:W-:Y:S04]  /*8f30*/  LDGSTS.E [R140+0x21100], desc[UR22][R138.64], P6 ;  /* 0x211000008a8c7fae */ /* 0x0103e8000b1a1016 */
[----:B------:R-:W-:Y:S04]  /*8f40*/  LDGSTS.E [R140+0x21500], desc[UR22][R20.64], P6 ;  /* 0x21500000148c7fae */ /* 0x000fe8000b1a1016 */
[----:B------:R-:W-:Y:S01]  /*8f50*/  LDGSTS.E [R140+0x21900], desc[UR22][R246.64], P6 ;  /* 0x21900000f68c7fae */ /* 0x000fe2000b1a1016 */
[----:B-1----:R-:W-:-:S03]  /*8f60*/  VIADD R139, R6, UR9 ;  /* 0x00000009068b7c36 */ /* 0x002fc60008000000 */
[----:B------:R-:W-:Y:S04]  /*8f70*/  LDGSTS.E [R140+0x21d00], desc[UR22][R136.64], P6 ;  /* 0x21d00000888c7fae */ /* 0x000fe8000b1a1016 */
[----:B------:R-:W-:Y:S04]  /*8f80*/  LDGSTS.E [R139+0x20180], desc[UR22][R18.64], P6 ;  /* 0x20180000128b7fae */ /* 0x000fe8000b1a1016 */
[----:B------:R-:W4:Y:S04]  /*8f90*/  LDL.64 R246, [R1+0x30] ;  /* 0x0000300001f67983 */ /* 0x000f280000100a00 */
[----:B------:R-:W4:Y:S04]  /*8fa0*/  LDL.64 R136, [R1+0x150] ;  /* 0x0001500001887983 */ /* 0x000f280000100a00 */
[----:B------:R1:W-:Y:S04]  /*8fb0*/  STL.64 [R1+0x788], R140 ;  /* 0x0007888c01007387 */ /* 0x0003e80000100a00 */
[----:B------:R-:W-:Y:S04]  /*8fc0*/  LDGSTS.E [R139+0x20580], desc[UR22][R12.64], P6 ;  /* 0x205800000c8b7fae */ /* 0x000fe8000b1a1016 */
[----:B------:R1:W-:Y:S04]  /*8fd0*/  LDGSTS.E [R139+0x20980], desc[UR22][R4.64], P6 ;  /* 0x20980000048b7fae */ /* 0x0003e8000b1a1016 */
[----:B------:R-:W4:Y:S04]  /*8fe0*/  LDL.64 R30, [R1+0x190] ;  /* 0x00019000011e7983 */ /* 0x000f280000100a00 */
[----:B------:R-:W-:Y:S04]  /*8ff0*/  LDGSTS.E [R139+0x20d80], desc[UR22][R10.64], P6 ;  /* 0x20d800000a8b7fae */ /* 0x000fe8000b1a1016 */
[----:B------:R-:W4:Y:S01]  /*9000*/  LDL.64 R12, [R1+0x1d0] ;  /* 0x0001d000010c7983 */ /* 0x000f220000100a00 */
[----:B-1----:R-:W-:-:S03]  /*9010*/  LOP3.LUT R4, R135, 0x40, RZ, 0x3c, !PT ;  /* 0x0000004087047812 */ /* 0x002fc600078e3cff */
[----:B------:R-:W4:Y:S04]  /*9020*/  LDL.64 R28, [R1+0x130] ;  /* 0x00013000011c7983 */ /* 0x000f280000100a00 */
[----:B------:R-:W4:Y:S01]  /*9030*/  LDL.64 R10, [R1+0x210] ;  /* 0x00021000010a7983 */ /* 0x000f220000100a00 */
[----:B------:R-:W-:-:S03]  /*9040*/  VIADD R138, R4, UR9 ;  /* 0x00000009048a7c36 */ /* 0x000fc60008000000 */
[----:B--2---:R-:W-:Y:S04]  /*9050*/  LDGSTS.E [R139+0x21180], desc[UR22][R248.64], P6 ;  /* 0x21180000f88b7fae */ /* 0x004fe8000b1a1016 */
[----:B------:R-:W2:Y:S04]  /*9060*/  LDL.64 R4, [R1+0xa8] ;  /* 0x0000a80001047983 */ /* 0x000ea80000100a00 */
[----:B------:R-:W-:Y:S04]  /*9070*/  LDGSTS.E [R139+0x21580], desc[UR22][R16.64], P6 ;  /* 0x21580000108b7fae */ /* 0x000fe8000b1a1016 */
[----:B------:R-:W2:Y:S04]  /*9080*/  LDL.64 R248, [R1+0xe8] ;  /* 0x0000e80001f87983 */ /* 0x000ea80000100a00 */
[----:B-----5:R-:W-:Y:S04]  /*9090*/  LDGSTS.E [R139+0x21980], desc[UR22][R14.64], P6 ;  /* 0x219800000e8b7fae */ /* 0x020fe8000b1a1016 */
[----:B------:R-:W-:Y:S04]  /*90a0*/  LDGSTS.E [R139+0x21d80], desc[UR22][R250.64], P6 ;  /* 0x21d80000fa8b7fae */ /* 0x000fe8000b1a1016 */
[----:B------:R-:W5:Y:S04]  /*90b0*/  LDL.64 R26, [R1+0x158] ;  /* 0x00015800011a7983 */ /* 0x000f680000100a00 */
[----:B------:R-:W5:Y:S04]  /*90c0*/  LDL.64 R24, [R1+0x198] ;  /* 0x0001980001187983 */ /* 0x000f680000100a00 */
[----:B------:R-:W5:Y:S04]  /*90d0*/  LDL.64 R250, [R1+0x68] ;  /* 0x0000680001fa7983 */ /* 0x000f680000100a00 */
[----:B------:R-:W5:Y:S04]  /*90e0*/  LDL.64 R22, [R1+0x1d8] ;  /* 0x0001d80001167983 */ /* 0x000f680000100a00 */
[----:B------:R-:W5:Y:S04]  /*90f0*/  LDL.64 R20, [R1+0x218] ;  /* 0x0002180001147983 */ /* 0x000f680000100a00 */
[----:B------:R-:W-:Y:S04]  /*9100*/  LDGSTS.E [R138+0x20200], desc[UR22][R8.64], P6 ;  /* 0x20200000088a7fae */ /* 0x000fe8000b1a1016 */
[----:B------:R-:W5:Y:S04]  /*9110*/  LDL.64 R18, [R1+0xe0] ;  /* 0x0000e00001127983 */ /* 0x000f680000100a00 */
[----:B------:R-:W-:Y:S04]  /*9120*/  LDGSTS.E [R138+0x20600], desc[UR22][R242.64], P6 ;  /* 0x20600000f28a7fae */ /* 0x000fe8000b1a1016 */
[----:B------:R-:W5:Y:S04]  /*9130*/  LDL.64 R16, [R1+0xa0] ;  /* 0x0000a00001107983 */ /* 0x000f680000100a00 */
[----:B------:R-:W5:Y:S04]  /*9140*/  LDL.64 R14, [R1+0x60] ;  /* 0x00006000010e7983 */ /* 0x000f680000100a00 */
[----:B------:R-:W5:Y:S04]  /*9150*/  LDL.64 R8, [R1+0x128] ;  /* 0x0001280001087983 */ /* 0x000f680000100a00 */
[----:B------:R-:W5:Y:S01]  /*9160*/  LDL.64 R242, [R1+0x170] ;  /* 0x0001700001f27983 */ /* 0x000f620000100a00 */
[----:B------:R-:W-:-:S03]  /*9170*/  LOP3.LUT R6, R135, 0x50, RZ, 0x3c, !PT ;  /* 0x0000005087067812 */ /* 0x000fc600078e3cff */
[----:B---3--:R-:W-:Y:S04]  /*9180*/  LDGSTS.E [R138+0x20a00], desc[UR22][R244.64], P6 ;  /* 0x20a00000f48a7fae */ /* 0x008fe8000b1a1016 */
[----:B------:R-:W3:Y:S04]  /*9190*/  LDL.64 R244, [R1+0x1a0] ;  /* 0x0001a00001f47983 */ /* 0x000ee80000100a00 */
[----:B----4-:R-:W-:Y:S04]  /*91a0*/  LDGSTS.E [R138+0x20e00], desc[UR22][R246.64], P6 ;  /* 0x20e00000f68a7fae */ /* 0x010fe8000b1a1016 */
[----:B------:R1:W-:Y:S04]  /*91b0*/  LDGSTS.E [R138+0x21200], desc[UR22][R136.64], P6 ;  /* 0x21200000888a7fae */ /* 0x0003e8000b1a1016 */
[----:B------:R-:W4:Y:S04]  /*91c0*/  LDL.64 R246, [R1+0x1e0] ;  /* 0x0001e00001f67983 */ /* 0x000f280000100a00 */
[----:B------:R-:W4:Y:S04]  /*91d0*/  LDL.LU.64 R140, [R1+0x248] ;  /* 0x00024800018c7983 */ /* 0x000f280000300a00 */
[----:B------:R-:W-:Y:S04]  /*91e0*/  LDGSTS.E [R138+0x21600], desc[UR22][R30.64], P6 ;  /* 0x216000001e8a7fae */ /* 0x000fe8000b1a1016 */
[----:B------:R-:W-:Y:S04]  /*91f0*/  LDGSTS.E [R138+0x21a00], desc[UR22][R12.64], P6 ;  /* 0x21a000000c8a7fae */ /* 0x000fe8000b1a1016 */
[----:B------:R-:W4:Y:S04]  /*9200*/  LDL.LU.64 R30, [R1+0x830] ;  /* 0x00083000011e7983 */ /* 0x000f280000300a00 */
[----:B------:R-:W-:Y:S04]  /*9210*/  LDGSTS.E [R138+0x21e00], desc[UR22][R10.64], P6 ;  /* 0x21e000000a8a7fae */ /* 0x000fe8000b1a1016 */
[----:B------:R1:W-:Y:S04]  /*9220*/  STL.64 [R1+0x790], R138 ;  /* 0x0007908a01007387 */ /* 0x0003e80000100a00 */
[----:B-1----:R-:W4:Y:S01]  /*9230*/  LDL.LU.64 R138, [R1+0x220] ;  /* 0x00022000018a7983 */ /* 0x002f220000300a00 */
[----:B------:R-:W-:-:S03]  /*9240*/  VIADD R137, R6, UR9 ;  /* 0x0000000906897c36 */ /* 0x000fc60008000000 */
[----:B------:R-:W4:Y:S04]  /*9250*/  LDL.64 R12, [R1+0xd8] ;  /* 0x0000d800010c7983 */ /* 0x000f280000100a00 */
[----:B--2---:R-:W-:Y:S04]  /*9260*/  LDGSTS.E [R137+0x20280], desc[UR22][R248.64], P6 ;  /* 0x20280000f8897fae */ /* 0x004fe8000b1a1016 */
[----:B------:R-:W-:Y:S04]  /*9270*/  LDGSTS.E [R137+0x20680], desc[UR22][R4.64], P6 ;  /* 0x2068000004897fae */ /* 0x000fe8000b1a1016 */
[----:B------:R-:W2:Y:S04]  /*9280*/  LDL.64 R10, [R1+0x120] ;  /* 0x00012000010a7983 */ /* 0x000ea80000100a00 */
[----:B------:R-:W2:Y:S04]  /*9290*/  LDL.64 R248, [R1+0x58] ;  /* 0x0000580001f87983 */ /* 0x000ea80000100a00 */
[----:B------:R-:W2:Y:S04]  /*92a0*/  LDL.64 R4, [R1+0x98] ;  /* 0x0000980001047983 */ /* 0x000ea80000100a00 */
[----:B-----5:R-:W-:Y:S01]  /*92b0*/  LDGSTS.E [R137+0x20a80], desc[UR22][R250.64], P6 ;  /* 0x20a80000fa897fae */ /* 0x020fe2000b1a1016 */
[----:B------:R-:W-:-:S03]  /*92c0*/  LOP3.LUT R6, R135, 0x60, RZ, 0x3c, !PT ;  /* 0x0000006087067812 */ /* 0x000fc600078e3cff */
[----:B------:R-:W-:Y:S04]  /*92d0*/  LDGSTS.E [R137+0x20e80], desc[UR22][R28.64], P6 ;  /* 0x20e800001c897fae */ /* 0x000fe8000b1a1016 */
[----:B------:R-:W5:Y:S01]  /*92e0*/  LDL.64 R250, [R1+0x168] ;  /* 0x0001680001fa7983 */ /* 0x000f620000100a00 */
[----:B------:R-:W-:-:S03]  /*92f0*/  VIADD R136, R6, UR9 ;  /* 0x0000000906887c36 */ /* 0x000fc60008000000 */
[----:B------:R-:W5:Y:S04]  /*9300*/  LDL.LU.64 R28, [R1+0x828] ;  /* 0x00082800011c7983 */ /* 0x000f680000300a00 */
[----:B------:R-:W-:Y:S04]  /*9310*/  LDGSTS.E [R137+0x21280], desc[UR22][R26.64], P6 ;  /* 0x212800001a897fae */ /* 0x000fe8000b1a1016 */
[----:B------:R-:W-:Y:S04]  /*9320*/  LDGSTS.E [R137+0x21680], desc[UR22][R24.64], P6 ;  /* 0x2168000018897fae */ /* 0x000fe8000b1a1016 */
[----:B------:R-:W-:Y:S04]  /*9330*/  LDGSTS.E [R137+0x21a80], desc[UR22][R22.64], P6 ;  /* 0x21a8000016897fae */ /* 0x000fe8000b1a1016 */
[----:B------:R-:W5:Y:S04]  /*9340*/  LDL.LU.64 R26, [R1+0x820] ;  /* 0x00082000011a7983 */ /* 0x000f680000300a00 */
[----:B------:R-:W5:Y:S04]  /*9350*/  LDL.LU.64 R24, [R1+0x818] ;  /* 0x0008180001187983 */ /* 0x000f680000300a00 */
        /* <DEDUP_REMOVED lines=8> */
[----:B------:R1:W-:Y:S04]  /*93e0*/  LDGSTS.E [R136+0x20f00], desc[UR22][R8.64], P6 ;  /* 0x20f0000008887fae */ /* 0x0003e8000b1a1016 */
[----:B------:R1:W-:Y:S04]  /*93f0*/  LDGSTS.E [R136+0x21300], desc[UR22][R242.64], P6 ;  /* 0x21300000f2887fae */ /* 0x0003e8000b1a1016 */
[----:B------:R-:W5:Y:S04]  /*9400*/  LDL.LU.64 R14, [R1+0x7f0] ;  /* 0x0007f000010e7983 */ /* 0x000f680000300a00 */
[----:B------:R-:W1:Y:S04]  /*9410*/  LDL.LU.64 R8, [R1+0x28] ;  /* 0x0000280001087983 */ /* 0x000e680000300a00 */
[----:B------:R-:W5:Y:S01]  /*9420*/  LDL.LU.64 R242, [R1+0x20] ;  /* 0x0000200001f27983 */ /* 0x000f620000300a00 */
[----:B------:R-:W-:-:S05]  /*9430*/  LOP3.LUT R6, R135, 0x70, RZ, 0x3c, !PT ;  /* 0x0000007087067812 */ /* 0x000fca00078e3cff */
[----:B------:R-:W-:Y:S01]  /*9440*/  VIADD R135, R6, UR9 ;  /* 0x0000000906877c36 */ /* 0x000fe20008000000 */
[----:B---3--:R3:W-:Y:S04]  /*9450*/  LDGSTS.E [R136+0x21700], desc[UR22][R244.64], P6 ;  /* 0x21700000f4887fae */ /* 0x0087e8000b1a1016 */
[----:B------:R-:W3:Y:S04]  /*9460*/  LDL.LU.64 R244, [R1+0x18] ;  /* 0x0000180001f47983 */ /* 0x000ee80000300a00 */
[----:B----4-:R-:W-:Y:S04]  /*9470*/  LDGSTS.E [R136+0x21b00], desc[UR22][R246.64], P6 ;  /* 0x21b00000f6887fae */ /* 0x010fe8000b1a1016 */
[----:B------:R-:W4:Y:S04]  /*9480*/  LDL.LU.64 R246, [R1+0x10] ;  /* 0x0000100001f67983 */ /* 0x000f280000300a00 */
[----:B------:R-:W-:Y:S04]  /*9490*/  LDGSTS.E [R136+0x21f00], desc[UR22][R138.64], P6 ;  /* 0x21f000008a887fae */ /* 0x000fe8000b1a1016 */
[----:B------:R2:W-:Y:S04]  /*94a0*/  STL.64 [R1+0x7a0], R138 ;  /* 0x0007a08a01007387 */ /* 0x0005e80000100a00 */
[----:B------:R-:W-:Y:S04]  /*94b0*/  LDGSTS.E [R135+0x20380], desc[UR22][R12.64], P6 ;  /* 0x203800000c877fae */ /* 0x000fe8000b1a1016 */
[----:B--2---:R-:W2:Y:S04]  /*94c0*/  LDL.LU.64 R138, [R1+0x1b0] ;  /* 0x0001b000018a7983 */ /* 0x004ea80000300a00 */
[----:B------:R5:W-:Y:S04]  /*94d0*/  STL.64 [R1+0x798], R136 ;  /* 0x0007988801007387 */ /* 0x000be80000100a00 */
[----:B------:R-:W-:Y:S04]  /*94e0*/  LDGSTS.E [R135+0x20780], desc[UR22][R4.64], P6 ;  /* 0x2078000004877fae */ /* 0x000fe8000b1a1016 */
[----:B------:R-:W-:Y:S04]  /*94f0*/  LDGSTS.E [R135+0x20b80], desc[UR22][R248.64], P6 ;  /* 0x20b80000f8877fae */ /* 0x000fe8000b1a1016 */
[----:B-----5:R-:W5:Y:S04]  /*9500*/  LDL.LU.64 R136, [R1+0x1e8] ;  /* 0x0001e80001887983 */ /* 0x020f680000300a00 */
[----:B------:R-:W4:Y:S04]  /*9510*/  LDL.LU.64 R12, [R1+0x7e8] ;  /* 0x0007e800010c7983 */ /* 0x000f280000300a00 */
[----:B------:R-:W4:Y:S04]  /*9520*/  LDL.LU.64 R4, [R1+0x7e0] ;  /* 0x0007e00001047983 */ /* 0x000f280000300a00 */
[----:B------:R-:W4:Y:S04]  /*9530*/  LDL.LU.64 R248, [R1+0x8] ;  /* 0x0000080001f87983 */ /* 0x000f280000300a00 */
[----:B------:R4:W-:Y:S04]  /*9540*/  LDGSTS.E [R135+0x20f80], desc[UR22][R10.64], P6 ;  /* 0x20f800000a877fae */ /* 0x0009e8000b1a1016 */
[----:B------:R1:W-:Y:S04]  /*9550*/  LDGSTS.E [R135+0x21380], desc[UR22][R250.64], P6 ;  /* 0x21380000fa877fae */ /* 0x0003e8000b1a1016 */
[----:B------:R-:W4:Y:S01]  /*9560*/  LDL.LU.64 R250, [R1] ;  /* 0x0000000001fa7983 */ /* 0x000f220000300a00 */
[----:B------:R-:W-:-:S02]  /*9570*/  VIADD R6, R3, 0xffffff7c ;  /* 0xffffff7c03067836 */ /* 0x000fc40000000000 */
[----:B-1----:R-:W-:-:S04]  /*9580*/  IMAD.WIDE R8, R132, 0x4, R8 ;  /* 0x0000000484087825 */ /* 0x002fc800078e0208 */
[----:B------:R-:W-:-:S04]  /*9590*/  IMAD.WIDE R242, R132, 0x4, R242 ;  /* 0x0000000484f27825 */ /* 0x000fc800078e02f2 */
[C---:B---3--:R-:W-:Y:S01]  /*95a0*/  IMAD.WIDE R244, R132.reuse, 0x4, R244 ;  /* 0x0000000484f47825 */ /* 0x048fe200078e02f4 */
[----:B--2---:R-:W-:Y:S04]  /*95b0*/  LDGSTS.E [R135+0x21780], desc[UR22][R138.64], P6 ;  /* 0x217800008a877fae */ /* 0x004fe8000b1a1016 */
[----:B-----5:R-:W-:Y:S04]  /*95c0*/  LDGSTS.E [R135+0x21b80], desc[UR22][R136.64], P6 ;  /* 0x21b8000088877fae */ /* 0x020fe8000b1a1016 */
[----:B------:R-:W-:Y:S04]  /*95d0*/  LDGSTS.E [R135+0x21f80], desc[UR22][R140.64], P6 ;  /* 0x21f800008c877fae */ /* 0x000fe8000b1a1016 */
[----:B------:R-:W0:Y:S01]  /*95e0*/  LDGDEPBAR ;  /* 0x00000000000079af */ /* 0x000e220000000000 */
[----:B----4-:R-:W-:Y:S01]  /*95f0*/  IMAD.WIDE R10, R132, 0x4, R4 ;  /* 0x00000004840a7825 */ /* 0x010fe200078e0204 */
[----:B------:R-:W-:Y:S01]  /*9600*/  ISETP.GE.U32.AND P6, PT, R6, 0x7ffffefd, PT ;  /* 0x7ffffefd0600780c */ /* 0x000fe20003fc6070 */
[----:B------:R-:W1:Y:S08]  /*9610*/  LDC R5, c[0x0][0x3a0] ;  /* 0x0000e800ff057b82 */ /* 0x000e700000000800 */
[----:B------:R-:W-:Y:S01]  /*9620*/  BAR.SYNC.DEFER_BLOCKING 0x0 ;  /* 0x0000000000007b1d */ /* 0x000fe20000010000 */
[----:B------:R-:W-:-:S02]  /*9630*/  VIADD R4, R3, 0xffffff7b ;  /* 0xffffff7b03047836 */ /* 0x000fc40000000000 */
[----:B------:R-:W-:-:S03]  /*9640*/  IMAD.WIDE R246, R132, 0x4, R246 ;  /* 0x0000000484f67825 */ /* 0x000fc600078e02f6 */
[----:B------:R2:W-:Y:S04]  /*9650*/  STL.64 [R1+0x5c0], R10 ;  /* 0x0005c00a01007387 */ /* 0x0005e80000100a00 */
[----:B------:R-:W-:Y:S01]  /*9660*/  @!PT LDS RZ, [RZ] ;  /* 0x00000000fffff984 */ /* 0x000fe20000000800 */
[----:B------:R-:W-:Y:S01]  /*9670*/  @!PT LDS RZ, [RZ] ;  /* 0x00000000fffff984 */ /* 0x000fe20000000800 */
[----:B------:R-:W-:Y:S01]  /*9680*/  @!PT LDS RZ, [RZ] ;  /* 0x00000000fffff984 */ /* 0x000fe20000000800 */
[----:B------:R-:W-:Y:S01]  /*9690*/  LDGSTS.E [R133+0x10000], desc[UR22][R10.64], !P3 ;  /* 0x100000000a857fae */ /* 0x000fe2000d9a1016 */
[----:B------:R-:W-:Y:S01]  /*96a0*/  ISETP.GE.U32.AND P3, PT, R4, 0x7ffffefc, PT ;  /* 0x7ffffefc0400780c */ /* 0x000fe20003f66070 */
[C---:B------:R-:W-:Y:S02]  /*96b0*/  VIADD R4, R3.reuse, 0xffffff7a ;  /* 0xffffff7a03047836 */ /* 0x040fe40000000000 */
[----:B------:R3:W-:Y:S03]  /*96c0*/  LDGSTS.E [R133+0x10004], desc[UR22][R8.64], !P4 ;  /* 0x1000400008857fae */ /* 0x0007e6000e1a1016 */
[----:B------:R-:W-:Y:S01]  /*96d0*/  ISETP.GE.U32.AND P4, PT, R4, 0x7ffffefb, PT ;  /* 0x7ffffefb0400780c */ /* 0x000fe20003f86070 */
[----:B------:R-:W-:Y:S01]  /*96e0*/  VIADD R4, R3, 0xffffff79 ;  /* 0xffffff7903047836 */ /* 0x000fe20000000000 */
[----:B------:R4:W-:Y:S04]  /*96f0*/  LDGSTS.E [R133+0x10008], desc[UR22][R242.64], !P1 ;  /* 0x10008000f2857fae */ /* 0x0009e8000c9a1016 */
[----:B------:R-:W-:Y:S01]  /*9700*/  ISETP.GE.U32.AND P1, PT, R4, 0x7ffffefa, PT ;  /* 0x7ffffefa0400780c */ /* 0x000fe20003f26070 */
[----:B--2---:R-:W2:Y:S01]  /*9710*/  LDL.LU.64 R10, [R1+0x7d8] ;  /* 0x0007d800010a7983 */ /* 0x004ea20000300a00 */
[----:B------:R-:W-:-:S03]  /*9720*/  IMAD.WIDE R248, R132, 0x4, R248 ;  /* 0x0000000484f87825 */ /* 0x000fc600078e02f8 */
[----:B------:R5:W-:Y:S01]  /*9730*/  STL.64 [R1+0x5b8], R8 ;  /* 0x0005b80801007387 */ /* 0x000be20000100a00 */
[----:B------:R-:W-:-:S03]  /*9740*/  IMAD.WIDE R250, R132, 0x4, R250 ;  /* 0x0000000484fa7825 */ /* 0x000fc600078e02fa */
[----:B------:R1:W-:Y:S04]  /*9750*/  LDGSTS.E [R133+0x1000c], desc[UR22][R244.64], !P6 ;  /* 0x1000c000f4857fae */ /* 0x0003e8000f1a1016 */
[----:B------:R1:W-:Y:S04]  /*9760*/  LDGSTS.E [R133+0x10010], desc[UR22][R246.64], !P3 ;  /* 0x10010000f6857fae */ /* 0x0003e8000d9a1016 */
[----:B-----5:R-:W3:Y:S04]  /*9770*/  LDL.LU.64 R8, [R1+0x7d0] ;  /* 0x0007d00001087983 */ /* 0x020ee80000300a00 */
[----:B------:R5:W-:Y:S04]  /*9780*/  STL.64 [R1+0x5b0], R242 ;  /* 0x0005b0f201007387 */ /* 0x000be80000100a00 */
[----:B------:R1:W-:Y:S04]  /*9790*/  LDGSTS.E [R133+0x10014], desc[UR22][R248.64], !P4 ;  /* 0x10014000f8857fae */ /* 0x0003e8000e1a1016 */
[----:B------:R1:W-:Y:S04]  /*97a0*/  LDGSTS.E [R133+0x10018], desc[UR22][R250.64], !P1 ;  /* 0x10018000fa857fae */ /* 0x0003e8000c9a1016 */
[----:B-----5:R-:W4:Y:S04]  /*97b0*/  LDL.LU.64 R242, [R1+0x7c8] ;  /* 0x0007c80001f27983 */ /* 0x020f280000300a00 */
[----:B------:R5:W-:Y:S04]  /*97c0*/  STL.64 [R1+0x5a8], R244 ;  /* 0x0005a8f401007387 */ /* 0x000be80000100a00 */
[----:B-----5:R-:W1:Y:S04]  /*97d0*/  LDL.LU.64 R244, [R1+0x7c0] ;  /* 0x0007c00001f47983 */ /* 0x020e680000300a00 */
[----:B------:R5:W-:Y:S04]  /*97e0*/  STL.64 [R1+0x5a0], R246 ;  /* 0x0005a0f601007387 */ /* 0x000be80000100a00 */
[----:B-----5:R-:W5:Y:S04]  /*97f0*/  LDL.LU.64 R246, [R1+0x7b8] ;  /* 0x0007b80001f67983 */ /* 0x020f680000300a00 */
[----:B------:R2:W-:Y:S04]  /*9800*/  STL.64 [R1+0x598], R248 ;  /* 0x000598f801007387 */ /* 0x0005e80000100a00 */
[----:B--2---:R-:W2:Y:S04]  /*9810*/  LDL.LU.64 R248, [R1+0x7b0] ;  /* 0x0007b00001f87983 */ /* 0x004ea80000300a00 */
[----:B------:R3:W-:Y:S04]  /*9820*/  STL.64 [R1+0x590], R250 ;  /* 0x000590fa01007387 */ /* 0x0007e80000100a00 */
[----:B---3--:R-:W3:Y:S01]  /*9830*/  LDL.LU.64 R250, [R1+0x7a8] ;  /* 0x0007a80001fa7983 */ /* 0x008ee20000300a00 */
[----:B------:R-:W-:-:S04]  /*9840*/  IADD3 R4, PT, PT, R3, -0x88, RZ ;  /* 0xffffff7803047810 */ /* 0x000fc80007ffe0ff */
[----:B------:R-:W-:Y:S01]  /*9850*/  ISETP.GE.U32.AND P6, PT, R4, 0x7ffffef9, PT ;  /* 0x7ffffef90400780c */ /* 0x000fe20003fc6070 */
[----:B------:R-:W-:-:S05]  /*9860*/  VIADD R4, R3, 0xffffff77 ;  /* 0xffffff7703047836 */ /* 0x000fca0000000000 */
[----:B------:R-:W-:Y:S01]  /*9870*/  ISETP.GE.U32.AND P3, PT, R4, 0x7ffffef8, PT ;  /* 0x7ffffef80400780c */ /* 0x000fe20003f66070 */
[----:B------:R-:W-:-:S05]  /*9880*/  VIADD R4, R3, 0xffffff76 ;  /* 0xffffff7603047836 */ /* 0x000fca0000000000 */
[----:B------:R-:W-:Y:S01]  /*9890*/  ISETP.GE.U32.AND P4, PT, R4, 0x7ffffef7, PT ;  /* 0x7ffffef70400780c */ /* 0x000fe20003f86070 */
[----:B------:R-:W-:-:S05]  /*98a0*/  VIADD R4, R3, 0xffffff75 ;  /* 0xffffff7503047836 */ /* 0x000fca0000000000 */
[----:B------:R-:W-:Y:S01]  /*98b0*/  ISETP.GE.U32.AND P1, PT, R4, 0x7ffffef6, PT ;  /* 0x7ffffef60400780c */ /* 0x000fe20003f26070 */
[----:B------:R-:W-:Y:S02]  /*98c0*/  VIADD R4, R3, 0xffffff74 ;  /* 0xffffff7403047836 */ /* 0x000fe40000000000 */
[----:B------:R-:W-:-:S04]  /*98d0*/  IMAD.WIDE R8, R132, 0x4, R8 ;  /* 0x0000000484087825 */ /* 0x000fc800078e0208 */
[----:B----4-:R-:W-:-:S04]  /*98e0*/  IMAD.WIDE R242, R132, 0x4, R242 ;  /* 0x0000000484f27825 */ /* 0x010fc800078e02f2 */
[----:B-1----:R-:W-:-:S04]  /*98f0*/  IMAD.WIDE R244, R132, 0x4, R244 ;  /* 0x0000000484f47825 */ /* 0x002fc800078e02f4 */
[----:B-----5:R-:W-:-:S04]  /*9900*/  IMAD.WIDE R246, R132, 0x4, R246 ;  /* 0x0000000484f67825 */ /* 0x020fc800078e02f6 */
[----:B--2---:R-:W-:-:S04]  /*9910*/  IMAD.WIDE R248, R132, 0x4, R248 ;  /* 0x0000000484f87825 */ /* 0x004fc800078e02f8 */
[----:B---3--:R-:W-:-:S05]  /*9920*/  IMAD.WIDE R250, R132, 0x4, R250 ;  /* 0x0000000484fa7825 */ /* 0x008fca00078e02fa */
        /* <DEDUP_REMOVED lines=12> */
[----:B------:R-:W-:Y:S04]  /*99f0*/  STL.64 [R1+0x588], R250 ;  /* 0x000588fa01007387 */ /* 0x000fe80000100a00 */
[----:B------:R-:W-:Y:S04]  /*9a00*/  STL.64 [R1+0x580], R248 ;  /* 0x000580f801007387 */ /* 0x000fe80000100a00 */
[----:B------:R-:W-:Y:S04]  /*9a10*/  STL.64 [R1+0x578], R246 ;  /* 0x000578f601007387 */ /* 0x000fe80000100a00 */
[----:B------:R-:W-:Y:S04]  /*9a20*/  STL.64 [R1+0x570], R244 ;  /* 0x000570f401007387 */ /* 0x000fe80000100a00 */
[----:B------:R-:W-:Y:S01]  /*9a30*/  LDGSTS.E [R133+0x1002c], desc[UR22][R242.64], !P6 ;  /* 0x1002c000f2857fae */ /* 0x000fe2000f1a1016 */
[----:B------:R-:W-:Y:S01]  /*9a40*/  ISETP.GE.U32.AND P6, PT, R4, 0x7ffffef1, PT ;  /* 0x7ffffef10400780c */ /* 0x000fe20003fc6070 */
[----:B------:R-:W-:-:S02]  /*9a50*/  VIADD R4, R3, 0xffffff6f ;  /* 0xffffff6f03047836 */ /* 0x000fc40000000000 */
[----:B------:R-:W-:Y:S04]  /*9a60*/  STL.64 [R1+0x568], R242 ;  /* 0x000568f201007387 */ /* 0x000fe80000100a00 */
[----:B------:R1:W-:Y:S04]  /*9a70*/  STL.64 [R1+0x560], R8 ;  /* 0x0005600801007387 */ /* 0x0003e80000100a00 */
[----:B------:R1:W-:Y:S01]  /*9a80*/  LDGSTS.E [R133+0x10030], desc[UR22][R8.64], !P3 ;  /* 0x1003000008857fae */ /* 0x0003e2000d9a1016 */
[----:B------:R-:W-:Y:S01]  /*9a90*/  ISETP.GE.U32.AND P3, PT, R4, 0x7ffffef0, PT ;  /* 0x7ffffef00400780c */ /* 0x000fe20003f66070 */
[----:B------:R-:W-:-:S02]  /*9aa0*/  VIADD R4, R3, 0xffffff6e ;  /* 0xffffff6e03047836 */ /* 0x000fc40000000000 */
[----:B-1----:R-:W-:-:S05]  /*9ab0*/  IMAD.WIDE R8, R132, 0x4, R10 ;  /* 0x0000000484087825 */ /* 0x002fca00078e020a */
[----:B------:R1:W-:Y:S04]  /*9ac0*/  STL.64 [R1+0x558], R8 ;  /* 0x0005580801007387 */ /* 0x0003e80000100a00 */
[----:B------:R1:W-:Y:S01]  /*9ad0*/  LDGSTS.E [R133+0x10034], desc[UR22][R8.64], !P4 ;  /* 0x1003400008857fae */ /* 0x0003e2000e1a1016 */
[----:B------:R-:W-:Y:S01]  /*9ae0*/  ISETP.GE.U32.AND P4, PT, R4, 0x7ffffeef, PT ;  /* 0x7ffffeef0400780c */ /* 0x000fe20003f86070 */
[----:B------:R-:W-:Y:S02]  /*9af0*/  VIADD R4, R3, 0xffffff6d ;  /* 0xffffff6d03047836 */ /* 0x000fe40000000000 */
[----:B-1----:R-:W-:-:S05]  /*9b00*/  IMAD.WIDE R8, R132, 0x4, R12 ;  /* 0x0000000484087825 */ /* 0x002fca00078e020c */
[----:B------:R1:W-:Y:S04]  /*9b10*/  STL.64 [R1+0x550], R8 ;  /* 0x0005500801007387 */ /* 0x0003e80000100a00 */
[----:B------:R1:W-:Y:S01]  /*9b20*/  LDGSTS.E [R133+0x10038], desc[UR22][R8.64], !P1 ;  /* 0x1003800008857fae */ /* 0x0003e2000c9a1016 */
[----:B------:R-:W-:Y:S02]  /*9b30*/  ISETP.GE.U32.AND P1, PT, R4, 0x7ffffeee, PT ;  /* 0x7ffffeee0400780c */ /* 0x000fe40003f26070 */
[----:B------:R-:W-:Y:S01]  /*9b40*/  IADD3 R4, PT, PT, R3, -0x94, RZ ;  /* 0xffffff6c03047810 */ /* 0x000fe20007ffe0ff */
        /* <DEDUP_REMOVED lines=175> */
[----:B------:R-:W-:-:S04]  /*a640*/  IMAD.WIDE R10, R132, 0x4, R86 ;  /* 0x00000004840a7825 */ /* 0x000fc800078e0256 */
[----:B-1----:R-:W-:-:S05]  /*a650*/  IMAD.WIDE R8, R132, 0x4, R84 ;  /* 0x0000000484087825 */ /* 0x002fca00078e0254 */
[----:B------:R1:W-:Y:S01]  /*a660*/  STL.64 [R1+0x430], R8 ;  /* 0x0004300801007387 */ /* 0x0003e20000100a00 */
[----:B------:R-:W-:-:S03]  /*a670*/  VIADD R6, R3, 0x7f ;  /* 0x0000007f03067836 */ /* 0x000fc60000000000 */
[----:B------:R1:W-:Y:S01]  /*a680*/  LDGSTS.E [R133+0x100c8], desc[UR22][R8.64], !P1 ;  /* 0x100c800008857fae */ /* 0x0003e2000c9a1016 */
[----:B------:R-:W-:Y:S02]  /*a690*/  ISETP.GE.U32.AND P1, PT, R4, 0x7ffffeca, PT ;  /* 0x7ffffeca0400780c */ /* 0x000fe40003f26070 */
[----:B------:R-:W-:Y:S01]  /*a6a0*/  IADD3 R4, PT, PT, R3, -0xb8, RZ ;  /* 0xffffff4803047810 */ /* 0x000fe20007ffe0ff */
[----:B------:R-:W-:Y:S04]  /*a6b0*/  STL.64 [R1+0x428], R10 ;  /* 0x0004280a01007387 */ /* 0x000fe80000100a00 */
[----:B------:R-:W-:Y:S01]  /*a6c0*/  LDGSTS.E [R133+0x100cc], desc[UR22][R10.64], !P6 ;  /* 0x100cc0000a857fae */ /* 0x000fe2000f1a1016 */
[----:B-1----:R-:W-:Y:S01]  /*a6d0*/  IMAD.WIDE R8, R132, 0x4, R88 ;  /* 0x0000000484087825 */ /* 0x002fe200078e0258 */
[----:B------:R-:W-:-:S04]  /*a6e0*/  ISETP.GE.U32.AND P6, PT, R4, 0x7ffffec9, PT ;  /* 0x7ffffec90400780c */ /* 0x000fc80003fc6070 */
[----:B------:R1:W-:Y:S01]  /*a6f0*/  STL.64 [R1+0x420], R8 ;  /* 0x0004200801007387 */ /* 0x0003e20000100a00 */
[----:B------:R-:W-:-:S03]  /*a700*/  VIADD R4, R3, 0xffffff47 ;  /* 0xffffff4703047836 */ /* 0x000fc60000000000 */
[----:B------:R1:W-:Y:S01]  /*a710*/  LDGSTS.E [R133+0x100d0], desc[UR22][R8.64], !P3 ;  /* 0x100d000008857fae */ /* 0x0003e2000d9a1016 */
[----:B------:R-:W-:Y:S02]  /*a720*/  ISETP.GT.AND P3, PT, R6, 0xff, PT ;  /* 0x000000ff0600780c */ /* 0x000fe40003f64270 */
[----:B------:R-:W2:Y:S01]  /*a730*/  LDC R6, c[0x0][0x3a0] ;  /* 0x0000e800ff067b82 */ /* 0x000ea20000000800 */
[----:B-1----:R-:W-:Y:S01]  /*a740*/  IMAD.WIDE R8, R132, 0x4, R90 ;  /* 0x0000000484087825 */ /* 0x002fe200078e025a */
[----:B------:R-:W-:-:S04]  /*a750*/  SEL R3, R134, RZ, P3 ;  /* 0x000000ff86037207 */ /* 0x000fc80001800000 */
[----:B------:R1:W-:Y:S01]  /*a760*/  LDGSTS.E [R133+0x100d4], desc[UR22][R8.64], !P4 ;  /* 0x100d400008857fae */ /* 0x0003e2000e1a1016 */
[----:B------:R-:W-:Y:S02]  /*a770*/  ISETP.GE.U32.AND P4, PT, R4, 0x7ffffec8, PT ;  /* 0x7ffffec80400780c */ /* 0x000fe40003f86070 */
[----:B------:R-:W3:Y:S01]  /*a780*/  LDC R4, c[0x0][0x3a0] ;  /* 0x0000e800ff047b82 */ /* 0x000ee20000000800 */
[----:B------:R-:W-:Y:S01]  /*a790*/  ISETP.NE.U32.AND P3, PT, R3, RZ, PT ;  /* 0x000000ff0300720c */ /* 0x000fe20003f65070 */
[----:B------:R-:W-:Y:S01]  /*a7a0*/  VIADD R3, R5, 0xffffff45 ;  /* 0xffffff4505037836 */ /* 0x000fe20000000000 */
[----:B------:R1:W-:Y:S05]  /*a7b0*/  STL.64 [R1+0x418], R8 ;  /* 0x0004180801007387 */ /* 0x0003ea0000100a00 */
[----:B------:R-:W4:Y:S01]  /*a7c0*/  LDC R5, c[0x0][0x3a0] ;  /* 0x0000e800ff057b82 */ /* 0x000f220000000800 */
[----:B-1----:R-:W-:-:S05]  /*a7d0*/  IMAD.WIDE R8, R132, 0x4, R92 ;  /* 0x0000000484087825 */ /* 0x002fca00078e025c */
[----:B------:R1:W-:Y:S04]  /*a7e0*/  STL.64 [R1+0x410], R8 ;  /* 0x0004100801007387 */ /* 0x0003e80000100a00 */
[----:B------:R1:W-:Y:S01]  /*a7f0*/  LDGSTS.E [R133+0x100d8], desc[UR22][R8.64], !P1 ;  /* 0x100d800008857fae */ /* 0x0003e2000c9a1016 */
[----:B------:R-:W-:Y:S01]  /*a800*/  ISETP.GE.U32.AND P1, PT, R3, 0x7ffffec6, PT ;  /* 0x7ffffec60300780c */ /* 0x000fe20003f26070 */
[----:B--2---:R-:W-:Y:S02]  /*a810*/  VIADD R3, R6, 0xffffff44 ;  /* 0xffffff4406037836 */ /* 0x004fe40000000000 */
[----:B------:R-:W2:Y:S01]  /*a820*/  LDC R6, c[0x0][0x3a0] ;  /* 0x0000e800ff067b82 */ /* 0x000ea20000000800 */
[----:B-1----:R-:W-:-:S05]  /*a830*/  IMAD.WIDE R8, R132, 0x4, R94 ;  /* 0x0000000484087825 */ /* 0x002fca00078e025e */
[----:B------:R1:W-:Y:S01]  /*a840*/  LDGSTS.E [R133+0x100dc], desc[UR22][R8.64], !P6 ;  /* 0x100dc00008857fae */ /* 0x0003e2000f1a1016 */
[----:B------:R-:W-:Y:S01]  /*a850*/  ISETP.GE.U32.AND P6, PT, R3, 0x7ffffec5, PT ;  /* 0x7ffffec50300780c */ /* 0x000fe20003fc6070 */
[----:B---3--:R-:W-:Y:S02]  /*a860*/  VIADD R3, R4, 0xffffff43 ;  /* 0xffffff4304037836 */ /* 0x008fe40000000000 */
[----:B------:R1:W-:Y:S01]  /*a870*/  STL.64 [R1+0x408], R8 ;  /* 0x0004080801007387 */ /* 0x0003e20000100a00 */
[----:B------:R-:W3:Y:S01]  /*a880*/  LDC R4, c[0x0][0x3a0] ;  /* 0x0000e800ff047b82 */ /* 0x000ee20000000800 */
[----:B-1----:R-:W-:-:S05]  /*a890*/  IMAD.WIDE R8, R132, 0x4, R96 ;  /* 0x0000000484087825 */ /* 0x002fca00078e0260 */
[----:B------:R1:W-:Y:S01]  /*a8a0*/  LDGSTS.E [R133+0x100e0], desc[UR22][R8.64], !P4 ;  /* 0x100e000008857fae */ /* 0x0003e2000e1a1016 */
[----:B------:R-:W-:Y:S01]  /*a8b0*/  ISETP.GE.U32.AND P4, PT, R3, 0x7ffffec4, PT ;  /* 0x7ffffec40300780c */ /* 0x000fe20003f86070 */
[----:B----4-:R-:W-:Y:S02]  /*a8c0*/  VIADD R3, R5, 0xffffff42 ;  /* 0xffffff4205037836 */ /* 0x010fe40000000000 */
[----:B------:R-:W4:Y:S01]  /*a8d0*/  LDC R5, c[0x0][0x3a0] ;  /* 0x0000e800ff057b82 */ /* 0x000f220000000800 */
[----:B------:R1:W-:Y:S02]  /*a8e0*/  STL.64 [R1+0x400], R8 ;  /* 0x0004000801007387 */ /* 0x0003e40000100a00 */
        /* <DEDUP_REMOVED lines=32> */
[----:B------:R-:W-:Y:S02]  /*aaf0*/  ISETP.GE.U32.AND P1, PT, R3, 0x7ffffebe, PT ;  /* 0x7ffffebe0300780c */ /* 0x000fe40003f26070 */
[----:B----4-:R-:W-:Y:S02]  /*ab00*/  IADD3 R3, PT, PT, R5, -0xc4, RZ ;  /* 0xffffff3c05037810 */ /* 0x010fe40007ffe0ff */
        /* <DEDUP_REMOVED lines=234> */
[----:B------:R1:W-:Y:S01]  /*b9b0*/  STL.64 [R1+0x290], R8 ;  /* 0x0002900801007387 */ /* 0x0003e20000100a00 */
        /* <DEDUP_REMOVED lines=8> */
[----:B------:R1:W-:Y:S04]  /*ba40*/  STL.64 [R1+0x280], R8 ;  /* 0x0002800801007387 */ /* 0x0003e80000100a00 */
[----:B------:R1:W-:Y:S01]  /*ba50*/  LDGSTS.E [R133+0x1019c], desc[UR22][R8.64], !P6 ;  /* 0x1019c00008857fae */ /* 0x0003e2000f1a1016 */
[----:B------:R-:W-:Y:S01]  /*ba60*/  ISETP.GE.U32.AND P6, PT, R3, 0x7ffffe95, PT ;  /* 0x7ffffe950300780c */ /* 0x000fe20003fc6070 */
[----:B---3--:R-:W-:Y:S02]  /*ba70*/  VIADD R3, R4, 0xffffff13 ;  /* 0xffffff1304037836 */ /* 0x008fe40000000000 */
[----:B------:R-:W3:Y:S01]  /*ba80*/  LDC R4, c[0x0][0x3a0] ;  /* 0x0000e800ff047b82 */ /* 0x000ee20000000800 */
[----:B-1----:R-:W-:-:S05]  /*ba90*/  IMAD.WIDE R8, R132, 0x4, R202 ;  /* 0x0000000484087825 */ /* 0x002fca00078e02ca */
[----:B------:R1:W-:Y:S04]  /*baa0*/  STL.64 [R1+0x278], R8 ;  /* 0x0002780801007387 */ /* 0x0003e80000100a00 */
[----:B------:R1:W-:Y:S01]  /*bab0*/  LDGSTS.E [R133+0x101a0], desc[UR22][R8.64], !P4 ;  /* 0x101a000008857fae */ /* 0x0003e2000e1a1016 */
[----:B------:R-:W-:Y:S01]  /*bac0*/  ISETP.GE.U32.AND P4, PT, R3, 0x7ffffe94, PT ;  /* 0x7ffffe940300780c */ /* 0x000fe20003f86070 */
[----:B----4-:R-:W-:Y:S02]  /*bad0*/  VIADD R3, R5, 0xffffff12 ;  /* 0xffffff1205037836 */ /* 0x010fe40000000000 */
[----:B------:R-:W4:Y:S01]  /*bae0*/  LDC R5, c[0x0][0x3a0] ;  /* 0x0000e800ff057b82 */ /* 0x000f220000000800 */
[----:B-1----:R-:W-:-:S05]  /*baf0*/  IMAD.WIDE R8, R132, 0x4, R204 ;  /* 0x0000000484087825 */ /* 0x002fca00078e02cc */
[----:B------:R1:W-:Y:S04]  /*bb00*/  STL.64 [R1+0x270], R8 ;  /* 0x0002700801007387 */ /* 0x0003e80000100a00 */
[----:B------:R1:W-:Y:S01]  /*bb10*/  LDGSTS.E [R133+0x101a4], desc[UR22][R8.64], !P5 ;  /* 0x101a400008857fae */ /* 0x0003e2000e9a1016 */
[----:B------:R-:W-:Y:S01]  /*bb20*/  ISETP.GE.U32.AND P5, PT, R3, 0x7ffffe93, PT ;  /* 0x7ffffe930300780c */ /* 0x000fe20003fa6070 */
[----:B-1----:R-:W-:-:S05]  /*bb30*/  IMAD.WIDE R8, R132, 0x4, R206 ;  /* 0x0000000484087825 */ /* 0x002fca00078e02ce */
[----:B------:R1:W-:Y:S04]  /*bb40*/  STL.64 [R1+0x268], R8 ;  /* 0x0002680801007387 */ /* 0x0003e80000100a00 */
[----:B------:R1:W-:Y:S01]  /*bb50*/  LDGSTS.E [R133+0x101a8], desc[UR22][R8.64], !P1 ;  /* 0x101a800008857fae */ /* 0x0003e2000c9a1016 */
[----:B--2---:R-:W-:Y:S02]  /*bb60*/  VIADD R3, R6, 0xffffff11 ;  /* 0xffffff1106037836 */ /* 0x004fe40000000000 */
[----:B------:R-:W-:Y:S01]  /*bb70*/  IMAD.WIDE R10, R132, 0x4, R208 ;  /* 0x00000004840a7825 */ /* 0x000fe200078e02d0 */
[----:B------:R-:W2:Y:S08]  /*bb80*/  LDC R6, c[0x0][0x3a0] ;  /* 0x0000e800ff067b82 */ /* 0x000eb00000000800 */
[----:B-1----:R-:W1:Y:S01]  /*bb90*/  LDC R8, c[0x0][0x3a0] ;  /* 0x0000e800ff087b82 */ /* 0x002e620000000800 */
[----:B------:R-:W-:Y:S01]  /*bba0*/  ISETP.GE.U32.AND P1, PT, R3, 0x7ffffe92, PT ;  /* 0x7ffffe920300780c */ /* 0x000fe20003f26070 */
[----:B---3--:R-:W-:Y:S01]  /*bbb0*/  VIADD R3, R4, 0xffffff10 ;  /* 0xffffff1004037836 */ /* 0x008fe20000000000 */
[----:B------:R3:W-:Y:S04]  /*bbc0*/  STL.64 [R1+0x260], R10 ;  /* 0x0002600a01007387 */ /* 0x0007e80000100a00 */
[----:B------:R3:W-:Y:S01]  /*bbd0*/  LDGSTS.E [R133+0x101ac], desc[UR22][R10.64], !P6 ;  /* 0x101ac0000a857fae */ /* 0x0007e2000f1a1016 */
[----:B------:R-:W5:Y:S01]  /*bbe0*/  LDC R4, c[0x0][0x3a0] ;  /* 0x0000e800ff047b82 */ /* 0x000f620000000800 */
[----:B------:R-:W-:Y:S01]  /*bbf0*/  ISETP.GE.U32.AND P6, PT, R3, 0x7ffffe91, PT ;  /* 0x7ffffe910300780c */ /* 0x000fe20003fc6070 */
[----:B----4-:R-:W-:-:S06]  /*bc00*/  VIADD R3, R5, 0xffffff0f ;  /* 0xffffff0f05037836 */ /* 0x010fcc0000000000 */
[----:B------:R-:W4:Y:S01]  /*bc10*/  LDC R5, c[0x0][0x3a0] ;  /* 0x0000e800ff057b82 */ /* 0x000f220000000800 */
[----:B---3--:R-:W-:-:S05]  /*bc20*/  IMAD.WIDE R10, R132, 0x4, R210 ;  /* 0x00000004840a7825 */ /* 0x008fca00078e02d2 */
[----:B------:R3:W-:Y:S01]  /*bc30*/  LDGSTS.E [R133+0x101b0], desc[UR22][R10.64], !P4 ;  /* 0x101b00000a857fae */ /* 0x0007e2000e1a1016 */
[----:B------:R-:W-:Y:S01]  /*bc40*/  ISETP.GE.U32.AND P4, PT, R3, 0x7ffffe90, PT ;  /* 0x7ffffe900300780c */ /* 0x000fe20003f86070 */
[----:B-1----:R-:W-:Y:S01]  /*bc50*/  VIADD R3, R8, 0xffffff0e ;  /* 0xffffff0e08037836 */ /* 0x002fe20000000000 */
[----:B------:R-:W-:Y:S01]  /*bc60*/  SHF.L.U32 R134, R7, 0x7, RZ ;  /* 0x0000000707867819 */ /* 0x000fe200000006ff */
[----:B------:R-:W1:Y:S01]  /*bc70*/  LDC R8, c[0x0][0x3a0] ;  /* 0x0000e800ff087b82 */ /* 0x000e620000000800 */
[----:B------:R3:W-:Y:S01]  /*bc80*/  STL.64 [R1+0x258], R10 ;  /* 0x0002580a01007387 */ /* 0x0007e20000100a00 */
[----:B------:R-:W-:-:S04]  /*bc90*/  IMAD.WIDE R242, R132, 0x4, R234 ;  /* 0x0000000484f27825 */ /* 0x000fc800078e02ea */
[C---:B------:R-:W-:Y:S02]  /*bca0*/  IMAD.WIDE R244, R132.reuse, 0x4, R232 ;  /* 0x0000000484f47825 */ /* 0x040fe400078e02e8 */
[----:B------:R-:W1:Y:S02]  /*bcb0*/  LDC R9, c[0x0][0x3a0] ;  /* 0x0000e800ff097b82 */ /* 0x000e640000000800 */
[----:B---3--:R-:W-:-:S05]  /*bcc0*/  IMAD.WIDE R10, R132, 0x4, R212 ;  /* 0x00000004840a7825 */ /* 0x008fca00078e02d4 */
[----:B------:R3:W-:Y:S01]  /*bcd0*/  LDGSTS.E [R133+0x101b4], desc[UR22][R10.64], !P5 ;  /* 0x101b40000a857fae */ /* 0x0007e2000e9a1016 */
[----:B------:R-:W-:Y:S01]  /*bce0*/  ISETP.GE.U32.AND P5, PT, R3, 0x7ffffe8f, PT ;  /* 0x7ffffe8f0300780c */ /* 0x000fe20003fa6070 */
[----:B-----5:R-:W-:Y:S02]  /*bcf0*/  VIADD R3, R4, 0xffffff0d ;  /* 0xffffff0d04037836 */ /* 0x020fe40000000000 */
[----:B------:R3:W-:Y:S01]  /*bd00*/  STL.64 [R1+0x250], R10 ;  /* 0x0002500a01007387 */ /* 0x0007e20000100a00 */
[----:B------:R-:W5:Y:S01]  /*bd10*/  LDC R4, c[0x0][0x3a0] ;  /* 0x0000e800ff047b82 */ /* 0x000f620000000800 */
[----:B---3--:R-:W-:-:S05]  /*bd20*/  IMAD.WIDE R10, R132, 0x4, R214 ;  /* 0x00000004840a7825 */ /* 0x008fca00078e02d6 */
[----:B------:R3:W-:Y:S04]  /*bd30*/  STL.64 [R1+0x28], R10 ;  /* 0x0000280a01007387 */ /* 0x0007e80000100a00 */
[----:B------:R3:W-:Y:S01]  /*bd40*/  LDGSTS.E [R133+0x101b8], desc[UR22][R10.64], !P1 ;  /* 0x101b80000a857fae */ /* 0x0007e2000c9a1016 */
[----:B------:R-:W-:Y:S02]  /*bd50*/  ISETP.GE.U32.AND P1, PT, R3, 0x7ffffe8e, PT ;  /* 0x7ffffe8e0300780c */ /* 0x000fe40003f26070 */
[----:B--2---:R-:W-:Y:S01]  /*bd60*/  IADD3 R3, PT, PT, R6, -0xf4, RZ ;  /* 0xffffff0c06037810 */ /* 0x004fe20007ffe0ff */
[C---:B------:R-:W-:Y:S01]  /*bd70*/  IMAD.WIDE R246, R132.reuse, 0x4, R230 ;  /* 0x0000000484f67825 */ /* 0x040fe200078e02e6 */
[----:B------:R-:W2:Y:S03]  /*bd80*/  LDC R6, c[0x0][0x3a0] ;  /* 0x0000e800ff067b82 */ /* 0x000ea60000000800 */
[----:B---3--:R-:W-:-:S05]  /*bd90*/  IMAD.WIDE R10, R132, 0x4, R216 ;  /* 0x00000004840a7825 */ /* 0x008fca00078e02d8 */
[----:B------:R3:W-:Y:S04]  /*bda0*/  STL.64 [R1+0x20], R10 ;  /* 0x0000200a01007387 */ /* 0x0007e80000100a00 */
[----:B------:R3:W-:Y:S01]  /*bdb0*/  LDGSTS.E [R133+0x101bc], desc[UR22][R10.64], !P6 ;  /* 0x101bc0000a857fae */ /* 0x0007e2000f1a1016 */
[----:B------:R-:W-:Y:S01]  /*bdc0*/  ISETP.GE.U32.AND P6, PT, R3, 0x7ffffe8d, PT ;  /* 0x7ffffe8d0300780c */ /* 0x000fe20003fc6070 */
[----:B-1----:R-:W-:Y:S02]  /*bdd0*/  VIADD R3, R8, 0xffffff0b ;  /* 0xffffff0b08037836 */ /* 0x002fe40000000000 */
[C---:B------:R-:W-:Y:S01]  /*bde0*/  IMAD.WIDE R248, R132.reuse, 0x4, R228 ;  /* 0x0000000484f87825 */ /* 0x040fe200078e02e4 */
[----:B------:R-:W1:Y:S03]  /*bdf0*/  LDC R8, c[0x0][0x3a0] ;  /* 0x0000e800ff087b82 */ /* 0x000e660000000800 */
[----:B---3--:R-:W-:-:S05]  /*be00*/  IMAD.WIDE R10, R132, 0x4, R218 ;  /* 0x00000004840a7825 */ /* 0x008fca00078e02da */
[----:B------:R3:W-:Y:S04]  /*be10*/  STL.64 [R1+0x18], R10 ;  /* 0x0000180a01007387 */ /* 0x0007e80000100a00 */
[----:B------:R3:W-:Y:S01]  /*be20*/  LDGSTS.E [R133+0x101c0], desc[UR22][R10.64], !P4 ;  /* 0x101c00000a857fae */ /* 0x0007e2000e1a1016 */
[----:B------:R-:W-:Y:S01]  /*be30*/  ISETP.GE.U32.AND P4, PT, R3, 0x7ffffe8c, PT ;  /* 0x7ffffe8c0300780c */ /* 0x000fe20003f86070 */
[----:B----4-:R-:W-:Y:S02]  /*be40*/  VIADD R3, R5, 0xffffff0a ;  /* 0xffffff0a05037836 */ /* 0x010fe40000000000 */
[----:B---3--:R-:W-:-:S05]  /*be50*/  IMAD.WIDE R10, R132, 0x4, R220 ;  /* 0x00000004840a7825 */ /* 0x008fca00078e02dc */
[----:B------:R3:W-:Y:S01]  /*be60*/  LDGSTS.E [R133+0x101c4], desc[UR22][R10.64], !P5 ;  /* 0x101c40000a857fae */ /* 0x0007e2000e9a1016 */
[----:B------:R-:W-:Y:S01]  /*be70*/  ISETP.GE.U32.AND P5, PT, R3, 0x7ffffe8b, PT ;  /* 0x7ffffe8b0300780c */ /* 0x000fe20003fa6070 */
[----:B-----5:R-:W-:Y:S02]  /*be80*/  VIADD R3, R4, 0xffffff09 ;  /* 0xffffff0904037836 */ /* 0x020fe40000000000 */
[----:B------:R3:W-:Y:S01]  /*be90*/  STL.64 [R1+0x10], R10 ;  /* 0x0000100a01007387 */ /* 0x0007e20000100a00 */
[----:B------:R-:W-:-:S04]  /*bea0*/  IMAD.WIDE R4, R132, 0x4, R224 ;  /* 0x0000000484047825 */ /* 0x000fc800078e02e0 */
[----:B---3--:R-:W-:-:S05]  /*beb0*/  IMAD.WIDE R10, R132, 0x4, R222 ;  /* 0x00000004840a7825 */ /* 0x008fca00078e02de */
[----:B------:R3:W-:Y:S04]  /*bec0*/  STL.64 [R1+0x8], R10 ;  /* 0x0000080a01007387 */ /* 0x0007e80000100a00 */
[----:B------:R4:W-:Y:S04]  /*bed0*/  STL.64 [R1], R4 ;  /* 0x0000000401007387 */ /* 0x0009e80000100a00 */
[----:B------:R-:W5:Y:S04]  /*bee0*/  LDL.LU.64 R12, [R1+0x110] ;  /* 0x00011000010c7983 */ /* 0x000f680000300a00 */
[----:B------:R-:W2:Y:S04]  /*bef0*/  LDL.LU.64 R22, [R1+0x108] ;  /* 0x0001080001167983 */ /* 0x000ea80000300a00 */
[----:B------:R-:W2:Y:S04]  /*bf00*/  LDL.LU.64 R18, [R1+0x100] ;  /* 0x0001000001127983 */ /* 0x000ea80000300a00 */
[----:B------:R-:W2:Y:S04]  /*bf10*/  LDL.LU.64 R14, [R1+0xf8] ;  /* 0x0000f800010e7983 */ /* 0x000ea80000300a00 */
[----:B------:R-:W-:Y:S01]  /*bf20*/  LDGSTS.E [R133+0x101c8], desc[UR22][R10.64], !P1 ;  /* 0x101c80000a857fae */ /* 0x000fe2000c9a1016 */
[----:B------:R-:W-:-:S03]  /*bf30*/  IMAD.WIDE R250, R132, 0x4, R226 ;  /* 0x0000000484fa7825 */ /* 0x000fc600078e02e2 */
[----:B------:R4:W-:Y:S04]  /*bf40*/  LDGSTS.E [R133+0x101cc], desc[UR22][R4.64], !P6 ;  /* 0x101cc00004857fae */ /* 0x0009e8000f1a1016 */
[----:B---3--:R-:W3:Y:S04]  /*bf50*/  LDL.LU.64 R10, [R1+0xf0] ;  /* 0x0000f000010a7983 */ /* 0x008ee80000300a00 */
[----:B------:R-:W3:Y:S01]  /*bf60*/  LDL.LU.64 R30, [R1+0xe8] ;  /* 0x0000e800011e7983 */ /* 0x000ee20000300a00 */
[----:B----4-:R-:W4:Y:S03]  /*bf70*/  LDC R5, c[0x0][0x3a0] ;  /* 0x0000e800ff057b82 */ /* 0x010f260000000800 */
[----:B------:R-:W4:Y:S04]  /*bf80*/  LDL.LU.64 R24, [R1+0xe0] ;  /* 0x0000e00001187983 */ /* 0x000f280000300a00 */
[----:B------:R-:W4:Y:S01]  /*bf90*/  LDL.LU.64 R16, [R1+0xd8] ;  /* 0x0000d80001107983 */ /* 0x000f220000300a00 */
[----:B-----5:R-:W-:-:S03]  /*bfa0*/  IMAD.WIDE R54, R134, 0x4, R12 ;  /* 0x0000000486367825 */ /* 0x020fc600078e020c */
[----:B------:R-:W5:Y:S01]  /*bfb0*/  LDL.LU.64 R28, [R1+0xd0] ;  /* 0x0000d000011c7983 */ /* 0x000f620000300a00 */
[----:B--2---:R-:W-:-:S03]  /*bfc0*/  IMAD.WIDE R52, R134, 0x4, R22 ;  /* 0x0000000486347825 */ /* 0x004fc600078e0216 */
[----:B------:R-:W2:Y:S01]  /*bfd0*/  LDL.LU.64 R26, [R1+0xc8] ;  /* 0x0000c800011a7983 */ /* 0x000ea20000300a00 */
[----:B------:R-:W-:-:S03]  /*bfe0*/  IMAD.WIDE R48, R134, 0x4, R18 ;  /* 0x0000000486307825 */ /* 0x000fc600078e0212 */
[----:B------:R-:W2:Y:S01]  /*bff0*/  LDL.LU.64 R20, [R1+0xc0] ;  /* 0x0000c00001147983 */ /* 0x000ea20000300a00 */
[----:B------:R-:W-:-:S03]  /*c000*/  IMAD.WIDE R44, R134, 0x4, R14 ;  /* 0x00000004862c7825 */ /* 0x000fc600078e020e */
[----:B------:R-:W2:Y:S01]  /*c010*/  LDL.LU.64 R12, [R1+0xb8] ;  /* 0x0000b800010c7983 */ /* 0x000ea20000300a00 */
[----:B------:R-:W-:Y:S01]  /*c020*/  ISETP.GE.U32.AND P1, PT, R3, 0x7ffffe8a, PT ;  /* 0x7ffffe8a0300780c */ /* 0x000fe20003f26070 */
[----:B------:R-:W1:Y:S02]  /*c030*/  LDC R4, c[0x0][0x3a0] ;  /* 0x0000e800ff047b82 */ /* 0x000e640000000800 */
[----:B------:R-:W2:Y:S04]  /*c040*/  LDL.LU.64 R22, [R1+0xb0] ;  /* 0x0000b00001167983 */ /* 0x000ea80000300a00 */
[----:B------:R-:W2:Y:S04]  /*c050*/  LDL.LU.64 R18, [R1+0xa8] ;  /* 0x0000a80001127983 */ /* 0x000ea80000300a00 */
[----:B------:R-:W2:Y:S01]  /*c060*/  LDL.LU.64 R14, [R1+0xa0] ;  /* 0x0000a000010e7983 */ /* 0x000ea20000300a00 */
[----:B---3--:R-:W-:-:S03]  /*c070*/  IMAD.WIDE R38, R134, 0x4, R10 ;  /* 0x0000000486267825 */ /* 0x008fc600078e020a */
[----:B------:R-:W-:Y:S01]  /*c080*/  STL.64 [R1+0x5d8], R54 ;  /* 0x0005d83601007387 */ /* 0x000fe20000100a00 */
[----:B------:R-:W-:-:S03]  /*c090*/  IMAD.WIDE R32, R134, 0x4, R30 ;  /* 0x0000000486207825 */ /* 0x000fc600078e021e */
[----:B------:R-:W3:Y:S04]  /*c0a0*/  LDL.LU.64 R10, [R1+0x98] ;  /* 0x00009800010a7983 */ /* 0x000ee80000300a00 */
[----:B------:R-:W-:Y:S01]  /*c0b0*/  STL.64 [R1+0x5e8], R52 ;  /* 0x0005e83401007387 */ /* 0x000fe20000100a00 */
[----:B----4-:R-:W-:-:S03]  /*c0c0*/  IMAD.WIDE R24, R134, 0x4, R24 ;  /* 0x0000000486187825 */ /* 0x010fc600078e0218 */
[----:B------:R-:W-:Y:S04]  /*c0d0*/  STL.64 [R1+0x600], R48 ;  /* 0x0006003001007387 */ /* 0x000fe80000100a00 */
[----:B------:R-:W-:Y:S04]  /*c0e0*/  STL.64 [R1+0x618], R44 ;  /* 0x0006182c01007387 */ /* 0x000fe80000100a00 */
[----:B------:R-:W-:Y:S04]  /*c0f0*/  STL.64 [R1+0x630], R38 ;  /* 0x0006302601007387 */ /* 0x000fe80000100a00 */
[----:B------:R-:W4:Y:S01]  /*c100*/  LDL.LU.64 R66, [R1+0x90] ;  /* 0x0000900001427983 */ /* 0x000f220000300a00 */
[----:B------:R-:W-:-:S03]  /*c110*/  IMAD.WIDE R16, R134, 0x4, R16 ;  /* 0x0000000486107825 */ /* 0x000fc600078e0210 */
[----:B------:R-:W-:Y:S04]  /*c120*/  STL.64 [R1+0x648], R32 ;  /* 0x0006482001007387 */ /* 0x000fe80000100a00 */
[----:B------:R-:W3:Y:S04]  /*c130*/  LDL.LU.64 R64, [R1+0x88] ;  /* 0x0000880001407983 */ /* 0x000ee80000300a00 */
[----:B------:R-:W3:Y:S04]  /*c140*/  LDL.LU.64 R62, [R1+0x80] ;  /* 0x00008000013e7983 */ /* 0x000ee80000300a00 */
[----:B------:R-:W-:Y:S04]  /*c150*/  STL.64 [R1+0x658], R24 ;  /* 0x0006581801007387 */ /* 0x000fe80000100a00 */
[----:B------:R-:W3:Y:S04]  /*c160*/  LDL.LU.64 R40, [R1+0x78] ;  /* 0x0000780001287983 */ /* 0x000ee80000300a00 */
[----:B------:R-:W4:Y:S04]  /*c170*/  LDL.LU.64 R34, [R1+0x70] ;  /* 0x0000700001227983 */ /* 0x000f280000300a00 */
[----:B------:R-:W-:Y:S01]  /*c180*/  LDGSTS.E [R133+0x101d0], desc[UR22][R250.64], !P4 ;  /* 0x101d0000fa857fae */ /* 0x000fe2000e1a1016 */
[----:B-----5:R-:W-:-:S03]  /*c190*/  IMAD.WIDE R234, R134, 0x4, R28 ;  /* 0x0000000486ea7825 */ /* 0x020fc600078e021c */
[----:B------:R-:W-:Y:S01]  /*c1a0*/  LDGSTS.E [R133+0x101d4], desc[UR22][R248.64], !P5 ;  /* 0x101d4000f8857fae */ /* 0x000fe2000e9a1016 */
[----:B--2---:R-:W-:-:S03]  /*c1b0*/  IMAD.WIDE R50, R134, 0x4, R26 ;  /* 0x0000000486327825 */ /* 0x004fc600078e021a */
[----:B------:R-:W2:Y:S01]  /*c1c0*/  LDL.LU.64 R28, [R1+0x68] ;  /* 0x00006800011c7983 */ /* 0x000ea20000300a00 */
[----:B------:R-:W-:-:S03]  /*c1d0*/  IMAD.WIDE R46, R134, 0x4, R20 ;  /* 0x00000004862e7825 */ /* 0x000fc600078e0214 */
[----:B------:R-:W-:Y:S04]  /*c1e0*/  LDGSTS.E [R133+0x101d8], desc[UR22][R246.64], !P1 ;  /* 0x101d8000f6857fae */ /* 0x000fe8000c9a1016 */
[----:B------:R-:W5:Y:S01]  /*c1f0*/  LDL.LU.64 R20, [R1+0x60] ;  /* 0x0000600001147983 */ /* 0x000f620000300a00 */
[----:B------:R-:W-:-:S03]  /*c200*/  IMAD.WIDE R42, R134, 0x4, R12 ;  /* 0x00000004862a7825 */ /* 0x000fc600078e020c */
[----:B------:R-:W-:Y:S04]  /*c210*/  STL.64 [R1+0x660], R16 ;  /* 0x0006601001007387 */ /* 0x000fe80000100a00 */
[----:B------:R-:W-:Y:S04]  /*c220*/  STL.64 [R1+0x5c8], R50 ;  /* 0x0005c83201007387 */ /* 0x000fe80000100a00 */
[----:B------:R-:W5:Y:S04]  /*c230*/  LDL.LU.64 R12, [R1+0x58] ;  /* 0x00005800010c7983 */ /* 0x000f680000300a00 */
[----:B------:R-:W5:Y:S04]  /*c240*/  LDL.LU.64 R60, [R1+0x50] ;  /* 0x00005000013c7983 */ /* 0x000f680000300a00 */
[----:B------:R-:W-:Y:S04]  /*c250*/  STL.64 [R1+0x5e0], R46 ;  /* 0x0005e02e01007387 */ /* 0x000fe80000100a00 */
[----:B------:R-:W5:Y:S04]  /*c260*/  LDL.LU.64 R72, [R1+0x48] ;  /* 0x0000480001487983 */ /* 0x000f680000300a00 */
[----:B------:R-:W5:Y:S04]  /*c270*/  LDL.LU.64 R58, [R1+0x40] ;  /* 0x00004000013a7983 */ /* 0x000f680000300a00 */
[----:B------:R-:W-:Y:S04]  /*c280*/  STL.64 [R1+0x5f8], R42 ;  /* 0x0005f82a01007387 */ /* 0x000fe80000100a00 */
[----:B------:R-:W5:Y:S04]  /*c290*/  LDL.LU.64 R70, [R1+0x38] ;  /* 0x0000380001467983 */ /* 0x000f680000300a00 */
[----:B------:R-:W5:Y:S04]  /*c2a0*/  LDL.LU.64 R56, [R1+0x30] ;  /* 0x0000300001387983 */ /* 0x000f680000300a00 */
[----:B------:R-:W5:Y:S01]  /*c2b0*/  LDL.LU.64 R26, [R1+0x130] ;  /* 0x00013000011a7983 */ /* 0x000f620000300a00 */
[----:B------:R-:W-:-:S03]  /*c2c0*/  IMAD.WIDE R30, R134, 0x4, R18 ;  /* 0x00000004861e7825 */ /* 0x000fc600078e0212 */
[----:B------:R-:W5:Y:S01]  /*c2d0*/  LDL.LU.64 R18, [R1+0x128] ;  /* 0x0001280001127983 */ /* 0x000f620000300a00 */
[----:B------:R-:W-:-:S04]  /*c2e0*/  IMAD.WIDE R36, R134, 0x4, R22 ;  /* 0x0000000486247825 */ /* 0x000fc800078e0216 */
[----:B------:R-:W-:-:S04]  /*c2f0*/  IMAD.WIDE R22, R134, 0x4, R14 ;  /* 0x0000000486167825 */ /* 0x000fc800078e020e */
[C---:B---3--:R-:W-:Y:S02]  /*c300*/  IMAD.WIDE R14, R134.reuse, 0x4, R10 ;  /* 0x00000004860e7825 */ /* 0x048fe400078e020a */
[----:B------:R-:W3:Y:S02]  /*c310*/  LDL.LU.64 R10, [R1+0x120] ;  /* 0x00012000010a7983 */ /* 0x000ee40000300a00 */
[C---:B----4-:R-:W-:Y:S02]  /*c320*/  IMAD.WIDE R232, R134.reuse, 0x4, R66 ;  /* 0x0000000486e87825 */ /* 0x050fe400078e0242 */
[----:B------:R-:W4:Y:S02]  /*c330*/  LDL.LU.64 R68, [R1+0x118] ;  /* 0x0001180001447983 */ /* 0x000f240000300a00 */
[C---:B------:R-:W-:Y:S02]  /*c340*/  IMAD.WIDE R40, R134.reuse, 0x4, R40 ;  /* 0x0000000486287825 */ /* 0x040fe400078e0228 */
[----:B------:R-:W-:Y:S02]  /*c350*/  STL.64 [R1+0x610], R36 ;  /* 0x0006102401007387 */ /* 0x000fe40000100a00 */
[----:B------:R-:W-:-:S02]  /*c360*/  IMAD.WIDE R230, R134, 0x4, R64 ;  /* 0x0000000486e67825 */ /* 0x000fc400078e0240 */
[----:B------:R-:W3:Y:S02]  /*c370*/  LDL.LU.64 R66, [R1+0x138] ;  /* 0x0001380001427983 */ /* 0x000ee40000300a00 */
[C---:B------:R-:W-:Y:S02]  /*c380*/  IMAD.WIDE R34, R134.reuse, 0x4, R34 ;  /* 0x0000000486227825 */ /* 0x040fe400078e0222 */
[----:B------:R-:W-:Y:S02]  /*c390*/  STL.64 [R1+0x628], R30 ;  /* 0x0006281e01007387 */ /* 0x000fe40000100a00 */
[C---:B------:R-:W-:Y:S02]  /*c3a0*/  IMAD.WIDE R228, R134.reuse, 0x4, R62 ;  /* 0x0000000486e47825 */ /* 0x040fe400078e023e */
[----:B------:R-:W-:Y:S04]  /*c3b0*/  STL.64 [R1+0x640], R22 ;  /* 0x0006401601007387 */ /* 0x000fe80000100a00 */
[----:B------:R-:W4:Y:S04]  /*c3c0*/  LDL.LU.64 R64, [R1+0x140] ;  /* 0x0001400001407983 */ /* 0x000f280000300a00 */
[----:B------:R-:W-:Y:S04]  /*c3d0*/  STL.64 [R1+0x650], R14 ;  /* 0x0006500e01007387 */ /* 0x000fe80000100a00 */
[----:B------:R-:W4:Y:S04]  /*c3e0*/  LDL.LU.64 R62, [R1+0x148] ;  /* 0x00014800013e7983 */ /* 0x000f280000300a00 */
[----:B------:R-:W-:Y:S04]  /*c3f0*/  STL.64 [R1+0x5d0], R40 ;  /* 0x0005d02801007387 */ /* 0x000fe80000100a00 */
[----:B------:R-:W-:Y:S01]  /*c400*/  STL.64 [R1+0x5f0], R34 ;  /* 0x0005f02201007387 */ /* 0x000fe20000100a00 */
[----:B--2---:R-:W-:-:S04]  /*c410*/  IMAD.WIDE R28, R134, 0x4, R28 ;  /* 0x00000004861c7825 */ /* 0x004fc800078e021c */
[----:B-----5:R-:W-:-:S04]  /*c420*/  IMAD.WIDE R20, R134, 0x4, R20 ;  /* 0x0000000486147825 */ /* 0x020fc800078e0214 */
[----:B------:R-:W-:-:S04]  /*c430*/  IMAD.WIDE R12, R134, 0x4, R12 ;  /* 0x00000004860c7825 */ /* 0x000fc800078e020c */
[C---:B------:R-:W-:Y:S02]  /*c440*/  IMAD.WIDE R226, R134.reuse, 0x4, R60 ;  /* 0x0000000486e27825 */ /* 0x040fe400078e023c */
[----:B------:R-:W2:Y:S04]  /*c450*/  LDL.LU.64 R60, [R1+0x150] ;  /* 0x00015000013c7983 */ /* 0x000ea80000300a00 */
[----:B------:R-:W-:Y:S04]  /*c460*/  STL.64 [R1+0x608], R28 ;  /* 0x0006081c01007387 */ /* 0x000fe80000100a00 */
[----:B------:R-:W-:Y:S01]  /*c470*/  STL.64 [R1+0x620], R20 ;  /* 0x0006201401007387 */ /* 0x000fe20000100a00 */
[----:B------:R-:W-:-:S03]  /*c480*/  IMAD.WIDE R222, R134, 0x4, R58 ;  /* 0x0000000486de7825 */ /* 0x000fc600078e023a */
[----:B------:R-:W5:Y:S04]  /*c490*/  LDL.LU.64 R58, [R1+0x158] ;  /* 0x00015800013a7983 */ /* 0x000f680000300a00 */
[----:B------:R-:W-:Y:S01]  /*c4a0*/  STL.64 [R1+0x638], R12 ;  /* 0x0006380c01007387 */ /* 0x000fe20000100a00 */
[----:B------:R-:W-:-:S03]  /*c4b0*/  IMAD.WIDE R208, R134, 0x4, R56 ;  /* 0x0000000486d07825 */ /* 0x000fc600078e0238 */
[----:B------:R-:W5:Y:S01]  /*c4c0*/  LDL.LU.64 R56, [R1+0x170] ;  /* 0x0001700001387983 */ /* 0x000f620000300a00 */
[----:B------:R-:W-:-:S05]  /*c4d0*/  IMAD.WIDE R26, R134, 0x4, R26 ;  /* 0x00000004861a7825 */ /* 0x000fca00078e021a */
[----:B------:R-:W-:Y:S04]  /*c4e0*/  STL.64 [R1+0x40], R26 ;  /* 0x0000401a01007387 */ /* 0x000fe80000100a00 */
[----:B------:R-:W5:Y:S01]  /*c4f0*/  LDL.LU.64 R104, [R1+0x168] ;  /* 0x0001680001687983 */ /* 0x000f620000300a00 */
[----:B------:R-:W-:Y:S02]  /*c500*/  VIADD R3, R9, 0xffffff08 ;  /* 0xffffff0809037836 */ /* 0x000fe40000000000 */
[----:B------:R-:W-:Y:S01]  /*c510*/  IMAD.WIDE R18, R134, 0x4, R18 ;  /* 0x0000000486127825 */ /* 0x000fe200078e0212 */
[----:B------:R-:W5:Y:S02]  /*c520*/  LDL.LU.64 R102, [R1+0x160] ;  /* 0x0001600001667983 */ /* 0x000f640000300a00 */
[----:B------:R-:W-:Y:S01]  /*c530*/  ISETP.GE.U32.AND P6, PT, R3, 0x7ffffe89, PT ;  /* 0x7ffffe890300780c */ /* 0x000fe20003fc6070 */
[----:B-1----:R-:W-:Y:S01]  /*c540*/  VIADD R3, R8, 0xffffff07 ;  /* 0xffffff0708037836 */ /* 0x002fe20000000000 */
[----:B------:R-:W5:Y:S01]  /*c550*/  LDL.LU.64 R100, [R1+0x178] ;  /* 0x0001780001647983 */ /* 0x000f620000300a00 */
[----:B------:R-:W1:Y:S03]  /*c560*/  LDC R8, c[0x0][0x3a0] ;  /* 0x0000e800ff087b82 */ /* 0x000e660000000800 */
[----:B------:R-:W-:Y:S01]  /*c570*/  ISETP.GE.U32.AND P4, PT, R3, 0x7ffffe88, PT ;  /* 0x7ffffe880300780c */ /* 0x000fe20003f86070 */
[----:B------:R-:W-:-:S04]  /*c580*/  VIADD R3, R6, 0xffffff06 ;  /* 0xffffff0606037836 */ /* 0x000fc80000000000 */
[----:B------:R-:W4:Y:S01]  /*c590*/  LDC R6, c[0x0][0x3a0] ;  /* 0x0000e800ff067b82 */ /* 0x000f220000000800 */
[----:B------:R-:W-:Y:S01]  /*c5a0*/  ISETP.GE.U32.AND P5, PT, R3, 0x7ffffe87, PT ;  /* 0x7ffffe870300780c */ /* 0x000fe20003fa6070 */
[----:B------:R-:W-:Y:S01]  /*c5b0*/  VIADD R3, R5, 0xffffff05 ;  /* 0xffffff0505037836 */ /* 0x000fe20000000000 */
[----:B------:R-:W-:Y:S05]  /*c5c0*/  LDGSTS.E [R133+0x101dc], desc[UR22][R244.64], !P6 ;  /* 0x101dc000f4857fae */ /* 0x000fea000f1a1016 */
[----:B------:R-:W4:Y:S01]  /*c5d0*/  LDC R5, c[0x0][0x3a0] ;  /* 0x0000e800ff057b82 */ /* 0x000f220000000800 */
[----:B------:R-:W-:Y:S01]  /*c5e0*/  ISETP.GE.U32.AND P1, PT, R3, 0x7ffffe86, PT ;  /* 0x7ffffe860300780c */ /* 0x000fe20003f26070 */
[----:B------:R-:W-:Y:S01]  /*c5f0*/  VIADD R3, R4, 0xffffff04 ;  /* 0xffffff0404037836 */ /* 0x000fe20000000000 */
[----:B------:R-:W-:Y:S01]  /*c600*/  STL.64 [R1+0x50], R18 ;  /* 0x0000501201007387 */ /* 0x000fe20000100a00 */
[----:B---3--:R-:W-:-:S03]  /*c610*/  IMAD.WIDE R10, R134, 0x4, R10 ;  /* 0x00000004860a7825 */ /* 0x008fc600078e020a */
[----:B------:R-:W3:Y:S01]  /*c620*/  LDL.LU.64 R98, [R1+0x180] ;  /* 0x0001800001627983 */ /* 0x000ee20000300a00 */
[----:B------:R-:W-:-:S03]  /*c630*/  ISETP.GE.U32.AND P6, PT, R3, 0x7ffffe85, PT ;  /* 0x7ffffe850300780c */ /* 0x000fc60003fc6070 */
[----:B------:R-:W3:Y:S01]  /*c640*/  LDL.LU.64 R96, [R1+0x188] ;  /* 0x0001880001607983 */ /* 0x000ee20000300a00 */
[----:B-1----:R-:W-:-:S03]  /*c650*/  VIADD R3, R8, 0xffffff03 ;  /* 0xffffff0308037836 */ /* 0x002fc60000000000 */
[----:B------:R-:W3:Y:S04]  /*c660*/  LDL.LU.64 R94, [R1+0x190] ;  /* 0x00019000015e7983 */ /* 0x000ee80000300a00 */
[----:B------:R-:W3:Y:S04]  /*c670*/  LDL.LU.64 R92, [R1+0x198] ;  /* 0x00019800015c7983 */ /* 0x000ee80000300a00 */
[----:B------:R-:W3:Y:S04]  /*c680*/  LDL.LU.64 R90, [R1+0x1a0] ;  /* 0x0001a000015a7983 */ /* 0x000ee80000300a00 */
[----:B------:R-:W-:Y:S04]  /*c690*/  STL.64 [R1+0x58], R10 ;  /* 0x0000580a01007387 */ /* 0x000fe80000100a00 */
[----:B------:R-:W3:Y:S01]  /*c6a0*/  LDL.LU.64 R88, [R1+0x1a8] ;  /* 0x0001a80001587983 */ /* 0x000ee20000300a00 */
[----:B------:R-:W-:-:S03]  /*c6b0*/  IMAD.WIDE R236, R132, 0x4, R236 ;  /* 0x0000000484ec7825 */ /* 0x000fc600078e02ec */
[----:B------:R-:W3:Y:S04]  /*c6c0*/  LDL.LU.64 R86, [R1+0x1b8] ;  /* 0x0001b80001567983 */ /* 0x000ee80000300a00 */
[----:B------:R-:W3:Y:S04]  /*c6d0*/  LDL.LU.64 R84, [R1+0x1c0] ;  /* 0x0001c00001547983 */ /* 0x000ee80000300a00 */
[----:B------:R-:W-:Y:S01]  /*c6e0*/  LDGSTS.E [R133+0x101e0], desc[UR22][R242.64], !P4 ;  /* 0x101e0000f2857fae */ /* 0x000fe2000e1a1016 */
[----:B------:R-:W-:Y:S01]  /*c6f0*/  ISETP.GE.U32.AND P4, PT, R3, 0x7ffffe84, PT ;  /* 0x7ffffe840300780c */ /* 0x000fe20003f86070 */
[----:B----4-:R-:W-:-:S02]  /*c700*/  VIADD R3, R6, 0xffffff02 ;  /* 0xffffff0206037836 */ /* 0x010fc40000000000 */
[----:B------:R-:W4:Y:S01]  /*c710*/  LDL.LU.64 R82, [R1+0x1c8] ;  /* 0x0001c80001527983 */ /* 0x000f220000300a00 */
[----:B------:R-:W-:-:S03]  /*c720*/  IMAD.WIDE R224, R134, 0x4, R72 ;  /* 0x0000000486e07825 */ /* 0x000fc600078e0248 */
[----:B------:R-:W3:Y:S01]  /*c730*/  LDL.LU.64 R80, [R1+0x1d0] ;  /* 0x0001d00001507983 */ /* 0x000ee20000300a00 */
        /* <DEDUP_REMOVED lines=9> */
[----:B------:R-:W-:Y:S01]  /*c7d0*/  LDGSTS.E [R133+0x101e4], desc[UR22][R236.64], !P5 ;  /* 0x101e4000ec857fae */ /* 0x000fe2000e9a1016 */
[----:B------:R-:W-:Y:S01]  /*c7e0*/  ISETP.GE.U32.AND P5, PT, R3, 0x7ffffe83, PT ;  /* 0x7ffffe830300780c */ /* 0x000fe20003fa6070 */
[----:B------:R-:W-:Y:S02]  /*c7f0*/  VIADD R3, R5, 0xffffff01 ;  /* 0xffffff0105037836 */ /* 0x000fe40000000000 */
[----:B------:R-:W3:Y:S04]  /*c800*/  LDL.LU.64 R70, [R1+0x200] ;  /* 0x0002000001467983 */ /* 0x000ee80000300a00 */
[----:B------:R-:W3:Y:S04]  /*c810*/  LDL.LU.64 R68, [R1+0x208] ;  /* 0x0002080001447983 */ /* 0x000ee80000300a00 */
[----:B------:R-:W3:Y:S04]  /*c820*/  LDL.LU.64 R66, [R1+0x210] ;  /* 0x0002100001427983 */ /* 0x000ee80000300a00 */
[----:B------:R-:W3:Y:S04]  /*c830*/  LDL.LU.64 R64, [R1+0x218] ;  /* 0x0002180001407983 */ /* 0x000ee80000300a00 */
[----:B------:R-:W3:Y:S01]  /*c840*/  LDL.LU.64 R62, [R1+0x228] ;  /* 0x00022800013e7983 */ /* 0x000ee20000300a00 */
[----:B------:R-:W-:-:S04]  /*c850*/  IMAD.WIDE R6, R134, 0x4, R138 ;  /* 0x0000000486067825 */ /* 0x000fc800078e028a */
[C---:B--2---:R-:W-:Y:S02]  /*c860*/  IMAD.WIDE R188, R134.reuse, 0x4, R60 ;  /* 0x0000000486bc7825 */ /* 0x044fe400078e023c */
[----:B------:R-:W2:Y:S02]  /*c870*/  LDL.LU.64 R60, [R1+0x230] ;  /* 0x00023000013c7983 */ /* 0x000ea40000300a00 */
[C---:B-----5:R-:W-:Y:S02]  /*c880*/  IMAD.WIDE R186, R134.reuse, 0x4, R58 ;  /* 0x0000000486ba7825 */ /* 0x060fe400078e023a */
[----:B------:R-:W5:Y:S02]  /*c890*/  LDL.LU.64 R58, [R1+0x238] ;  /* 0x00023800013a7983 */ /* 0x000f640000300a00 */
[C---:B------:R-:W-:Y:S02]  /*c8a0*/  IMAD.WIDE R4, R134.reuse, 0x4, R56 ;  /* 0x0000000486047825 */ /* 0x040fe400078e0238 */
[----:B------:R-:W2:Y:S04]  /*c8b0*/  LDL.LU.64 R56, [R1+0x240] ;  /* 0x0002400001387983 */ /* 0x000ea80000300a00 */
[----:B------:R1:W-:Y:S01]  /*c8c0*/  STL.64 [R1+0x38], R4 ;  /* 0x0000380401007387 */ /* 0x0003e20000100a00 */
[----:B------:R-:W-:-:S05]  /*c8d0*/  IMAD.WIDE R8, R134, 0x4, R104 ;  /* 0x0000000486087825 */ /* 0x000fca00078e0268 */
[----:B------:R1:W-:Y:S04]  /*c8e0*/  STL.64 [R1+0x48], R8 ;  /* 0x0000480801007387 */ /* 0x0003e80000100a00 */
[----:B------:R-:W2:Y:S01]  /*c8f0*/  LDL.LU.64 R138, [R1+0x7a0] ;  /* 0x0007a000018a7983 */ /* 0x000ea20000300a00 */
[----:B------:R-:W-:-:S03]  /*c900*/  IMAD.WIDE R156, R134, 0x4, R136 ;  /* 0x00000004869c7825 */ /* 0x000fc600078e0288 */
[----:B------:R1:W-:Y:S01]  /*c910*/  STL.64 [R1+0x30], R6 ;  /* 0x0000300601007387 */ /* 0x0003e20000100a00 */
[----:B------:R-:W-:-:S03]  /*c920*/  IMAD.WIDE R194, R134, 0x4, R140 ;  /* 0x0000000486c27825 */ /* 0x000fc600078e028c */
[----:B------:R-:W4:Y:S01]  /*c930*/  LDL.LU.64 R136, [R1+0x798] ;  /* 0x0007980001887983 */ /* 0x000f220000300a00 */
[----:B------:R-:W-:Y:S01]  /*c940*/  UIADD3 UR5, UPT, UPT, UR6, -0x100, URZ ;  /* 0xffffff0006057890 */ /* 0x000fe2000fffe0ff */
[----:B------:R-:W-:-:S03]  /*c950*/  IMAD.WIDE R238, R132, 0x4, R238 ;  /* 0x0000000484ee7825 */ /* 0x000fc600078e02ee */
[----:B------:R-:W-:Y:S01]  /*c960*/  UISETP.GE.U32.AND UP1, UPT, UR5, 0x7ffffe81, UPT ;  /* 0x7ffffe810500788c */ /* 0x000fe2000bf26070 */
[----:B------:R-:W-:Y:S01]  /*c970*/  IMAD.WIDE R240, R132, 0x4, R240 ;  /* 0x0000000484f07825 */ /* 0x000fe200078e02f0 */
[----:B------:R-:W-:Y:S01]  /*c980*/  LDGSTS.E [R133+0x101e8], desc[UR22][R238.64], !P1 ;  /* 0x101e8000ee857fae */ /* 0x000fe2000c9a1016 */
[----:B------:R-:W-:Y:S02]  /*c990*/  ISETP.GE.U32.AND P1, PT, R3, 0x7ffffe82, PT ;  /* 0x7ffffe820300780c */ /* 0x000fe40003f26070 */
[C---:B------:R-:W-:Y:S01]  /*c9a0*/  IMAD.WIDE R184, R134.reuse, 0x4, R102 ;  /* 0x0000000486b87825 */ /* 0x040fe200078e0266 */
[----:B------:R-:W-:Y:S01]  /*c9b0*/  LDGSTS.E [R133+0x101ec], desc[UR22][R240.64], !P6 ;  /* 0x101ec000f0857fae */ /* 0x000fe2000f1a1016 */
[----:B------:R-:W-:Y:S01]  /*c9c0*/  PLOP3.LUT P6, PT, PT, PT, UP1, 0x80, 0x8 ;  /* 0x000000000008781c */ /* 0x000fe20003fcf018 */
[----:B------:R-:W1:Y:S01]  /*c9d0*/  LDC R3, c[0x0][0x3a0] ;  /* 0x0000e800ff037b82 */ /* 0x000e620000000800 */
[----:B--2---:R-:W-:Y:S02]  /*c9e0*/  IMAD.WIDE R142, R134, 0x4, R138 ;  /* 0x00000004868e7825 */ /* 0x004fe400078e028a */
[----:B------:R-:W2:Y:S04]  /*c9f0*/  LDL.LU.64 R138, [R1+0x790] ;  /* 0x00079000018a7983 */ /* 0x000ea80000300a00 */
[----:B------:R-:W2:Y:S01]  /*ca00*/  LDL.LU.64 R140, [R1+0x788] ;  /* 0x00078800018c7983 */ /* 0x000ea20000300a00 */
[----:B---3--:R-:W-:-:S04]  /*ca10*/  IMAD.WIDE R202, R132, 0x4, R62 ;  /* 0x0000000484ca7825 */ /* 0x008fc800078e023e */
[C---:B------:R-:W-:Y:S01]  /*ca20*/  IMAD.WIDE R200, R132.reuse, 0x4, R60 ;  /* 0x0000000484c87825 */ /* 0x040fe200078e023c */
[----:B------:R-:W-:Y:S03]  /*ca30*/  LDGSTS.E [R133+0x101f0], desc[UR22][R202.64], !P4 ;  /* 0x101f0000ca857fae */ /* 0x000fe6000e1a1016 */
[C---:B-----5:R-:W-:Y:S01]  /*ca40*/  IMAD.WIDE R198, R132.reuse, 0x4, R58 ;  /* 0x0000000484c67825 */ /* 0x060fe200078e023a */
[----:B------:R-:W-:Y:S03]  /*ca50*/  LDGSTS.E [R133+0x101f4], desc[UR22][R200.64], !P5 ;  /* 0x101f4000c8857fae */ /* 0x000fe6000e9a1016 */
[----:B------:R-:W-:Y:S01]  /*ca60*/  IMAD.WIDE R196, R132, 0x4, R56 ;  /* 0x0000000484c47825 */ /* 0x000fe200078e0238 */
[----:B------:R-:W-:Y:S04]  /*ca70*/  LDGSTS.E [R133+0x101f8], desc[UR22][R198.64], !P1 ;  /* 0x101f8000c6857fae */ /* 0x000fe8000c9a1016 */
[----:B------:R-:W-:Y:S01]  /*ca80*/  LDGSTS.E [R133+0x101fc], desc[UR22][R196.64], !P6 ;  /* 0x101fc000c4857fae */ /* 0x000fe2000f1a1016 */
[----:B------:R-:W-:-:S03]  /*ca90*/  IMAD.WIDE R170, R134, 0x4, R88 ;  /* 0x0000000486aa7825 */ /* 0x000fc600078e0258 */
[----:B------:R-:W0:Y:S01]  /*caa0*/  LDGDEPBAR ;  /* 0x00000000000079af */ /* 0x000e220000000000 */
[----:B------:R-:W-:-:S03]  /*cab0*/  IMAD.WIDE R154, R134, 0x4, R74 ;  /* 0x00000004869a7825 */ /* 0x000fc600078e024a */
[----:B------:R-:W-:Y:S04]  /*cac0*/  LDGSTS.E [R252+0x28000], desc[UR22][R54.64], P3 ;  /* 0x2800000036fc7fae */ /* 0x000fe800099a1016 */
[----:B------:R-:W-:Y:S04]  /*cad0*/  LDGSTS.E [R252+0x28400], desc[UR22][R234.64], P3 ;  /* 0x28400000eafc7fae */ /* 0x000fe800099a1016 */
[----:B------:R-:W-:Y:S04]  /*cae0*/  LDGSTS.E [R252+0x28800], desc[UR22][R232.64], P3 ;  /* 0x28800000e8fc7fae */ /* 0x000fe800099a1016 */
[----:B------:R-:W-:Y:S04]  /*caf0*/  LDGSTS.E [R252+0x28c00], desc[UR22][R226.64], P3 ;  /* 0x28c00000e2fc7fae */ /* 0x000fe800099a1016 */
[----:B------:R-:W-:Y:S01]  /*cb00*/  LDGSTS.E [R252+0x29000], desc[UR22][R206.64], P3 ;  /* 0x29000000cefc7fae */ /* 0x000fe200099a1016 */
[----:B------:R-:W-:-:S03]  /*cb10*/  IMAD.WIDE R182, R134, 0x4, R100 ;  /* 0x0000000486b67825 */ /* 0x000fc600078e0264 */
[----:B------:R-:W-:Y:S01]  /*cb20*/  LDGSTS.E [R252+0x29400], desc[UR22][R184.64], P3 ;  /* 0x29400000b8fc7fae */ /* 0x000fe200099a1016 */
[----:B------:R-:W-:-:S03]  /*cb30*/  IMAD.WIDE R168, R134, 0x4, R86 ;  /* 0x0000000486a87825 */ /* 0x000fc600078e0256 */
[----:B------:R-:W-:Y:S01]  /*cb40*/  LDGSTS.E [R252+0x29800], desc[UR22][R170.64], P3 ;  /* 0x29800000aafc7fae */ /* 0x000fe200099a1016 */
[----:B------:R-:W-:-:S03]  /*cb50*/  IMAD.WIDE R152, R134, 0x4, R72 ;  /* 0x0000000486987825 */ /* 0x000fc600078e0248 */
[----:B------:R-:W-:Y:S01]  /*cb60*/  LDGSTS.E [R252+0x29c00], desc[UR22][R154.64], P3 ;  /* 0x29c000009afc7fae */ /* 0x000fe200099a1016 */
[----:B------:R-:W-:-:S04]  /*cb70*/  IMAD.WIDE R180, R134, 0x4, R98 ;  /* 0x0000000486b47825 */ /* 0x000fc800078e0262 */
[----:B------:R-:W-:-:S04]  /*cb80*/  IMAD.WIDE R166, R134, 0x4, R84 ;  /* 0x0000000486a67825 */ /* 0x000fc800078e0254 */
[----:B------:R-:W-:-:S04]  /*cb90*/  IMAD.WIDE R150, R134, 0x4, R70 ;  /* 0x0000000486967825 */ /* 0x000fc800078e0246 */
[----:B------:R-:W-:-:S04]  /*cba0*/  IMAD.WIDE R178, R134, 0x4, R96 ;  /* 0x0000000486b27825 */ /* 0x000fc800078e0260 */
[----:B----4-:R-:W-:-:S04]  /*cbb0*/  IMAD.WIDE R164, R134, 0x4, R82 ;  /* 0x0000000486a47825 */ /* 0x010fc800078e0252 */
[----:B------:R-:W-:-:S04]  /*cbc0*/  IMAD.WIDE R148, R134, 0x4, R68 ;  /* 0x0000000486947825 */ /* 0x000fc800078e0244 */
        /* <DEDUP_REMOVED lines=8> */
[----:B-1----:R-:W-:Y:S01]  /*cc50*/  VIADD R3, R3, 0xfffffefd ;  /* 0xfffffefd03037836 */ /* 0x002fe20000000000 */
[----:B--2---:R-:W-:Y:S04]  /*cc60*/  LDGSTS.E [R141+0x28080], desc[UR22][R52.64], P3 ;  /* 0x28080000348d7fae */ /* 0x004fe800099a1016 */
[----:B------:R-:W-:Y:S04]  /*cc70*/  LDGSTS.E [R141+0x28480], desc[UR22][R50.64], P3 ;  /* 0x28480000328d7fae */ /* 0x000fe800099a1016 */
        /* <DEDUP_REMOVED lines=42> */
[----:B------:R1:W-:Y:S04]  /*cf20*/  LDGSTS.E [R136+0x29300], desc[UR22][R4.64], P3 ;  /* 0x2930000004887fae */ /* 0x0003e800099a1016 */
[----:B------:R2:W-:Y:S04]  /*cf30*/  LDGSTS.E [R136+0x29700], desc[UR22][R172.64], P3 ;  /* 0x29700000ac887fae */ /* 0x0005e800099a1016 */
[----:B------:R2:W-:Y:S04]  /*cf40*/  LDGSTS.E [R136+0x29b00], desc[UR22][R158.64], P3 ;  /* 0x29b000009e887fae */ /* 0x0005e800099a1016 */
[----:B------:R2:W-:Y:S01]  /*cf50*/  LDGSTS.E [R136+0x29f00], desc[UR22][R142.64], P3 ;  /* 0x29f000008e887fae */ /* 0x0005e200099a1016 */
[----:B-1----:R-:W1:Y:S03]  /*cf60*/  LDC R4, c[0x0][0x3a0] ;  /* 0x0000e800ff047b82 */ /* 0x002e660000000800 */
[----:B------:R2:W-:Y:S04]  /*cf70*/  LDGSTS.E [R135+0x28380], desc[UR22][R16.64], P3 ;  /* 0x2838000010877fae */ /* 0x0005e800099a1016 */
[----:B------:R2:W-:Y:S04]  /*cf80*/  LDGSTS.E [R135+0x28780], desc[UR22][R14.64], P3 ;  /* 0x287800000e877fae */ /* 0x0005e800099a1016 */
[----:B------:R2:W-:Y:S04]  /*cf90*/  LDGSTS.E [R135+0x28b80], desc[UR22][R12.64], P3 ;  /* 0x28b800000c877fae */ /* 0x0005e800099a1016 */
[----:B------:R2:W-:Y:S04]  /*cfa0*/  LDGSTS.E [R135+0x28f80], desc[UR22][R10.64], P3 ;  /* 0x28f800000a877fae */ /* 0x0005e800099a1016 */
[----:B------:R2:W-:Y:S04]  /*cfb0*/  LDGSTS.E [R135+0x29380], desc[UR22][R8.64], P3 ;  /* 0x2938000008877fae */ /* 0x0005e800099a1016 */
[----:B------:R2:W-:Y:S04]  /*cfc0*/  LDGSTS.E [R135+0x29780], desc[UR22][R6.64], P3 ;  /* 0x2978000006877fae */ /* 0x0005e800099a1016 */
[----:B------:R2:W-:Y:S04]  /*cfd0*/  LDGSTS.E [R135+0x29b80], desc[UR22][R156.64], P3 ;  /* 0x29b800009c877fae */ /* 0x0005e800099a1016 */
[----:B------:R2:W-:Y:S04]  /*cfe0*/  LDGSTS.E [R135+0x29f80], desc[UR22][R194.64], P3 ;  /* 0x29f80000c2877fae */ /* 0x0005e800099a1016 */
[----:B------:R-:W0:Y:S01]  /*cff0*/  LDGDEPBAR ;  /* 0x00000000000079af */ /* 0x000e220000000000 */
[----:B-1----:R-:W-:Y:S01]  /*d000*/  VIADD R4, R4, 0xfffffefe ;  /* 0xfffffefe04047836 */ /* 0x002fe20000000000 */
[----:B------:R-:W-:-:S04]  /*d010*/  ISETP.GE.U32.AND P3, PT, R3, 0x7ffffe7e, PT ;  /* 0x7ffffe7e0300780c */ /* 0x000fc80003f66070 */
[----:B------:R-:W-:Y:S01]  /*d020*/  ISETP.GE.U32.AND P1, PT, R4, 0x7ffffe7f, PT ;  /* 0x7ffffe7f0400780c */ /* 0x000fe20003f26070 */
[----:B------:R-:W-:-:S04]  /*d030*/  DEPBAR.LE SB0, 0x2 ;  /* 0x000080800000791a */ /* 0x000fc80000000000 */
[----:B------:R-:W-:Y:S06]  /*d040*/  BAR.SYNC.DEFER_BLOCKING 0x0 ;  /* 0x0000000000007b1d */ /* 0x000fec0000010000 */
[----:B--2---:R-:W-:Y:S05]  /*d050*/  @!P0 BRA `(.L_x_6) ;  /* 0x0000000000848947 */ /* 0x004fea0003800000 */
[----:B------:R-:W-:Y:S04]  /*d060*/  LDS.128 R4, [R133] ;  /* 0x0000000085047984 */ /* 0x000fe80000000c00 */
[----:B------:R-:W-:Y:S04]  /*d070*/  LDS.128 R8, [R133+0x10] ;  /* 0x0000100085087984 */ /* 0x000fe80000000c00 */
        /* <DEDUP_REMOVED lines=29> */
[----:B------:R-:W1:Y:S02]  /*d250*/  LDS.128 R128, [R133+0x1f0] ;  /* 0x0001f00085807984 */ /* 0x000e640000000c00 */
[----:B-1----:R1:W-:Y:S02]  /*d260*/  STTM.x128 tmem[UR11+0x40], R4 ;  /* 0x00004004000079ed */ /* 0x0023e400083c000b */
.L_x_6:
[----:B-1----:R-:W2:Y:S01]  /*d270*/  LDL.LU.64 R10, [R1+0x5c0] ;  /* 0x0005c000010a7983 */ /* 0x002ea20000300a00 */
[----:B------:R-:W1:Y:S03]  /*d280*/  LDC R5, c[0x0][0x3a0] ;  /* 0x0000e800ff057b82 */ /* 0x000e660000000800 */
[----:B------:R-:W3:Y:S04]  /*d290*/  LDL.LU.64 R8, [R1+0x5b8] ;  /* 0x0005b80001087983 */ /* 0x000ee80000300a00 */
[----:B------:R-:W4:Y:S01]  /*d2a0*/  LDL.LU.64 R6, [R1+0x5b0] ;  /* 0x0005b00001067983 */ /* 0x000f220000300a00 */
[C---:B------:R-:W-:Y:S01]  /*d2b0*/  IMAD.SHL.U32 R3, R132.reuse, 0x4, RZ ;  /* 0x0000000484037824 */ /* 0x040fe200078e00ff */
[----:B------:R-:W-:Y:S01]  /*d2c0*/  SHF.R.S32.HI R4, RZ, 0x1f, R132 ;  /* 0x0000001fff047819 */ /* 0x000fe20000011484 */
[----:B------:R-:W-:Y:S01]  /*d2d0*/  UIADD3 UR6, UPT, UPT, UR6, -0x101, URZ ;  /* 0xfffffeff06067890 */ /* 0x000fe2000fffe0ff */
[----:B------:R-:W5:Y:S01]  /*d2e0*/  FENCE.VIEW.ASYNC.T ;  /* 0x00000000000073c6 */ /* 0x000f620000000200 */
[----:B------:R-:W-:Y:S01]  /*d2f0*/  UIADD3 UR12, UPT, UPT, UR10, 0x40, URZ ;  /* 0x000000400a0c7890 */ /* 0x000fe2000fffe0ff */
[----:B------:R-:W-:Y:S01]  /*d300*/  SHF.L.U64.HI R132, R132, 0x2, R4 ;  /* 0x0000000284847819 */ /* 0x000fe20000010204 */
[----:B------:R-:W-:Y:S01]  /*d310*/  UISETP.GE.U32.AND UP1, UPT, UR6, 0x7ffffe80, UPT ;  /* 0x7ffffe800600788c */ /* 0x000fe2000bf26070 */
[----:B-----5:R-:W-:Y:S05]  /*d320*/  BAR.SYNC.DEFER_BLOCKING 0x0 ;  /* 0x0000000000007b1d */ /* 0x020fea0000010000 */
[----:B------:R-:W-:Y:S01]  /*d330*/  PLOP3.LUT P6, PT, PT, PT, UP1, 0x80, 0x8 ;  /* 0x000000000008781c */ /* 0x000fe20003fcf018 */
[----:B-1----:R-:W-:Y:S01]  /*d340*/  VIADD R5, R5, 0x7f ;  /* 0x0000007f05057836 */ /* 0x002fe20000000000 */
[----:B--2---:R-:W-:-:S02]  /*d350*/  IADD3 R218, P0, PT, R10, R3, RZ ;  /* 0x000000030ada7210 */ /* 0x004fc40007f1e0ff */
[----:B---3--:R-:W-:-:S03]  /*d360*/  IADD3 R216, P4, PT, R8, R3, RZ ;  /* 0x0000000308d87210 */ /* 0x008fc60007f9e0ff */
[--C-:B------:R-:W-:Y:S01]  /*d370*/  IMAD.X R219, R11, 0x1, R132.reuse, P0 ;  /* 0x000000010bdb7824 */ /* 0x100fe200000e0684 */
[----:B------:R-:W-:Y:S02]  /*d380*/  ISETP.NE.U32.AND P0, PT, RZ, UR8, PT ;  /* 0x00000008ff007c0c */ /* 0x000fe4000bf05070 */
[----:B----4-:R-:W-:Y:S01]  /*d390*/  IADD3 R214, P5, PT, R6, R3, RZ ;  /* 0x0000000306d67210 */ /* 0x010fe20007fbe0ff */
[----:B------:R-:W-:Y:S01]  /*d3a0*/  IMAD.X R217, R9, 0x1, R132, P4 ;  /* 0x0000000109d97824 */ /* 0x000fe200020e0684 */
[----:B------:R-:W-:-:S03]  /*d3b0*/  ISETP.LT.OR P4, PT, R5, 0x80, P0 ;  /* 0x000000800500780c */ /* 0x000fc60000781670 */
[----:B------:R-:W-:-:S10]  /*d3c0*/  IMAD.X R215, R7, 0x1, R132, P5 ;  /* 0x0000000107d77824 */ /* 0x000fd400028e0684 */
[----:B------:R-:W-:Y:S05]  /*d3d0*/  @P4 BRA `(.L_x_7) ;  /* 0x0000000400444947 */ /* 0x000fea0003800000 */
[----:B------:R-:W-:Y:S01]  /*d3e0*/  UIADD3 UR18, UPT, UPT, UR9, 0x20000, URZ ;  /* 0x0002000009127890 */ /* 0x000fe2000fffe0ff */
[----:B------:R-:W-:Y:S01]  /*d3f0*/  UMOV UR20, URZ ;  /* 0x000000ff00147c82 */ /* 0x000fe20008000000 */
[----:B------:R-:W-:Y:S02]  /*d400*/  UIADD3 UR38, UPT, UPT, UR10, 0x48, URZ ;  /* 0x000000480a267890 */ /* 0x000fe4000fffe0ff */
[----:B------:R-:W-:Y:S02]  /*d410*/  USHF.R.U32.HI UR70, URZ, 0x4, UR18 ;  /* 0x00000004ff467899 */ /* 0x000fe40008011612 */
[----:B------:R-:W-:Y:S02]  /*d420*/  UIADD3 UR60, UPT, UPT, UR10, 0x50, URZ ;  /* 0x000000500a3c7890 */ /* 0x000fe4000fffe0ff */
[----:B------:R-:W-:Y:S02]  /*d430*/  USGXT.U32 UR70, UR70, 0xe ;  /* 0x0000000e4646789a */ /* 0x000fe40008000000 */
[----:B------:R-:W-:-:S02]  /*d440*/  UIADD3 UR75, UPT, UPT, UR10, 0x58, URZ ;  /* 0x000000580a4b7890 */ /* 0x000fc4000fffe0ff */
[----:B------:R-:W-:Y:S02]  /*d450*/  UIADD3 UR24, UP1, UPT, UR70, 0x2, URZ ;  /* 0x0000000246187890 */ /* 0x000fe4000ff3e0ff */
[----:B------:R-:W-:Y:S02]  /*d460*/  UIADD3 UR13, UPT, UPT, UR10, 0x60, URZ ;  /* 0x000000600a0d7890 */ /* 0x000fe4000fffe0ff */
[----:B------:R-:W-:Y:S02]  /*d470*/  UIADD3.X UR25, UPT, UPT, UR20, 0x40004040, URZ, UP1, !UPT ;  /* 0x4000404014197890 */ /* 0x000fe40008ffe4ff */
[----:B------:R-:W-:Y:S02]  /*d480*/  UIADD3 UR6, UPT, UPT, UR10, 0x68, URZ ;  /* 0x000000680a067890 */ /* 0x000fe4000fffe0ff */
[----:B------:R-:W-:Y:S02]  /*d490*/  UIADD3.64 UR58, UPT, UPT, UR24, 0x2, URZ ;  /* 0x00000002183a7897 */ /* 0x000fe4000fffe0ff */
[----:B------:R-:W-:-:S02]  /*d4a0*/  UIADD3.64 UR54, UPT, UPT, UR24, 0x4, URZ ;  /* 0x0000000418367897 */ /* 0x000fc4000fffe0ff */
[----:B------:R-:W-:Y:S02]  /*d4b0*/  UIADD3.64 UR52, UPT, UPT, UR24, 0x1fe, URZ ;  /* 0x000001fe18347897 */ /* 0x000fe4000fffe0ff */
[----:B------:R-:W-:Y:S01]  /*d4c0*/  UIADD3.64 UR50, UPT, UPT, UR24, 0x200, URZ ;  /* 0x0000020018327897 */ /* 0x000fe2000fffe0ff */
[----:B------:R-:W-:Y:S01]  /*d4d0*/  UMOV UR72, 0x0 ;  /* 0x0000000000487882 */ /* 0x000fe20000000000 */
[----:B------:R-:W-:Y:S01]  /*d4e0*/  UMOV UR73, 0x8100910 ;  /* 0x0810091000497882 */ /* 0x000fe20000000000 */
[----:B------:R-:W-:Y:S02]  /*d4f0*/  UIADD3 UR7, UPT, UPT, UR10, 0x70, URZ ;  /* 0x000000700a077890 */ /* 0x000fe4000fffe0ff */
[----:B------:R-:W-:Y:S01]  /*d500*/  UIADD3.64 UR48, UPT, UPT, UR24, 0x202, URZ ;  /* 0x0000020218307897 */ /* 0x000fe2000fffe0ff */
[----:B------:R-:W-:Y:S01]  /*d510*/  UMOV UR71, 0x40004040 ;  /* 0x4000404000477882 */ /* 0x000fe20000000000 */
[----:B------:R-:W-:Y:S01]  /*d520*/  UMOV UR66, 0x0 ;  /* 0x0000000000427882 */ /* 0x000fe20000000000 */
[----:B------:R-:W-:Y:S01]  /*d530*/  UMOV UR67, 0x8100910 ;  /* 0x0810091000437882 */ /* 0x000fe20000000000 */
[----:B------:R-:W-:-:S02]  /*d540*/  UIADD3 UR8, UPT, UPT, UR10, 0x78, URZ ;  /* 0x000000780a087890 */ /* 0x000fc4000fffe0ff */
[----:B------:R-:W-:Y:S01]  /*d550*/  UTCHMMA tmem[UR12], gdesc[UR70], tmem[UR10], tmem[UR72], idesc[UR73], !UPT ;  /* 0x00ff48460c0079ea */ /* 0x000fe2000f80000a */
[----:B------:R-:W-:Y:S02]  /*d560*/  UIADD3.64 UR46, UPT, UPT, UR24, 0x204, URZ ;  /* 0x00000204182e7897 */ /* 0x000fe4000fffe0ff */
[----:B------:R1:W-:Y:S01]  /*d570*/  UTCHMMA tmem[UR38], gdesc[UR24], tmem[UR10], tmem[UR66], idesc[UR67], UPT ;  /* 0x00ff4218260079ea */ /* 0x0003e2000b80000a */
[----:B------:R-:W-:Y:S01]  /*d580*/  UIADD3 UR14, UPT, UPT, UR10, 0x80, URZ ;  /* 0x000000800a0e7890 */ /* 0x000fe2000fffe0ff */
[----:B------:R-:W-:Y:S01]  /*d590*/  UMOV UR34, UR4 ;  /* 0x0000000400227c82 */ /* 0x000fe20008000000 */
[----:B------:R-:W-:Y:S01]  /*d5a0*/  UMOV UR35, URZ ;  /* 0x000000ff00237c82 */ /* 0x000fe20008000000 */
[----:B------:R-:W-:Y:S01]  /*d5b0*/  UIADD3.64 UR44, UPT, UPT, UR24, 0x3fe, URZ ;  /* 0x000003fe182c7897 */ /* 0x000fe2000fffe0ff */
[----:B------:R-:W-:Y:S01]  /*d5c0*/  UMOV UR56, 0x0 ;  /* 0x0000000000387882 */ /* 0x000fe20000000000 */
[----:B------:R-:W-:Y:S01]  /*d5d0*/  UMOV UR57, 0x8100910 ;  /* 0x0810091000397882 */ /* 0x000fe20000000000 */
[----:B------:R-:W-:-:S02]  /*d5e0*/  UIADD3 UR15, UPT, UPT, UR10, 0x88, URZ ;  /* 0x000000880a0f7890 */ /* 0x000fc4000fffe0ff */
[----:B------:R2:W-:Y:S01]  /*d5f0*/  UTCHMMA tmem[UR60], gdesc[UR58], tmem[UR10], tmem[UR56], idesc[UR57], UPT ;  /* 0x00ff383a3c0079ea */ /* 0x0005e2000b80000a */
[----:B------:R-:W-:Y:S01]  /*d600*/  UIADD3.64 UR42, UPT, UPT, UR24, 0x400, URZ ;  /* 0x00000400182a7897 */ /* 0x000fe2000fffe0ff */
[----:B------:R-:W-:Y:S01]  /*d610*/  UMOV UR28, 0x0 ;  /* 0x00000000001c7882 */ /* 0x000fe20000000000 */
[----:B------:R-:W-:Y:S01]  /*d620*/  UMOV UR29, 0x8100910 ;  /* 0x08100910001d7882 */ /* 0x000fe20000000000 */
[----:B------:R-:W-:Y:S02]  /*d630*/  UIADD3 UR16, UPT, UPT, UR10, 0x90, URZ ;  /* 0x000000900a107890 */ /* 0x000fe4000fffe0ff */
[----:B------:R3:W-:Y:S01]  /*d640*/  UTCHMMA tmem[UR75], gdesc[UR54], tmem[UR10], tmem[UR28], idesc[UR29], UPT ;  /* 0x00ff1c364b0079ea */ /* 0x0007e2000b80000a */
[----:B------:R-:W-:Y:S01]  /*d650*/  UMOV UR74, UR34 ;  /* 0x00000022004a7c82 */ /* 0x000fe20008000000 */
[----:B-1----:R-:W-:Y:S01]  /*d660*/  UIADD3.64 UR38, UPT, UPT, UR24, 0x402, URZ ;  /* 0x0000040218267897 */ /* 0x002fe2000fffe0ff */
[----:B------:R3:W-:Y:S01]  /*d670*/  UTCHMMA tmem[UR13], gdesc[UR52], tmem[UR10], tmem[UR72], idesc[UR73], UPT ;  /* 0x00ff48340d0079ea */ /* 0x0007e2000b80000a */
[----:B------:R-:W-:-:S02]  /*d680*/  UIADD3 UR17, UPT, UPT, UR10, 0x98, URZ ;  /* 0x000000980a117890 */ /* 0x000fc4000fffe0ff */
[----:B------:R-:W-:Y:S02]  /*d690*/  UIADD3.64 UR34, UPT, UPT, UR24, 0x404, URZ ;  /* 0x0000040418227897 */ /* 0x000fe4000fffe0ff */
[----:B------:R-:W-:Y:S02]  /*d6a0*/  UIADD3 UR18, UPT, UPT, UR10, 0xa0, URZ ;  /* 0x000000a00a127890 */ /* 0x000fe4000fffe0ff */
[----:B--2---:R-:W-:Y:S01]  /*d6b0*/  UIADD3.64 UR60, UPT, UPT, UR24, 0x5fe, URZ ;  /* 0x000005fe183c7897 */ /* 0x004fe2000fffe0ff */
[----:B------:R-:W-:Y:S01]  /*d6c0*/  UMOV UR58, 0x0 ;  /* 0x00000000003a7882 */ /* 0x000fe20000000000 */
[----:B------:R-:W-:Y:S01]  /*d6d0*/  UMOV UR59, 0x8100910 ;  /* 0x08100910003b7882 */ /* 0x000fe20000000000 */
[----:B------:R-:W-:Y:S02]  /*d6e0*/  UIADD3 UR19, UPT, UPT, UR10, 0xa8, URZ ;  /* 0x000000a80a137890 */ /* 0x000fe4000fffe0ff */
[----:B------:R3:W-:Y:S01]  /*d6f0*/  UTCHMMA tmem[UR6], gdesc[UR50], tmem[UR10], tmem[UR58], idesc[UR59], UPT ;  /* 0x00ff3a32060079ea */ /* 0x0007e2000b80000a */
[----:B------:R-:W-:Y:S01]  /*d700*/  UIADD3.64 UR62, UPT, UPT, UR24, 0x600, URZ ;  /* 0x00000600183e7897 */ /* 0x000fe2000fffe0ff */
[----:B------:R3:W-:Y:S01]  /*d710*/  UTCHMMA tmem[UR7], gdesc[UR48], tmem[UR10], tmem[UR56], idesc[UR57], UPT ;  /* 0x00ff3830070079ea */ /* 0x0007e2000b80000a */
[----:B------:R-:W-:-:S02]  /*d720*/  UIADD3 UR64, UPT, UPT, UR10, 0xb0, URZ ;  /* 0x000000b00a407890 */ /* 0x000fc4000fffe0ff */
[----:B------:R3:W-:Y:S01]  /*d730*/  UTCHMMA tmem[UR8], gdesc[UR46], tmem[UR10], tmem[UR66], idesc[UR67], UPT ;  /* 0x00ff422e080079ea */ /* 0x0007e2000b80000a */
[----:B------:R-:W-:Y:S01]  /*d740*/  UIADD3.64 UR68, UPT, UPT, UR24, 0x602, URZ ;  /* 0x0000060218447897 */ /* 0x000fe2000fffe0ff */
[----:B------:R3:W-:Y:S01]  /*d750*/  UTCHMMA tmem[UR14], gdesc[UR44], tmem[UR10], tmem[UR72], idesc[UR73], UPT ;  /* 0x00ff482c0e0079ea */ /* 0x0007e2000b80000a */
[----:B------:R-:W-:Y:S02]  /*d760*/  UIADD3 UR65, UPT, UPT, UR10, 0xb8, URZ ;  /* 0x000000b80a417890 */ /* 0x000fe4000fffe0ff */
[----:B------:R-:W-:Y:S01]  /*d770*/  UIADD3.64 UR70, UPT, UPT, UR24, 0x604, URZ ;  /* 0x0000060418467897 */ /* 0x000fe2000fffe0ff */
[----:B------:R-:W-:Y:S01]  /*d780*/  UMOV UR76, 0x0 ;  /* 0x00000000004c7882 */ /* 0x000fe20000000000 */
[----:B------:R-:W-:Y:S01]  /*d790*/  UMOV UR77, 0x8100910 ;  /* 0x08100910004d7882 */ /* 0x000fe20000000000 */
[----:B------:R-:W-:Y:S01]  /*d7a0*/  UMOV UR40, 0x0 ;  /* 0x0000000000287882 */ /* 0x000fe20000000000 */
[----:B------:R-:W-:Y:S01]  /*d7b0*/  UMOV UR41, 0x8100910 ;  /* 0x0810091000297882 */ /* 0x000fe20000000000 */
[----:B------:R-:W-:Y:S01]  /*d7c0*/  UMOV UR36, 0x0 ;  /* 0x0000000000247882 */ /* 0x000fe20000000000 */
[----:B------:R-:W-:Y:S01]  /*d7d0*/  UMOV UR37, 0x8100910 ;  /* 0x0810091000257882 */ /* 0x000fe20000000000 */
[----:B------:R3:W-:Y:S01]  /*d7e0*/  UTCHMMA tmem[UR15], gdesc[UR42], tmem[UR10], tmem[UR76], idesc[UR77], UPT ;  /* 0x00ff4c2a0f0079ea */ /* 0x0007e2000b80000a */
        /* <DEDUP_REMOVED lines=12> */
[----:B------:R3:W-:Y:S01]  /*d8b0*/  UTCHMMA tmem[UR64], gdesc[UR68], tmem[UR10], tmem[UR26], idesc[UR27], UPT ;  /* 0x00ff1a44400079ea */ /* 0x0007e2000b80000a */
[----:B------:R3:W-:Y:S01]  /*d8c0*/  UTCHMMA tmem[UR65], gdesc[UR70], tmem[UR10], tmem[UR20], idesc[UR21], UPT ;  /* 0x00ff1446410079ea */ /* 0x0007e2000b80000a */
[----:B------:R3:W-:Y:S01]  /*d8d0*/  UTCBAR [UR74], URZ ;  /* 0x000000ff4a0073e9 */ /* 0x0007e200080000ff */
[----:B------:R-:W-:Y:S01]  /*d8e0*/  NOP ;  /* 0x0000000000007918 */ /* 0x000fe20000000000 */
.L_x_7:
[----:B------:R-:W2:Y:S01]  /*d8f0*/  LDL.LU.64 R18, [R1+0x5a8] ;  /* 0x0005a80001127983 */ /* 0x000ea20000300a00 */
[----:B------:R-:W1:Y:S03]  /*d900*/  LDC R4, c[0x0][0x3a0] ;  /* 0x0000e800ff047b82 */ /* 0x000e660000000800 */
[----:B------:R-:W4:Y:S04]  /*d910*/  LDL.LU.64 R16, [R1+0x5a0] ;  /* 0x0005a00001107983 */ /* 0x000f280000300a00 */
[----:B------:R-:W5:Y:S01]  /*d920*/  LDL.LU.64 R14, [R1+0x598] ;  /* 0x00059800010e7983 */ /* 0x000f620000300a00 */
[----:B------:R-:W3:Y:S03]  /*d930*/  LDC R6, c[0x0][0x3a0] ;  /* 0x0000e800ff067b82 */ /* 0x000ee60000000800 */
[----:B------:R-:W5:Y:S04]  /*d940*/  LDL.LU.64 R12, [R1+0x590] ;  /* 0x00059000010c7983 */ /* 0x000f680000300a00 */
[----:B------:R-:W5:Y:S01]  /*d950*/  LDL.LU.64 R10, [R1+0x588] ;  /* 0x00058800010a7983 */ /* 0x000f620000300a00 */
[----:B------:R-:W3:Y:S03]  /*d960*/  LDC R5, c[0x0][0x3a0] ;  /* 0x0000e800ff057b82 */ /* 0x000ee60000000800 */
[----:B------:R-:W5:Y:S04]  /*d970*/  LDL.LU.64 R8, [R1+0x580] ;  /* 0x0005800001087983 */ /* 0x000f680000300a00 */
[----:B------:R-:W-:Y:S01]  /*d980*/  STL.64 [R1+0x7b8], R160 ;  /* 0x0007b8a001007387 */ /* 0x000fe20000100a00 */
[----:B-1----:R-:W-:Y:S01]  /*d990*/  VIADD R4, R4, 0xfffffefc ;  /* 0xfffffefc04047836 */ /* 0x002fe20000000000 */
[----:B------:R-:W1:Y:S02]  /*d9a0*/  LDC R0, c[0x0][0x3a0] ;  /* 0x0000e800ff007b82 */ /* 0x000e640000000800 */
[----:B------:R-:W-:Y:S06]  /*d9b0*/  STL.64 [R1+0x7b0], R144 ;  /* 0x0007b09001007387 */ /* 0x000fec0000100a00 */
[----:B------:R-:W-:Y:S01]  /*d9c0*/  BAR.SYNC.DEFER_BLOCKING 0x0 ;  /* 0x0000000000007b1d */ /* 0x000fe20000010000 */
[----:B------:R-:W-:Y:S01]  /*d9d0*/  ISETP.GE.U32.AND P4, PT, R4, 0x7ffffe7d, PT ;  /* 0x7ffffe7d0400780c */ /* 0x000fe20003f86070 */
[----:B---3--:R-:W-:-:S06]  /*d9e0*/  VIADD R4, R6, 0xfffffefa ;  /* 0xfffffefa06047836 */ /* 0x008fcc0000000000 */
[----:B------:R-:W3:Y:S01]  /*d9f0*/  LDC R6, c[0x0][0x3a0] ;  /* 0x0000e800ff067b82 */ /* 0x000ee20000000800 */
[----:B------:R-:W-:Y:S01]  /*da00*/  STL.64 [R1+0x7a8], R172 ;  /* 0x0007a8ac01007387 */ /* 0x000fe20000100a00 */
[----:B------:R-:W-:-:S03]  /*da10*/  VIADD R5, R5, 0xfffffefb ;  /* 0xfffffefb05057836 */ /* 0x000fc60000000000 */
[----:B------:R1:W-:Y:S04]  /*da20*/  STL.64 [R1+0x7a0], R158 ;  /* 0x0007a09e01007387 */ /* 0x0003e80000100a00 */
[----:B------:R1:W-:Y:S04]  /*da30*/  STL.64 [R1+0x798], R142 ;  /* 0x0007988e01007387 */ /* 0x0003e80000100a00 */
[----:B------:R1:W-:Y:S04]  /*da40*/  STL.64 [R1+0x790], R156 ;  /* 0x0007909c01007387 */ /* 0x0003e80000100a00 */
[----:B------:R1:W-:Y:S04]  /*da50*/  STL.64 [R1+0x788], R194 ;  /* 0x000788c201007387 */ /* 0x0003e80000100a00 */
[----:B------:R-:W-:Y:S01]  /*da60*/  @!PT LDS RZ, [RZ] ;  /* 0x00000000fffff984 */ /* 0x000fe20000000800 */
[----:B------:R-:W-:Y:S01]  /*da70*/  @!PT LDS RZ, [RZ] ;  /* 0x00000000fffff984 */ /* 0x000fe20000000800 */
[----:B------:R-:W-:Y:S01]  /*da80*/  @!PT LDS RZ, [RZ] ;  /* 0x00000000fffff984 */ /* 0x000fe20000000800 */
[----:B------:R-:W-:Y:S04]  /*da90*/  LDGSTS.E [R133], desc[UR22][R218.64], !P6 ;  /* 0x00000000da857fae */ /* 0x000fe8000f1a1016 */
[----:B------:R-:W-:Y:S01]  /*daa0*/  LDGSTS.E [R133+0x4], desc[UR22][R216.64], !P1 ;  /* 0x00004000d8857fae */ /* 0x000fe2000c9a1016 */
[----:B------:R-:W-:-:S02]  /*dab0*/  ISETP.GE.U32.AND P1, PT, R4, 0x7ffffe7b, PT ;  /* 0x7ffffe7b0400780c */ /* 0x000fc40003f26070 */
[----:B------:R-:W1:Y:S01]  /*dac0*/  LDC R4, c[0x0][0x3a0] ;  /* 0x0000e800ff047b82 */ /* 0x000e620000000800 */
[----:B------:R-:W-:Y:S01]  /*dad0*/  LDGSTS.E [R133+0x8], desc[UR22][R214.64], !P3 ;  /* 0x00008000d6857fae */ /* 0x000fe2000d9a1016 */
[----:B------:R-:W-:-:S06]  /*dae0*/  ISETP.GE.U32.AND P3, PT, R5, 0x7ffffe7c, PT ;  /* 0x7ffffe7c0500780c */ /* 0x000fcc0003f66070 */
[----:B------:R-:W1:Y:S01]  /*daf0*/  LDC R5, c[0x0][0x3a0] ;  /* 0x0000e800ff057b82 */ /* 0x000e620000000800 */
[----:B--2---:R-:W-:-:S05]  /*db00*/  IADD3 R212, P5, PT, R18, R3, RZ ;  /* 0x0000000312d47210 */ /* 0x004fca0007fbe0ff */
[--C-:B------:R-:W-:Y:S01]  /*db10*/  IMAD.X R213, R19, 0x1, R132.reuse, P5 ;  /* 0x0000000113d57824 */ /* 0x100fe200028e0684 */
[-C--:B----4-:R-:W-:Y:S01]  /*db20*/  IADD3 R210, P5, PT, R16, R3.reuse, RZ ;  /* 0x0000000310d27210 */ /* 0x090fe20007fbe0ff */
[----:B------:R-:W2:Y:S03]  /*db30*/  LDL.LU.64 R18, [R1+0x578] ;  /* 0x0005780001127983 */ /* 0x000ea60000300a00 */
[----:B------:R-:W-:Y:S01]  /*db40*/  IADD3.X R211, PT, PT, R17, R132, RZ, P5, !PT ;  /* 0x0000008411d37210 */ /* 0x000fe20002ffe4ff */
[----:B-1----:R-:W-:Y:S01]  /*db50*/  VIADD R4, R4, 0xfffffef9 ;  /* 0xfffffef904047836 */ /* 0x002fe20000000000 */
[-C--:B-----5:R-:W-:Y:S01]  /*db60*/  IADD3 R130, P5, PT, R14, R3.reuse, RZ ;  /* 0x000000030e827210 */ /* 0x0a0fe20007fbe0ff */
[----:B------:R-:W4:Y:S04]  /*db70*/  LDL.LU.64 R16, [R1+0x570] ;  /* 0x0005700001107983 */ /* 0x000f280000300a00 */
[--C-:B------:R-:W-:Y:S01]  /*db80*/  IMAD.X R131, R15, 0x1, R132.reuse, P5 ;  /* 0x000000010f837824 */ /* 0x100fe200028e0684 */
[-C--:B------:R-:W-:Y:S01]  /*db90*/  IADD3 R126, P5, PT, R12, R3.reuse, RZ ;  /* 0x000000030c7e7210 */ /* 0x080fe20007fbe0ff */
[----:B------:R-:W5:Y:S04]  /*dba0*/  LDL.LU.64 R14, [R1+0x568] ;  /* 0x00056800010e7983 */ /* 0x000f680000300a00 */
[--C-:B------:R-:W-:Y:S01]  /*dbb0*/  IMAD.X R127, R13, 0x1, R132.reuse, P5 ;  /* 0x000000010d7f7824 */ /* 0x100fe200028e0684 */
[-C--:B------:R-:W-:Y:S01]  /*dbc0*/  IADD3 R122, P5, PT, R10, R3.reuse, RZ ;  /* 0x000000030a7a7210 */ /* 0x080fe20007fbe0ff */
[----:B------:R-:W3:Y:S04]  /*dbd0*/  LDL.LU.64 R12, [R1+0x560] ;  /* 0x00056000010c7983 */ /* 0x000ee80000300a00 */
[--C-:B------:R-:W-:Y:S01]  /*dbe0*/  IMAD.X R123, R11, 0x1, R132.reuse, P5 ;  /* 0x000000010b7b7824 */ /* 0x100fe200028e0684 */
[-C--:B------:R-:W-:Y:S01]  /*dbf0*/  IADD3 R118, P5, PT, R8, R3.reuse, RZ ;  /* 0x0000000308767210 */ /* 0x080fe20007fbe0ff */
[----:B------:R-:W3:Y:S04]  /*dc00*/  LDL.LU.64 R10, [R1+0x558] ;  /* 0x00055800010a7983 */ /* 0x000ee80000300a00 */
[----:B------:R-:W-:Y:S01]  /*dc10*/  IMAD.X R119, R9, 0x1, R132, P5 ;  /* 0x0000000109777824 */ /* 0x000fe200028e0684 */
[----:B------:R-:W-:Y:S04]  /*dc20*/  LDGSTS.E [R133+0xc], desc[UR22][R212.64], !P4 ;  /* 0x0000c000d4857fae */ /* 0x000fe8000e1a1016 */
[----:B------:R-:W3:Y:S01]  /*dc30*/  LDL.LU.64 R8, [R1+0x550] ;  /* 0x0005500001087983 */ /* 0x000ee20000300a00 */
[----:B--2---:R-:W-:-:S03]  /*dc40*/  IADD3 R114, P5, PT, R18, R3, RZ ;  /* 0x0000000312727210 */ /* 0x004fc60007fbe0ff */
[----:B------:R-:W-:Y:S02]  /*dc50*/  LDGSTS.E [R133+0x10], desc[UR22][R210.64], !P3 ;  /* 0x00010000d2857fae */ /* 0x000fe4000d9a1016 */
[----:B------:R-:W-:Y:S01]  /*dc60*/  IMAD.X R115, R19, 0x1, R132, P5 ;  /* 0x0000000113737824 */ /* 0x000fe200028e0684 */
[-C--:B----4-:R-:W-:Y:S01]  /*dc70*/  IADD3 R110, P5, PT, R16, R3.reuse, RZ ;  /* 0x00000003106e7210 */ /* 0x090fe20007fbe0ff */
[----:B------:R-:W2:Y:S03]  /*dc80*/  LDL.LU.64 R18, [R1+0x548] ;  /* 0x0005480001127983 */ /* 0x000ea60000300a00 */
[----:B------:R-:W-:Y:S01]  /*dc90*/  IADD3.X R111, PT, PT, R17, R132, RZ, P5, !PT ;  /* 0x00000084116f7210 */ /* 0x000fe20002ffe4ff */
[----:B------:R-:W-:Y:S01]  /*dca0*/  LDGSTS.E [R133+0x14], desc[UR22][R130.64], !P1 ;  /* 0x0001400082857fae */ /* 0x000fe2000c9a1016 */
[----:B-----5:R-:W-:-:S03]  /*dcb0*/  IADD3 R106, P5, PT, R14, R3, RZ ;  /* 0x000000030e6a7210 */ /* 0x020fc60007fbe0ff */
[----:B------:R-:W4:Y:S02]  /*dcc0*/  LDL.LU.64 R16, [R1+0x540] ;  /* 0x0005400001107983 */ /* 0x000f240000300a00 */
[--C-:B------:R-:W-:Y:S01]  /*dcd0*/  IMAD.X R107, R15, 0x1, R132.reuse, P5 ;  /* 0x000000010f6b7824 */ /* 0x100fe200028e0684 */
[-C--:B---3--:R-:W-:Y:S01]  /*dce0*/  IADD3 R102, P5, PT, R12, R3.reuse, RZ ;  /* 0x000000030c667210 */ /* 0x088fe20007fbe0ff */
[----:B------:R-:W3:Y:S04]  /*dcf0*/  LDL.LU.64 R14, [R1+0x538] ;  /* 0x00053800010e7983 */ /* 0x000ee80000300a00 */
[--C-:B------:R-:W-:Y:S01]  /*dd00*/  IMAD.X R103, R13, 0x1, R132.reuse, P5 ;  /* 0x000000010d677824 */ /* 0x100fe200028e0684 */
[----:B------:R-:W-:Y:S01]  /*dd10*/  IADD3 R98, P5, PT, R10, R3, RZ ;  /* 0x000000030a627210 */ /* 0x000fe20007fbe0ff */
[----:B------:R-:W5:Y:S04]  /*dd20*/  LDL.LU.64 R12, [R1+0x530] ;  /* 0x00053000010c7983 */ /* 0x000f680000300a00 */
[----:B------:R-:W-:-:S02]  /*dd30*/  IMAD.X R99, R11, 0x1, R132, P5 ;  /* 0x000000010b637824 */ /* 0x000fc400028e0684 */
[----:B------:R-:W5:Y:S01]  /*dd40*/  LDL.LU.64 R10, [R1+0x528] ;  /* 0x00052800010a7983 */ /* 0x000f620000300a00 */
[----:B------:R-:W-:-:S05]  /*dd50*/  IADD3 R94, P5, PT, R8, R3, RZ ;  /* 0x00000003085e7210 */ /* 0x000fca0007fbe0ff */
[----:B------:R-:W-:Y:S02]  /*dd60*/  IMAD.X R95, R9, 0x1, R132, P5 ;  /* 0x00000001095f7824 */ /* 0x000fe400028e0684 */
[----:B------:R-:W5:Y:S01]  /*dd70*/  LDL.LU.64 R8, [R1+0x520] ;  /* 0x0005200001087983 */ /* 0x000f620000300a00 */
[----:B--2---:R-:W-:-:S05]  /*dd80*/  IADD3 R90, P5, PT, R18, R3, RZ ;  /* 0x00000003125a7210 */ /* 0x004fca0007fbe0ff */
[----:B------:R-:W-:Y:S02]  /*dd90*/  IMAD.X R91, R19, 0x1, R132, P5 ;  /* 0x00000001135b7824 */ /* 0x000fe400028e0684 */
[----:B------:R-:W2:Y:S01]  /*dda0*/  LDL.LU.64 R18, [R1+0x518] ;  /* 0x0005180001127983 */ /* 0x000ea20000300a00 */
[----:B----4-:R-:W-:-:S04]  /*ddb0*/  IADD3 R86, P5, PT, R16, R3, RZ ;  /* 0x0000000310567210 */ /* 0x010fc80007fbe0ff */
[----:B------:R-:W-:Y:S02]  /*ddc0*/  IADD3.X R87, PT, PT, R17, R132, RZ, P5, !PT ;  /* 0x0000008411577210 */ /* 0x000fe40002ffe4ff */
[-C--:B---3--:R-:W-:Y:S01]  /*ddd0*/  IADD3 R82, P5, PT, R14, R3.reuse, RZ ;  /* 0x000000030e527210 */ /* 0x088fe20007fbe0ff */
[----:B------:R-:W3:Y:S04]  /*dde0*/  LDL.LU.64 R16, [R1+0x510] ;  /* 0x0005100001107983 */ /* 0x000ee80000300a00 */
[--C-:B------:R-:W-:Y:S01]  /*ddf0*/  IMAD.X R83, R15, 0x1, R132.reuse, P5 ;  /* 0x000000010f537824 */ /* 0x100fe200028e0684 */
[-C--:B-----5:R-:W-:Y:S01]  /*de00*/  IADD3 R78, P5, PT, R12, R3.reuse, RZ ;  /* 0x000000030c4e7210 */ /* 0x0a0fe20007fbe0ff */
[----:B------:R-:W4:Y:S04]  /*de10*/  LDL.LU.64 R14, [R1+0x508] ;  /* 0x00050800010e7983 */ /* 0x000f280000300a00 */
[--C-:B------:R-:W-:Y:S01]  /*de20*/  IMAD.X R79, R13, 0x1, R132.reuse, P5 ;  /* 0x000000010d4f7824 */ /* 0x100fe200028e0684 */
[-C--:B------:R-:W-:Y:S01]  /*de30*/  IADD3 R74, P5, PT, R10, R3.reuse, RZ ;  /* 0x000000030a4a7210 */ /* 0x080fe20007fbe0ff */
[----:B------:R-:W5:Y:S04]  /*de40*/  LDL.LU.64 R12, [R1+0x500] ;  /* 0x00050000010c7983 */ /* 0x000f680000300a00 */
[--C-:B------:R-:W-:Y:S01]  /*de50*/  IMAD.X R75, R11, 0x1, R132.reuse, P5 ;  /* 0x000000010b4b7824 */ /* 0x100fe200028e0684 */
[----:B------:R-:W-:Y:S01]  /*de60*/  IADD3 R70, P5, PT, R8, R3, RZ ;  /* 0x0000000308467210 */ /* 0x000fe20007fbe0ff */
[----:B------:R-:W5:Y:S04]  /*de70*/  LDL.LU.64 R10, [R1+0x4f8] ;  /* 0x0004f800010a7983 */ /* 0x000f680000300a00 */
[----:B------:R-:W-:-:S02]  /*de80*/  IMAD.X R71, R9, 0x1, R132, P5 ;  /* 0x0000000109477824 */ /* 0x000fc400028e0684 */
[----:B------:R-:W5:Y:S01]  /*de90*/  LDL.LU.64 R8, [R1+0x4f0] ;  /* 0x0004f00001087983 */ /* 0x000f620000300a00 */
[----:B--2---:R-:W-:-:S05]  /*dea0*/  IADD3 R66, P5, PT, R18, R3, RZ ;  /* 0x0000000312427210 */ /* 0x004fca0007fbe0ff */
[----:B------:R-:W-:Y:S02]  /*deb0*/  IMAD.X R67, R19, 0x1, R132, P5 ;  /* 0x0000000113437824 */ /* 0x000fe400028e0684 */
[----:B------:R-:W2:Y:S01]  /*dec0*/  LDL.LU.64 R18, [R1+0x4e8] ;  /* 0x0004e80001127983 */ /* 0x000ea20000300a00 */
[----:B---3--:R-:W-:-:S04]  /*ded0*/  IADD3 R62, P5, PT, R16, R3, RZ ;  /* 0x00000003103e7210 */ /* 0x008fc80007fbe0ff */
[----:B------:R-:W-:Y:S02]  /*dee0*/  IADD3.X R63, PT, PT, R17, R132, RZ, P5, !PT ;  /* 0x00000084113f7210 */ /* 0x000fe40002ffe4ff */
[-C--:B----4-:R-:W-:Y:S01]  /*def0*/  IADD3 R58, P5, PT, R14, R3.reuse, RZ ;  /* 0x000000030e3a7210 */ /* 0x090fe20007fbe0ff */
        /* <DEDUP_REMOVED lines=19> */
[----:B------:R-:W-:Y:S02]  /*e030*/  IMAD.X R41, R15, 0x1, R132, P5 ;  /* 0x000000010f297824 */ /* 0x000fe400028e0684 */
[----:B------:R-:W4:Y:S01]  /*e040*/  LDL.LU.64 R14, [R1+0x4a8] ;  /* 0x0004a800010e7983 */ /* 0x000f220000300a00 */
[----:B-----5:R-:W-:-:S05]  /*e050*/  IADD3 R38, P5, PT, R12, R3, RZ ;  /* 0x000000030c267210 */ /* 0x020fca0007fbe0ff */
        /* <DEDUP_REMOVED lines=8> */
[----:B------:R-:W-:Y:S01]  /*e0e0*/  ISETP.GE.U32.AND P4, PT, R4, 0x7ffffe7a, PT ;  /* 0x7ffffe7a0400780c */ /* 0x000fe20003f86070 */
[----:B------:R-:W-:Y:S02]  /*e0f0*/  VIADD R4, R6, 0xfffffef7 ;  /* 0xfffffef706047836 */ /* 0x000fe40000000000 */
[----:B------:R-:W1:Y:S03]  /*e100*/  LDC R6, c[0x0][0x3a0] ;  /* 0x0000e800ff067b82 */ /* 0x000e660000000800 */
[----:B------:R-:W-:-:S05]  /*e110*/  ISETP.GE.U32.AND P1, PT, R4, 0x7ffffe78, PT ;  /* 0x7ffffe780400780c */ /* 0x000fca0003f26070 */
[----:B------:R-:W1:Y:S01]  /*e120*/  LDC R4, c[0x0][0x3a0] ;  /* 0x0000e800ff047b82 */ /* 0x000e620000000800 */
[----:B------:R-:W-:Y:S01]  /*e130*/  VIADD R5, R5, 0xfffffef8 ;  /* 0xfffffef805057836 */ /* 0x000fe20000000000 */
[----:B------:R-:W-:Y:S04]  /*e140*/  LDGSTS.E [R133+0x18], desc[UR22][R126.64], !P4 ;  /* 0x000180007e857fae */ /* 0x000fe8000e1a1016 */
[----:B------:R-:W-:Y:S02]  /*e150*/  ISETP.GE.U32.AND P3, PT, R5, 0x7ffffe79, PT ;  /* 0x7ffffe790500780c */ /* 0x000fe40003f66070 */
[----:B------:R-:W1:Y:S11]  /*e160*/  LDC R5, c[0x0][0x3a0] ;  /* 0x0000e800ff057b82 */ /* 0x000e760000000800 */
[----:B------:R-:W-:Y:S04]  /*e170*/  LDGSTS.E [R133+0x1c], desc[UR22][R122.64], !P3 ;  /* 0x0001c0007a857fae */ /* 0x000fe8000d9a1016 */
[----:B------:R-:W-:Y:S01]  /*e180*/  LDGSTS.E [R133+0x20], desc[UR22][R118.64], !P1 ;  /* 0x0002000076857fae */ /* 0x000fe2000c9a1016 */
[----:B-1----:R-:W-:-:S05]  /*e190*/  VIADD R4, R4, 0xfffffef6 ;  /* 0xfffffef604047836 */ /* 0x002fca0000000000 */
        /* <DEDUP_REMOVED lines=8> */
[----:B------:R-:W2:Y:S11]  /*e220*/  LDC R5, c[0x0][0x3a0] ;  /* 0x0000e800ff057b82 */ /* 0x000eb60000000800 */
        /* <DEDUP_REMOVED lines=8> */
[-C--:B--2---:R-:W-:Y:S01]  /*e2b0*/  IADD3 R32, P5, PT, R18, R3.reuse, RZ ;  /* 0x0000000312207210 */ /* 0x084fe20007fbe0ff */
[----:B------:R-:W-:Y:S01]  /*e2c0*/  VIADD R5, R5, 0xfffffef2 ;  /* 0xfffffef205057836 */ /* 0x000fe20000000000 */
[----:B------:R-:W-:Y:S03]  /*e2d0*/  LDGSTS.E [R133+0x30], desc[UR22][R102.64], !P4 ;  /* 0x0003000066857fae */ /* 0x000fe6000e1a1016 */
        /* <DEDUP_REMOVED lines=14> */
[----:B------:R-:W2:Y:S04]  /*e3c0*/  LDL.LU.64 R10, [R1+0x468] ;  /* 0x00046800010a7983 */ /* 0x000ea80000300a00 */
[----:B------:R-:W-:-:S02]  /*e3d0*/  IMAD.X R23, R9, 0x1, R132, P5 ;  /* 0x0000000109177824 */ /* 0x000fc400028e0684 */
[----:B------:R-:W2:Y:S04]  /*e3e0*/  LDL.LU.64 R8, [R1+0x460] ;  /* 0x0004600001087983 */ /* 0x000ea80000300a00 */
[----:B------:R-:W2:Y:S01]  /*e3f0*/  LDL.LU.64 R68, [R1+0x458] ;  /* 0x0004580001447983 */ /* 0x000ea20000300a00 */
[----:B------:R-:W-:Y:S01]  /*e400*/  ISETP.GE.U32.AND P3, PT, R5, 0x7ffffe73, PT ;  /* 0x7ffffe730500780c */ /* 0x000fe20003f66070 */
[----:B-1----:R-:W-:Y:S01]  /*e410*/  VIADD R4, R4, 0xfffffef0 ;  /* 0xfffffef004047836 */ /* 0x002fe20000000000 */
[----:B------:R-:W1:Y:S01]  /*e420*/  LDC R5, c[0x0][0x3a0] ;  /* 0x0000e800ff057b82 */ /* 0x000e620000000800 */
[----:B------:R-:W2:Y:S03]  /*e430*/  LDL.LU.64 R52, [R1+0x450] ;  /* 0x0004500001347983 */ /* 0x000ea60000300a00 */
[----:B------:R-:W-:Y:S01]  /*e440*/  ISETP.GE.U32.AND P4, PT, R4, 0x7ffffe71, PT ;  /* 0x7ffffe710400780c */ /* 0x000fe20003f86070 */
[----:B------:R-:W-:Y:S01]  /*e450*/  VIADD R4, R6, 0xfffffeee ;  /* 0xfffffeee06047836 */ /* 0x000fe20000000000 */
[----:B------:R-:W3:Y:S02]  /*e460*/  LDL.LU.64 R42, [R1+0x448] ;  /* 0x00044800012a7983 */ /* 0x000ee40000300a00 */
[----:B------:R-:W1:Y:S02]  /*e470*/  LDC R6, c[0x0][0x3a0] ;  /* 0x0000e800ff067b82 */ /* 0x000e640000000800 */
[----:B------:R-:W4:Y:S04]  /*e480*/  LDL.LU.64 R64, [R1+0x440] ;  /* 0x0004400001407983 */ /* 0x000f280000300a00 */
[----:B------:R-:W-:Y:S04]  /*e490*/  LDGSTS.E [R133+0x34], desc[UR22][R98.64], !P3 ;  /* 0x0003400062857fae */ /* 0x000fe8000d9a1016 */
[----:B------:R-:W-:Y:S01]  /*e4a0*/  LDGSTS.E [R133+0x38], desc[UR22][R94.64], !P1 ;  /* 0x000380005e857fae */ /* 0x000fe2000c9a1016 */
[----:B------:R-:W-:-:S02]  /*e4b0*/  ISETP.GE.U32.AND P1, PT, R4, 0x7ffffe6f, PT ;  /* 0x7ffffe6f0400780c */ /* 0x000fc40003f26070 */
[----:B------:R-:W1:Y:S01]  /*e4c0*/  LDC R4, c[0x0][0x3a0] ;  /* 0x0000e800ff047b82 */ /* 0x000e620000000800 */
[----:B------:R-:W-:Y:S01]  /*e4d0*/  LDGSTS.E [R133+0x3c], desc[UR22][R90.64], !P4 ;  /* 0x0003c0005a857fae */ /* 0x000fe2000e1a1016 */
[----:B-1----:R-:W-:-:S03]  /*e4e0*/  VIADD R5, R5, 0xfffffeef ;  /* 0xfffffeef05057836 */ /* 0x002fc60000000000 */
[----:B------:R-:W5:Y:S02]  /*e4f0*/  LDL.LU.64 R56, [R1+0x438] ;  /* 0x0004380001387983 */ /* 0x000f640000300a00 */
[----:B------:R-:W-:Y:S02]  /*e500*/  ISETP.GE.U32.AND P3, PT, R5, 0x7ffffe70, PT ;  /* 0x7ffffe700500780c */ /* 0x000fe40003f66070 */
[----:B------:R-:W5:Y:S01]  /*e510*/  LDL.LU.64 R60, [R1+0x430] ;  /* 0x00043000013c7983 */ /* 0x000f620000300a00 */
[----:B------:R-:W1:Y:S03]  /*e520*/  LDC R5, c[0x0][0x3a0] ;  /* 0x0000e800ff057b82 */ /* 0x000e660000000800 */
[----:B------:R-:W5:Y:S07]  /*e530*/  LDL.LU.64 R76, [R1+0x428] ;  /* 0x00042800014c7983 */ /* 0x000f6e0000300a00 */
[----:B------:R-:W-:Y:S01]  /*e540*/  LDGSTS.E [R133+0x40], desc[UR22][R86.64], !P3 ;  /* 0x0004000056857fae */ /* 0x000fe2000d9a1016 */
[----:B------:R-:W-:-:S03]  /*e550*/  VIADD R4, R4, 0xfffffeed ;  /* 0xfffffeed04047836 */ /* 0x000fc60000000000 */
[----:B------:R-:W-:Y:S02]  /*e560*/  LDGSTS.E [R133+0x44], desc[UR22][R82.64], !P1 ;  /* 0x0004400052857fae */ /* 0x000fe4000c9a1016 */
[----:B------:R-:W-:Y:S01]  /*e570*/  ISETP.GE.U32.AND P4, PT, R4, 0x7ffffe6e, PT ;  /* 0x7ffffe6e0400780c */ /* 0x000fe20003f86070 */
[----:B------:R-:W-:Y:S02]  /*e580*/  VIADD R4, R6, 0xfffffeeb ;  /* 0xfffffeeb06047836 */ /* 0x000fe40000000000 */
[----:B------:R-:W1:Y:S03]  /*e590*/  LDC R6, c[0x0][0x3a0] ;  /* 0x0000e800ff067b82 */ /* 0x000e660000000800 */
[----:B------:R-:W-:-:S05]  /*e5a0*/  ISETP.GE.U32.AND P1, PT, R4, 0x7ffffe6c, PT ;  /* 0x7ffffe6c0400780c */ /* 0x000fca0003f26070 */
[----:B------:R-:W1:Y:S02]  /*e5b0*/  LDC R4, c[0x0][0x3a0] ;  /* 0x0000e800ff047b82 */ /* 0x000e640000000800 */
[----:B-1----:R-:W-:Y:S01]  /*e5c0*/  VIADD R5, R5, 0xfffffeec ;  /* 0xfffffeec05057836 */ /* 0x002fe20000000000 */
[----:B------:R-:W-:Y:S04]  /*e5d0*/  LDGSTS.E [R133+0x48], desc[UR22][R78.64], !P4 ;  /* 0x000480004e857fae */ /* 0x000fe8000e1a1016 */
[----:B------:R-:W-:Y:S02]  /*e5e0*/  ISETP.GE.U32.AND P3, PT, R5, 0x7ffffe6d, PT ;  /* 0x7ffffe6d0500780c */ /* 0x000fe40003f66070 */
[----:B------:R-:W1:Y:S11]  /*e5f0*/  LDC R5, c[0x0][0x3a0] ;  /* 0x0000e800ff057b82 */ /* 0x000e760000000800 */
[----:B------:R-:W-:Y:S04]  /*e600*/  LDGSTS.E [R133+0x4c], desc[UR22][R74.64], !P3 ;  /* 0x0004c0004a857fae */ /* 0x000fe8000d9a1016 */
[----:B------:R-:W-:Y:S01]  /*e610*/  LDGSTS.E [R133+0x50], desc[UR22][R70.64], !P1 ;  /* 0x0005000046857fae */ /* 0x000fe2000c9a1016 */
[----:B------:R-:W-:-:S05]  /*e620*/  VIADD R4, R4, 0xfffffeea ;  /* 0xfffffeea04047836 */ /* 0x000fca0000000000 */
        /* <DEDUP_REMOVED lines=14> */
[----:B------:R-:W2:Y:S03]  /*e710*/  LDC R6, c[0x0][0x3a0] ;  /* 0x0000e800ff067b82 */ /* 0x000ea60000000800 */
[----:B------:R-:W-:-:S05]  /*e720*/  ISETP.GE.U32.AND P1, PT, R4, 0x7ffffe66, PT ;  /* 0x7ffffe660400780c */ /* 0x000fca0003f26070 */
[----:B------:R-:W2:Y:S01]  /*e730*/  LDC R4, c[0x0][0x3a0] ;  /* 0x0000e800ff047b82 */ /* 0x000ea20000000800 */
[----:B-1----:R-:W-:Y:S01]  /*e740*/  VIADD R5, R5, 0xfffffee6 ;  /* 0xfffffee605057836 */ /* 0x002fe20000000000 */
[----:B------:R-:W-:Y:S04]  /*e750*/  LDGSTS.E [R133+0x60], desc[UR22][R54.64], !P4 ;  /* 0x0006000036857fae */ /* 0x000fe8000e1a1016 */
[----:B------:R-:W-:Y:S02]  /*e760*/  ISETP.GE.U32.AND P3, PT, R5, 0x7ffffe67, PT ;  /* 0x7ffffe670500780c */ /* 0x000fe40003f66070 */
[----:B------:R-:W1:Y:S11]  /*e770*/  LDC R5, c[0x0][0x3a0] ;  /* 0x0000e800ff057b82 */ /* 0x000e760000000800 */
[----:B------:R-:W-:Y:S04]  /*e780*/  LDGSTS.E [R133+0x64], desc[UR22][R50.64], !P3 ;  /* 0x0006400032857fae */ /* 0x000fe8000d9a1016 */
[----:B------:R-:W-:Y:S01]  /*e790*/  LDGSTS.E [R133+0x68], desc[UR22][R48.64], !P1 ;  /* 0x0006800030857fae */ /* 0x000fe2000c9a1016 */
[----:B--2---:R-:W-:-:S05]  /*e7a0*/  VIADD R4, R4, 0xfffffee4 ;  /* 0xfffffee404047836 */ /* 0x004fca0000000000 */
        /* <DEDUP_REMOVED lines=11> */
[----:B------:R-:W-:-:S05]  /*e860*/  IADD3 R20, P5, PT, R18, R3, RZ ;  /* 0x0000000312147210 */ /* 0x000fca0007fbe0ff */
[----:B------:R-:W-:Y:S01]  /*e870*/  IMAD.X R21, R19, 0x1, R132, P5 ;  /* 0x0000000113157824 */ /* 0x000fe200028e0684 */
[----:B---3--:R-:W-:-:S04]  /*e880*/  IADD3 R18, P5, PT, R16, R3, RZ ;  /* 0x0000000310127210 */ /* 0x008fc80007fbe0ff */
[----:B------:R-:W-:Y:S02]  /*e890*/  IADD3.X R19, PT, PT, R17, R132, RZ, P5, !PT ;  /* 0x0000008411137210 */ /* 0x000fe40002ffe4ff */
[----:B----4-:R-:W-:-:S05]  /*e8a0*/  IADD3 R16, P5, PT, R14, R3, RZ ;  /* 0x000000030e107210 */ /* 0x010fca0007fbe0ff */
[----:B------:R-:W-:Y:S01]  /*e8b0*/  IMAD.X R17, R15, 0x1, R132, P5 ;  /* 0x000000010f117824 */ /* 0x000fe200028e0684 */
[----:B-----5:R-:W-:-:S05]  /*e8c0*/  IADD3 R14, P5, PT, R12, R3, RZ ;  /* 0x000000030c0e7210 */ /* 0x020fca0007fbe0ff */
[----:B------:R-:W-:Y:S01]  /*e8d0*/  IMAD.X R15, R13, 0x1, R132, P5 ;  /* 0x000000010d0f7824 */ /* 0x000fe200028e0684 */
[----:B------:R-:W-:-:S05]  /*e8e0*/  IADD3 R12, P5, PT, R10, R3, RZ ;  /* 0x000000030a0c7210 */ /* 0x000fca0007fbe0ff */
[----:B------:R-:W-:Y:S01]  /*e8f0*/  IMAD.X R13, R11, 0x1, R132, P5 ;  /* 0x000000010b0d7824 */ /* 0x000fe200028e0684 */
[----:B------:R-:W-:-:S05]  /*e900*/  IADD3 R10, P5, PT, R8, R3, RZ ;  /* 0x00000003080a7210 */ /* 0x000fca0007fbe0ff */
[----:B------:R-:W-:Y:S01]  /*e910*/  IMAD.X R11, R9, 0x1, R132, P5 ;  /* 0x00000001090b7824 */ /* 0x000fe200028e0684 */
[----:B------:R-:W-:-:S05]  /*e920*/  IADD3 R8, P5, PT, R68, R3, RZ ;  /* 0x0000000344087210 */ /* 0x000fca0007fbe0ff */
[----:B------:R-:W-:Y:S02]  /*e930*/  IMAD.X R9, R69, 0x1, R132, P5 ;  /* 0x0000000145097824 */ /* 0x000fe400028e0684 */
[----:B------:R-:W3:Y:S04]  /*e940*/  LDL.LU.64 R68, [R1+0x420] ;  /* 0x0004200001447983 */ /* 0x000ee80000300a00 */
[----:B------:R-:W4:Y:S01]  /*e950*/  LDL.LU.64 R72, [R1+0x418] ;  /* 0x0004180001487983 */ /* 0x000f220000300a00 */
[----:B--2---:R-:W-:Y:S02]  /*e960*/  VIADD R4, R4, 0xfffffee1 ;  /* 0xfffffee104047836 */ /* 0x004fe40000000000 */
[----:B-1----:R-:W-:Y:S01]  /*e970*/  VIADD R5, R5, 0xfffffee0 ;  /* 0xfffffee005057836 */ /* 0x002fe20000000000 */
[----:B------:R-:W2:Y:S02]  /*e980*/  LDL.LU.64 R88, [R1+0x410] ;  /* 0x0004100001587983 */ /* 0x000ea40000300a00 */
[----:B------:R-:W-:Y:S01]  /*e990*/  ISETP.GE.U32.AND P4, PT, R4, 0x7ffffe62, PT ;  /* 0x7ffffe620400780c */ /* 0x000fe20003f86070 */
[----:B------:R-:W-:Y:S01]  /*e9a0*/  VIADD R4, R6, 0xfffffedf ;  /* 0xfffffedf06047836 */ /* 0x000fe20000000000 */
[----:B------:R-:W-:Y:S01]  /*e9b0*/  ISETP.GE.U32.AND P3, PT, R5, 0x7ffffe61, PT ;  /* 0x7ffffe610500780c */ /* 0x000fe20003f66070 */
[----:B------:R-:W1:Y:S01]  /*e9c0*/  LDC R6, c[0x0][0x3a0] ;  /* 0x0000e800ff067b82 */ /* 0x000e620000000800 */
[----:B------:R-:W5:Y:S02]  /*e9d0*/  LDL.LU.64 R80, [R1+0x408] ;  /* 0x0004080001507983 */ /* 0x000f640000300a00 */
[----:B------:R-:W-:-:S02]  /*e9e0*/  ISETP.GE.U32.AND P1, PT, R4, 0x7ffffe60, PT ;  /* 0x7ffffe600400780c */ /* 0x000fc40003f26070 */
[----:B------:R-:W2:Y:S03]  /*e9f0*/  LDL.LU.64 R84, [R1+0x400] ;  /* 0x0004000001547983 */ /* 0x000ea60000300a00 */
[----:B------:R-:W1:Y:S01]  /*ea00*/  LDC R4, c[0x0][0x3a0] ;  /* 0x0000e800ff047b82 */ /* 0x000e620000000800 */
[----:B------:R-:W2:Y:S04]  /*ea10*/  LDL.LU.64 R100, [R1+0x3f8] ;  /* 0x0003f80001647983 */ /* 0x000ea80000300a00 */
[----:B------:R-:W-:Y:S03]  /*ea20*/  LDGSTS.E [R133+0x78], desc[UR22][R38.64], !P4 ;  /* 0x0007800026857fae */ /* 0x000fe6000e1a1016 */
[----:B------:R-:W1:Y:S01]  /*ea30*/  LDC R5, c[0x0][0x3a0] ;  /* 0x0000e800ff057b82 */ /* 0x000e620000000800 */
[----:B------:R-:W-:Y:S04]  /*ea40*/  LDGSTS.E [R133+0x7c], desc[UR22][R36.64], !P3 ;  /* 0x0007c00024857fae */ /* 0x000fe8000d9a1016 */
[----:B------:R-:W-:Y:S04]  /*ea50*/  LDGSTS.E [R133+0x80], desc[UR22][R34.64], !P1 ;  /* 0x0008000022857fae */ /* 0x000fe8000c9a1016 */
[----:B------:R-:W2:Y:S04]  /*ea60*/  LDL.LU.64 R92, [R1+0x3f0] ;  /* 0x0003f000015c7983 */ /* 0x000ea80000300a00 */
[----:B------:R-:W2:Y:S01]  /*ea70*/  LDL.LU.64 R96, [R1+0x3e8] ;  /* 0x0003e80001607983 */ /* 0x000ea20000300a00 */
[----:B-1----:R-:W-:-:S03]  /*ea80*/  VIADD R4, R4, 0xfffffede ;  /* 0xfffffede04047836 */ /* 0x002fc60000000000 */
[----:B------:R-:W2:Y:S02]  /*ea90*/  LDL.LU.64 R112, [R1+0x3e0] ;  /* 0x0003e00001707983 */ /* 0x000ea40000300a00 */
[----:B------:R-:W-:Y:S01]  /*eaa0*/  ISETP.GE.U32.AND P4, PT, R4, 0x7ffffe5f, PT ;  /* 0x7ffffe5f0400780c */ /* 0x000fe20003f86070 */
[----:B------:R-:W-:Y:S01]  /*eab0*/  VIADD R4, R6, 0xfffffedc ;  /* 0xfffffedc06047836 */ /* 0x000fe20000000000 */
[----:B------:R-:W2:Y:S01]  /*eac0*/  LDL.LU.64 R104, [R1+0x3d8] ;  /* 0x0003d80001687983 */ /* 0x000ea20000300a00 */
[----:B------:R-:W1:Y:S03]  /*ead0*/  LDC R6, c[0x0][0x3a0] ;  /* 0x0000e800ff067b82 */ /* 0x000e660000000800 */
[----:B------:R-:W-:Y:S01]  /*eae0*/  ISETP.GE.U32.AND P1, PT, R4, 0x7ffffe5d, PT ;  /* 0x7ffffe5d0400780c */ /* 0x000fe20003f26070 */
[----:B------:R-:W-:Y:S01]  /*eaf0*/  VIADD R5, R5, 0xfffffedd ;  /* 0xfffffedd05057836 */ /* 0x000fe20000000000 */
[----:B------:R-:W2:Y:S03]  /*eb00*/  LDL.LU.64 R108, [R1+0x3d0] ;  /* 0x0003d000016c7983 */ /* 0x000ea60000300a00 */
[----:B------:R-:W1:Y:S01]  /*eb10*/  LDC R4, c[0x0][0x3a0] ;  /* 0x0000e800ff047b82 */ /* 0x000e620000000800 */
[----:B------:R-:W-:Y:S01]  /*eb20*/  ISETP.GE.U32.AND P3, PT, R5, 0x7ffffe5e, PT ;  /* 0x7ffffe5e0500780c */ /* 0x000fe20003f66070 */
[----:B------:R-:W-:Y:S04]  /*eb30*/  LDGSTS.E [R133+0x84], desc[UR22][R32.64], !P4 ;  /* 0x0008400020857fae */ /* 0x000fe8000e1a1016 */
[----:B------:R-:W2:Y:S02]  /*eb40*/  LDL.LU.64 R124, [R1+0x3c8] ;  /* 0x0003c800017c7983 */ /* 0x000ea40000300a00 */
[----:B------:R-:W1:Y:S02]  /*eb50*/  LDC R5, c[0x0][0x3a0] ;  /* 0x0000e800ff057b82 */ /* 0x000e640000000800 */
[----:B------:R-:W2:Y:S04]  /*eb60*/  LDL.LU.64 R116, [R1+0x3c0] ;  /* 0x0003c00001747983 */ /* 0x000ea80000300a00 */
[----:B------:R-:W-:Y:S04]  /*eb70*/  LDGSTS.E [R133+0x88], desc[UR22][R30.64], !P3 ;  /* 0x000880001e857fae */ /* 0x000fe8000d9a1016 */
[----:B------:R-:W-:Y:S04]  /*eb80*/  LDGSTS.E [R133+0x8c], desc[UR22][R28.64], !P1 ;  /* 0x0008c0001c857fae */ /* 0x000fe8000c9a1016 */
        /* <DEDUP_REMOVED lines=40> */
[----:B------:R-:W3:Y:S11]  /*ee10*/  LDC R5, c[0x0][0x3a0] ;  /* 0x0000e800ff057b82 */ /* 0x000ef60000000800 */
[----:B------:R-:W-:Y:S04]  /*ee20*/  LDGSTS.E [R133+0xac], desc[UR22][R12.64], !P3 ;  /* 0x000ac0000c857fae */ /* 0x000fe8000d9a1016 */
[----:B------:R-:W-:Y:S01]  /*ee30*/  LDGSTS.E [R133+0xb0], desc[UR22][R10.64], !P1 ;  /* 0x000b00000a857fae */ /* 0x000fe2000c9a1016 */
[----:B-1----:R-:W-:-:S05]  /*ee40*/  VIADD R4, R4, 0xfffffed2 ;  /* 0xfffffed204047836 */ /* 0x002fca0000000000 */
[----:B------:R-:W-:Y:S01]  /*ee50*/  ISETP.GE.U32.AND P4, PT, R4, 0x7ffffe53, PT ;  /* 0x7ffffe530400780c */ /* 0x000fe20003f86070 */
[----:B------:R-:W-:Y:S01]  /*ee60*/  VIADD R4, R6, 0xfffffed0 ;  /* 0xfffffed006047836 */ /* 0x000fe20000000000 */
[-C--:B------:R-:W-:Y:S01]  /*ee70*/  IADD3 R6, P5, PT, R52, R3.reuse, RZ ;  /* 0x0000000334067210 */ /* 0x080fe20007fbe0ff */
[----:B---3--:R-:W-:Y:S01]  /*ee80*/  VIADD R5, R5, 0xfffffed1 ;  /* 0xfffffed105057836 */ /* 0x008fe20000000000 */
[----:B------:R-:W1:Y:S02]  /*ee90*/  LDC R52, c[0x0][0x3a0] ;  /* 0x0000e800ff347b82 */ /* 0x000e640000000800 */
[----:B------:R-:W-:Y:S02]  /*eea0*/  ISETP.GE.U32.AND P1, PT, R4, 0x7ffffe51, PT ;  /* 0x7ffffe510400780c */ /* 0x000fe40003f26070 */
[----:B------:R-:W-:Y:S02]  /*eeb0*/  IADD3.X R7, PT, PT, R53, R132, RZ, P5, !PT ;  /* 0x0000008435077210 */ /* 0x000fe40002ffe4ff */
[----:B------:R-:W-:-:S02]  /*eec0*/  IADD3 R4, P5, PT, R42, R3, RZ ;  /* 0x000000032a047210 */ /* 0x000fc40007fbe0ff */
[----:B------:R-:W3:Y:S01]  /*eed0*/  LDC R42, c[0x0][0x3a0] ;  /* 0x0000e800ff2a7b82 */ /* 0x000ee20000000800 */
[----:B------:R-:W-:Y:S01]  /*eee0*/  ISETP.GE.U32.AND P3, PT, R5, 0x7ffffe52, PT ;  /* 0x7ffffe520500780c */ /* 0x000fe20003f66070 */
[----:B------:R-:W-:Y:S01]  /*eef0*/  LDGSTS.E [R133+0xb4], desc[UR22][R8.64], !P4 ;  /* 0x000b400008857fae */ /* 0x000fe2000e1a1016 */
[----:B------:R-:W-:-:S05]  /*ef00*/  IMAD.X R5, R43, 0x1, R132, P5 ;  /* 0x000000012b057824 */ /* 0x000fca00028e0684 */
[----:B------:R-:W4:Y:S06]  /*ef10*/  LDC R43, c[0x0][0x3a0] ;  /* 0x0000e800ff2b7b82 */ /* 0x000f2c0000000800 */
[----:B------:R-:W-:Y:S04]  /*ef20*/  LDGSTS.E [R133+0xb8], desc[UR22][R6.64], !P3 ;  /* 0x000b800006857fae */ /* 0x000fe8000d9a1016 */
[----:B------:R-:W-:Y:S01]  /*ef30*/  LDGSTS.E [R133+0xbc], desc[UR22][R4.64], !P1 ;  /* 0x000bc00004857fae */ /* 0x000fe2000c9a1016 */
[----:B---3--:R-:W-:-:S05]  /*ef40*/  VIADD R42, R42, 0xfffffecf ;  /* 0xfffffecf2a2a7836 */ /* 0x008fca0000000000 */
[----:B------:R-:W-:Y:S01]  /*ef50*/  ISETP.GE.U32.AND P4, PT, R42, 0x7ffffe50, PT ;  /* 0x7ffffe502a00780c */ /* 0x000fe20003f86070 */
[----:B-1----:R-:W-:Y:S02]  /*ef60*/  VIADD R42, R52, 0xfffffecd ;  /* 0xfffffecd342a7836 */ /* 0x002fe40000000000 */
[----:B----4-:R-:W-:-:S03]  /*ef70*/  VIADD R43, R43, 0xfffffece ;  /* 0xfffffece2b2b7836 */ /* 0x010fc60000000000 */
[----:B------:R-:W-:Y:S02]  /*ef80*/  ISETP.GE.U32.AND P1, PT, R42, 0x7ffffe4e, PT ;  /* 0x7ffffe4e2a00780c */ /* 0x000fe40003f26070 */
[-C--:B------:R-:W-:Y:S02]  /*ef90*/  IADD3 R42, P5, PT, R64, R3.reuse, RZ ;  /* 0x00000003402a7210 */ /* 0x080fe40007fbe0ff */
[----:B------:R-:W-:Y:S01]  /*efa0*/  ISETP.GE.U32.AND P3, PT, R43, 0x7ffffe4f, PT ;  /* 0x7ffffe4f2b00780c */ /* 0x000fe20003f66070 */
[----:B------:R-:W1:Y:S02]  /*efb0*/  LDC R64, c[0x0][0x3a0] ;  /* 0x0000e800ff407b82 */ /* 0x000e640000000800 */
[----:B------:R-:W-:Y:S01]  /*efc0*/  IMAD.X R43, R65, 0x1, R132, P5 ;  /* 0x00000001412b7824 */ /* 0x000fe200028e0684 */
[----:B------:R-:W-:-:S04]  /*efd0*/  IADD3 R52, P5, PT, R56, R3, RZ ;  /* 0x0000000338347210 */ /* 0x000fc80007fbe0ff */
[----:B------:R-:W-:Y:S01]  /*efe0*/  LDGSTS.E [R133+0xc0], desc[UR22][R42.64], !P4 ;  /* 0x000c00002a857fae */ /* 0x000fe2000e1a1016 */
[--C-:B------:R-:W-:Y:S01]  /*eff0*/  IMAD.X R53, R57, 0x1, R132.reuse, P5 ;  /* 0x0000000139357824 */ /* 0x100fe200028e0684 */
[----:B------:R-:W-:Y:S02]  /*f000*/  IADD3 R56, P5, PT, R60, R3, RZ ;  /* 0x000000033c387210 */ /* 0x000fe40007fbe0ff */
[----:B------:R-:W3:Y:S02]  /*f010*/  LDC R60, c[0x0][0x3a0] ;  /* 0x0000e800ff3c7b82 */ /* 0x000ee40000000800 */
[----:B------:R-:W-:Y:S01]  /*f020*/  LDGSTS.E [R133+0xc4], desc[UR22][R52.64], !P3 ;  /* 0x000c400034857fae */ /* 0x000fe2000d9a1016 */
[----:B------:R-:W-:-:S05]  /*f030*/  IMAD.X R57, R61, 0x1, R132, P5 ;  /* 0x000000013d397824 */ /* 0x000fca00028e0684 */
[----:B------:R-:W4:Y:S01]  /*f040*/  LDC R61, c[0x0][0x3a0] ;  /* 0x0000e800ff3d7b82 */ /* 0x000f220000000800 */
        /* <DEDUP_REMOVED lines=11> */
[----:B------:R-:W-:Y:S01]  /*f100*/  IADD3.X R65, PT, PT, R69, R132, RZ, P5, !PT ;  /* 0x0000008445417210 */ /* 0x000fe20002ffe4ff */
[----:B------:R-:W-:Y:S01]  /*f110*/  LDGSTS.E [R133+0xcc], desc[UR22][R60.64], !P4 ;  /* 0x000cc0003c857fae */ /* 0x000fe2000e1a1016 */
[----:B------:R-:W-:Y:S02]  /*f120*/  IADD3 R68, P5, PT, R72, R3, RZ ;  /* 0x0000000348447210 */ /* 0x000fe40007fbe0ff */
[----:B------:R-:W3:Y:S01]  /*f130*/  LDC R72, c[0x0][0x3a0] ;  /* 0x0000e800ff487b82 */ /* 0x000ee20000000800 */
[----:B------:R-:W-:Y:S02]  /*f140*/  LDGSTS.E [R133+0xd0], desc[UR22][R64.64], !P3 ;  /* 0x000d000040857fae */ /* 0x000fe4000d9a1016 */
        /* <DEDUP_REMOVED lines=8> */
[-C--:B--2---:R-:W-:Y:S02]  /*f1d0*/  IADD3 R72, P5, PT, R88, R3.reuse, RZ ;  /* 0x0000000358487210 */ /* 0x084fe40007fbe0ff */
[----:B------:R-:W-:Y:S01]  /*f1e0*/  ISETP.GE.U32.AND P3, PT, R73, 0x7ffffe49, PT ;  /* 0x7ffffe494900780c */ /* 0x000fe20003f66070 */
[----:B------:R-:W1:Y:S02]  /*f1f0*/  LDC R88, c[0x0][0x3a0] ;  /* 0x0000e800ff587b82 */ /* 0x000e640000000800 */
[----:B------:R-:W-:Y:S01]  /*f200*/  IMAD.X R73, R89, 0x1, R132, P5 ;  /* 0x0000000159497824 */ /* 0x000fe200028e0684 */
[----:B-----5:R-:W-:-:S04]  /*f210*/  IADD3 R76, P5, PT, R80, R3, RZ ;  /* 0x00000003504c7210 */ /* 0x020fc80007fbe0ff */
[----:B------:R-:W-:Y:S01]  /*f220*/  LDGSTS.E [R133+0xd8], desc[UR22][R72.64], !P4 ;  /* 0x000d800048857fae */ /* 0x000fe2000e1a1016 */
[--C-:B------:R-:W-:Y:S01]  /*f230*/  IMAD.X R77, R81, 0x1, R132.reuse, P5 ;  /* 0x00000001514d7824 */ /* 0x100fe200028e0684 */
[----:B------:R-:W-:Y:S02]  /*f240*/  IADD3 R80, P5, PT, R84, R3, RZ ;  /* 0x0000000354507210 */ /* 0x000fe40007fbe0ff */
[----:B------:R-:W2:Y:S02]  /*f250*/  LDC R84, c[0x0][0x3a0] ;  /* 0x0000e800ff547b82 */ /* 0x000ea40000000800 */
[----:B------:R-:W-:Y:S01]  /*f260*/  LDGSTS.E [R133+0xdc], desc[UR22][R76.64], !P3 ;  /* 0x000dc0004c857fae */ /* 0x000fe2000d9a1016 */
[----:B------:R-:W-:-:S05]  /*f270*/  IMAD.X R81, R85, 0x1, R132, P5 ;  /* 0x0000000155517824 */ /* 0x000fca00028e0684 */
[----:B------:R-:W3:Y:S01]  /*f280*/  LDC R85, c[0x0][0x3a0] ;  /* 0x0000e800ff557b82 */ /* 0x000ee20000000800 */
[----:B------:R-:W-:Y:S01]  /*f290*/  LDGSTS.E [R133+0xe0], desc[UR22][R80.64], !P1 ;  /* 0x000e000050857fae */ /* 0x000fe2000c9a1016 */
[----:B--2---:R-:W-:-:S05]  /*f2a0*/  VIADD R84, R84, 0xfffffec6 ;  /* 0xfffffec654547836 */ /* 0x004fca0000000000 */
[----:B------:R-:W-:Y:S01]  /*f2b0*/  ISETP.GE.U32.AND P4, PT, R84, 0x7ffffe47, PT ;  /* 0x7ffffe475400780c */ /* 0x000fe20003f86070 */
[----:B-1----:R-:W-:Y:S02]  /*f2c0*/  VIADD R84, R88, 0xfffffec4 ;  /* 0xfffffec458547836 */ /* 0x002fe40000000000 */
[----:B---3--:R-:W-:-:S03]  /*f2d0*/  VIADD R85, R85, 0xfffffec5 ;  /* 0xfffffec555557836 */ /* 0x008fc60000000000 */
        /* <DEDUP_REMOVED lines=9> */
[----:B------:R-:W2:Y:S01]  /*f370*/  LDC R96, c[0x0][0x3a0] ;  /* 0x0000e800ff607b82 */ /* 0x000ea20000000800 */
[----:B------:R-:W-:Y:S02]  /*f380*/  LDGSTS.E [R133+0xe8], desc[UR22][R88.64], !P3 ;  /* 0x000e800058857fae */ /* 0x000fe4000d9a1016 */
        /* <DEDUP_REMOVED lines=44> */
[----:B------:R-:W-:Y:S02]  /*f650*/  IADD3 R120, P5, PT, R158, R3, RZ ;  /* 0x000000039e787210 */ /* 0x000fe40007fbe0ff */
[----:B------:R-:W-:-:S03]  /*f660*/  ISETP.GE.U32.AND P3, PT, R121, 0x7ffffe3d, PT ;  /* 0x7ffffe3d7900780c */ /* 0x000fc60003f66070 */
[----:B------:R-:W-:Y:S02]  /*f670*/  IMAD.X R121, R159, 0x1, R132, P5 ;  /* 0x000000019f797824 */ /* 0x000fe400028e0684 */
[----:B------:R-:W2:Y:S04]  /*f680*/  LDL.LU.64 R158, [R1+0x380] ;  /* 0x00038000019e7983 */ /* 0x000ea80000300a00 */
[----:B------:R-:W3:Y:S04]  /*f690*/  LDL.LU.64 R156, [R1+0x378] ;  /* 0x00037800019c7983 */ /* 0x000ee80000300a00 */
[----:B------:R-:W4:Y:S01]  /*f6a0*/  LDL.LU.64 R194, [R1+0x370] ;  /* 0x0003700001c27983 */ /* 0x000f220000300a00 */
[----:B------:R-:W-:-:S03]  /*f6b0*/  IADD3 R124, P5, PT, R128, R3, RZ ;  /* 0x00000003807c7210 */ /* 0x000fc60007fbe0ff */
[----:B------:R-:W-:Y:S02]  /*f6c0*/  LDGSTS.E [R133+0x108], desc[UR22][R120.64], !P4 ;  /* 0x0010800078857fae */ /* 0x000fe4000e1a1016 */
[--C-:B------:R-:W-:Y:S01]  /*f6d0*/  IMAD.X R125, R129, 0x1, R132.reuse, P5 ;  /* 0x00000001817d7824 */ /* 0x100fe200028e0684 */
[----:B------:R-:W-:Y:S02]  /*f6e0*/  IADD3 R128, P5, PT, R160, R3, RZ ;  /* 0x00000003a0807210 */ /* 0x000fe40007fbe0ff */
[----:B------:R-:W1:Y:S02]  /*f6f0*/  LDC R160, c[0x0][0x3a0] ;  /* 0x0000e800ffa07b82 */ /* 0x000e640000000800 */
[----:B------:R-:W-:Y:S01]  /*f700*/  LDGSTS.E [R133+0x10c], desc[UR22][R124.64], !P3 ;  /* 0x0010c0007c857fae */ /* 0x000fe2000d9a1016 */
[----:B------:R-:W-:-:S05]  /*f710*/  IMAD.X R129, R161, 0x1, R132, P5 ;  /* 0x00000001a1817824 */ /* 0x000fca00028e0684 */
[----:B------:R-:W5:Y:S01]  /*f720*/  LDC R161, c[0x0][0x3a0] ;  /* 0x0000e800ffa17b82 */ /* 0x000f620000000800 */
[----:B------:R-:W-:Y:S01]  /*f730*/  VIADD R0, R0, 0xfffffeb8 ;  /* 0xfffffeb800007836 */ /* 0x000fe20000000000 */
[----:B------:R-:W-:Y:S01]  /*f740*/  LDGSTS.E [R133+0x110], desc[UR22][R128.64], !P1 ;  /* 0x0011000080857fae */ /* 0x000fe2000c9a1016 */
[----:B-1----:R-:W-:-:S05]  /*f750*/  VIADD R160, R160, 0xfffffeb9 ;  /* 0xfffffeb9a0a07836 */ /* 0x002fca0000000000 */
[----:B------:R-:W-:Y:S02]  /*f760*/  ISETP.GE.U32.AND P3, PT, R160, 0x7ffffe3a, PT ;  /* 0x7ffffe3aa000780c */ /* 0x000fe40003f66070 */
[----:B------:R-:W-:Y:S01]  /*f770*/  IADD3 R160, P5, PT, R144, R3, RZ ;  /* 0x0000000390a07210 */ /* 0x000fe20007fbe0ff */
[----:B-----5:R-:W-:-:S05]  /*f780*/  VIADD R161, R161, 0xfffffeba ;  /* 0xfffffebaa1a17836 */ /* 0x020fca0000000000 */
[----:B------:R-:W-:Y:S01]  /*f790*/  ISETP.GE.U32.AND P4, PT, R161, 0x7ffffe3b, PT ;  /* 0x7ffffe3ba100780c */ /* 0x000fe20003f86070 */
[----:B------:R-:W-:Y:S01]  /*f7a0*/  IMAD.X R161, R145, 0x1, R132, P5 ;  /* 0x0000000191a17824 */ /* 0x000fe200028e0684 */
[----:B------:R-:W-:-:S04]  /*f7b0*/  IADD3 R144, P5, PT, R142, R3, RZ ;  /* 0x000000038e907210 */ /* 0x000fc80007fbe0ff */
[----:B------:R-:W-:Y:S02]  /*f7c0*/  IADD3.X R145, PT, PT, R143, R132, RZ, P5, !PT ;  /* 0x000000848f917210 */ /* 0x000fe40002ffe4ff */
[----:B------:R-:W-:Y:S02]  /*f7d0*/  IADD3 R142, P5, PT, R172, R3, RZ ;  /* 0x00000003ac8e7210 */ /* 0x000fe40007fbe0ff */
[----:B------:R-:W-:Y:S01]  /*f7e0*/  ISETP.GE.U32.AND P1, PT, R0, 0x7ffffe39, PT ;  /* 0x7ffffe390000780c */ /* 0x000fe20003f26070 */
[----:B------:R1:W-:Y:S01]  /*f7f0*/  STL.64 [R1+0x60], R160 ;  /* 0x000060a001007387 */ /* 0x0003e20000100a00 */
[----:B------:R-:W5:Y:S01]  /*f800*/  LDC R0, c[0x0][0x3a0] ;  /* 0x0000e800ff007b82 */ /* 0x000f620000000800 */
[----:B------:R-:W-:Y:S02]  /*f810*/  IMAD.X R143, R173, 0x1, R132, P5 ;  /* 0x00000001ad8f7824 */ /* 0x000fe400028e0684 */
[----:B------:R1:W-:Y:S04]  /*f820*/  LDGSTS.E [R133+0x114], desc[UR22][R160.64], !P4 ;  /* 0x00114000a0857fae */ /* 0x0003e8000e1a1016 */
[----:B------:R1:W-:Y:S04]  /*f830*/  STL.64 [R1+0x68], R144 ;  /* 0x0000689001007387 */ /* 0x0003e80000100a00 */
[----:B------:R-:W-:Y:S04]  /*f840*/  LDGSTS.E [R133+0x118], desc[UR22][R144.64], !P3 ;  /* 0x0011800090857fae */ /* 0x000fe8000d9a1016 */
[----:B------:R1:W-:Y:S02]  /*f850*/  STL.64 [R1+0x70], R142 ;  /* 0x0000708e01007387 */ /* 0x0003e40000100a00 */
[----:B-1----:R-:W1:Y:S02]  /*f860*/  LDC R160, c[0x0][0x3a0] ;  /* 0x0000e800ffa07b82 */ /* 0x002e640000000800 */
[----:B------:R-:W-:Y:S04]  /*f870*/  LDGSTS.E [R133+0x11c], desc[UR22][R142.64], !P1 ;  /* 0x0011c0008e857fae */ /* 0x000fe8000c9a1016 */
[----:B------:R-:W4:Y:S02]  /*f880*/  LDL.LU.64 R144, [R1+0x368] ;  /* 0x0003680001907983 */ /* 0x000f240000300a00 */
[----:B------:R-:W5:Y:S02]  /*f890*/  LDC R161, c[0x0][0x3a0] ;  /* 0x0000e800ffa17b82 */ /* 0x000f640000000800 */
[----:B------:R-:W4:Y:S04]  /*f8a0*/  LDL.LU.64 R142, [R1+0x360] ;  /* 0x00036000018e7983 */ /* 0x000f280000300a00 */
[----:B------:R-:W4:Y:S01]  /*f8b0*/  LDL.LU.64 R172, [R1+0x358] ;  /* 0x0003580001ac7983 */ /* 0x000f220000300a00 */
[----:B-1----:R-:W-:-:S05]  /*f8c0*/  VIADD R160, R160, 0xfffffeb6 ;  /* 0xfffffeb6a0a07836 */ /* 0x002fca0000000000 */
[----:B------:R-:W-:Y:S01]  /*f8d0*/  ISETP.GE.U32.AND P3, PT, R160, 0x7ffffe37, PT ;  /* 0x7ffffe37a000780c */ /* 0x000fe20003f66070 */
[----:B-----5:R-:W-:-:S05]  /*f8e0*/  VIADD R161, R161, 0xfffffeb7 ;  /* 0xfffffeb7a1a17836 */ /* 0x020fca0000000000 */
[----:B------:R-:W-:Y:S01]  /*f8f0*/  ISETP.GE.U32.AND P4, PT, R161, 0x7ffffe38, PT ;  /* 0x7ffffe38a100780c */ /* 0x000fe20003f86070 */
[----:B------:R-:W-:-:S05]  /*f900*/  VIADD R0, R0, 0xfffffeb5 ;  /* 0xfffffeb500007836 */ /* 0x000fca0000000000 */
[----:B------:R-:W-:Y:S02]  /*f910*/  ISETP.GE.U32.AND P1, PT, R0, 0x7ffffe36, PT ;  /* 0x7ffffe360000780c */ /* 0x000fe40003f26070 */
[----:B------:R-:W1:Y:S01]  /*f920*/  LDC R0, c[0x0][0x3a0] ;  /* 0x0000e800ff007b82 */ /* 0x000e620000000800 */
[----:B--2---:R-:W-:-:S05]  /*f930*/  IADD3 R160, P5, PT, R158, R3, RZ ;  /* 0x000000039ea07210 */ /* 0x004fca0007fbe0ff */
[----:B------:R-:W-:Y:S01]  /*f940*/  IMAD.X R161, R159, 0x1, R132, P5 ;  /* 0x000000019fa17824 */ /* 0x000fe200028e0684 */
[----:B---3--:R-:W-:-:S04]  /*f950*/  IADD3 R158, P5, PT, R156, R3, RZ ;  /* 0x000000039c9e7210 */ /* 0x008fc80007fbe0ff */
[----:B------:R2:W-:Y:S01]  /*f960*/  LDGSTS.E [R133+0x120], desc[UR22][R160.64], !P4 ;  /* 0x00120000a0857fae */ /* 0x0005e2000e1a1016 */
[--C-:B------:R-:W-:Y:S01]  /*f970*/  IMAD.X R159, R157, 0x1, R132.reuse, P5 ;  /* 0x000000019d9f7824 */ /* 0x100fe200028e0684 */
[----:B----4-:R-:W-:Y:S02]  /*f980*/  IADD3 R156, P5, PT, R194, R3, RZ ;  /* 0x00000003c29c7210 */ /* 0x010fe40007fbe0ff */
[----:B------:R2:W-:Y:S03]  /*f990*/  STL.64 [R1+0x78], R160 ;  /* 0x000078a001007387 */ /* 0x0005e60000100a00 */
[----:B------:R-:W-:Y:S01]  /*f9a0*/  IMAD.X R157, R195, 0x1, R132, P5 ;  /* 0x00000001c39d7824 */ /* 0x000fe200028e0684 */
[----:B------:R3:W-:Y:S04]  /*f9b0*/  STL.64 [R1+0x80], R158 ;  /* 0x0000809e01007387 */ /* 0x0007e80000100a00 */
[----:B------:R-:W-:Y:S04]  /*f9c0*/  LDGSTS.E [R133+0x124], desc[UR22][R158.64], !P3 ;  /* 0x001240009e857fae */ /* 0x000fe8000d9a1016 */
[----:B------:R4:W-:Y:S01]  /*f9d0*/  STL.64 [R1+0x88], R156 ;  /* 0x0000889c01007387 */ /* 0x0009e20000100a00 */
[----:B--2---:R-:W2:Y:S03]  /*f9e0*/  LDC R160, c[0x0][0x3a0] ;  /* 0x0000e800ffa07b82 */ /* 0x004ea60000000800 */
[----:B------:R-:W-:Y:S04]  /*f9f0*/  LDGSTS.E [R133+0x128], desc[UR22][R156.64], !P1 ;  /* 0x001280009c857fae */ /* 0x000fe8000c9a1016 */
[----:B---3--:R-:W3:Y:S01]  /*fa00*/  LDL.LU.64 R158, [R1+0x350] ;  /* 0x00035000019e7983 */ /* 0x008ee20000300a00 */
[----:B------:R-:W5:Y:S03]  /*fa10*/  LDC R161, c[0x0][0x3a0] ;  /* 0x0000e800ffa17b82 */ /* 0x000f660000000800 */
[----:B----4-:R-:W4:Y:S04]  /*fa20*/  LDL.LU.64 R156, [R1+0x348] ;  /* 0x00034800019c7983 */ /* 0x010f280000300a00 */
[----:B------:R-:W4:Y:S01]  /*fa30*/  LDL.LU.64 R194, [R1+0x340] ;  /* 0x0003400001c27983 */ /* 0x000f220000300a00 */
[----:B--2---:R-:W-:-:S05]  /*fa40*/  VIADD R160, R160, 0xfffffeb3 ;  /* 0xfffffeb3a0a07836 */ /* 0x004fca0000000000 */
[----:B------:R-:W-:Y:S01]  /*fa50*/  ISETP.GE.U32.AND P3, PT, R160, 0x7ffffe34, PT ;  /* 0x7ffffe34a000780c */ /* 0x000fe20003f66070 */
[----:B-----5:R-:W-:-:S05]  /*fa60*/  VIADD R161, R161, 0xfffffeb4 ;  /* 0xfffffeb4a1a17836 */ /* 0x020fca0000000000 */
[----:B------:R-:W-:Y:S01]  /*fa70*/  ISETP.GE.U32.AND P4, PT, R161, 0x7ffffe35, PT ;  /* 0x7ffffe35a100780c */ /* 0x000fe20003f86070 */
[----:B-1----:R-:W-:-:S05]  /*fa80*/  VIADD R0, R0, 0xfffffeb2 ;  /* 0xfffffeb200007836 */ /* 0x002fca0000000000 */
[----:B------:R-:W-:Y:S02]  /*fa90*/  ISETP.GE.U32.AND P1, PT, R0, 0x7ffffe33, PT ;  /* 0x7ffffe330000780c */ /* 0x000fe40003f26070 */
[----:B------:R-:W1:Y:S01]  /*faa0*/  LDC R0, c[0x0][0x3a0] ;  /* 0x0000e800ff007b82 */ /* 0x000e620000000800 */
[----:B------:R-:W-:-:S05]  /*fab0*/  IADD3 R160, P5, PT, R144, R3, RZ ;  /* 0x0000000390a07210 */ /* 0x000fca0007fbe0ff */
[----:B------:R-:W-:Y:S01]  /*fac0*/  IMAD.X R161, R145, 0x1, R132, P5 ;  /* 0x0000000191a17824 */ /* 0x000fe200028e0684 */
[----:B------:R-:W-:-:S04]  /*fad0*/  IADD3 R144, P5, PT, R142, R3, RZ ;  /* 0x000000038e907210 */ /* 0x000fc80007fbe0ff */
[----:B------:R2:W-:Y:S01]  /*fae0*/  LDGSTS.E [R133+0x12c], desc[UR22][R160.64], !P4 ;  /* 0x0012c000a0857fae */ /* 0x0005e2000e1a1016 */
[----:B------:R-:W-:Y:S02]  /*faf0*/  IADD3.X R145, PT, PT, R143, R132, RZ, P5, !PT ;  /* 0x000000848f917210 */ /* 0x000fe40002ffe4ff */
[----:B------:R-:W-:Y:S01]  /*fb00*/  IADD3 R142, P5, PT, R172, R3, RZ ;  /* 0x00000003ac8e7210 */ /* 0x000fe20007fbe0ff */
[----:B------:R2:W-:Y:S04]  /*fb10*/  STL.64 [R1+0x90], R160 ;  /* 0x000090a001007387 */ /* 0x0005e80000100a00 */
[----:B------:R-:W-:Y:S01]  /*fb20*/  IMAD.X R143, R173, 0x1, R132, P5 ;  /* 0x00000001ad8f7824 */ /* 0x000fe200028e0684 */
[----:B------:R5:W-:Y:S04]  /*fb30*/  STL.64 [R1+0x98], R144 ;  /* 0x0000989001007387 */ /* 0x000be80000100a00 */
[----:B------:R-:W-:Y:S01]  /*fb40*/  LDGSTS.E [R133+0x130], desc[UR22][R144.64], !P3 ;  /* 0x0013000090857fae */ /* 0x000fe2000d9a1016 */
[----:B--2---:R-:W2:Y:S03]  /*fb50*/  LDC R160, c[0x0][0x3a0] ;  /* 0x0000e800ffa07b82 */ /* 0x004ea60000000800 */
[----:B------:R1:W-:Y:S04]  /*fb60*/  STL.64 [R1+0xa0], R142 ;  /* 0x0000a08e01007387 */ /* 0x0003e80000100a00 */
[----:B------:R-:W-:Y:S01]  /*fb70*/  LDGSTS.E [R133+0x134], desc[UR22][R142.64], !P1 ;  /* 0x001340008e857fae */ /* 0x000fe2000c9a1016 */
[----:B------:R-:W2:Y:S03]  /*fb80*/  LDC R161, c[0x0][0x3a0] ;  /* 0x0000e800ffa17b82 */ /* 0x000ea60000000800 */
[----:B-----5:R-:W5:Y:S04]  /*fb90*/  LDL.LU.64 R144, [R1+0x338] ;  /* 0x0003380001907983 */ /* 0x020f680000300a00 */
[----:B-1----:R-:W5:Y:S04]  /*fba0*/  LDL.LU.64 R142, [R1+0x330] ;  /* 0x00033000018e7983 */ /* 0x002f680000300a00 */
[----:B------:R-:W5:Y:S01]  /*fbb0*/  LDL.LU.64 R172, [R1+0x328] ;  /* 0x0003280001ac7983 */ /* 0x000f620000300a00 */
[----:B--2---:R-:W-:-:S05]  /*fbc0*/  VIADD R160, R160, 0xfffffeb0 ;  /* 0xfffffeb0a0a07836 */ /* 0x004fca0000000000 */
[----:B------:R-:W-:Y:S01]  /*fbd0*/  ISETP.GE.U32.AND P3, PT, R160, 0x7ffffe31, PT ;  /* 0x7ffffe31a000780c */ /* 0x000fe20003f66070 */
[----:B------:R-:W-:-:S05]  /*fbe0*/  VIADD R161, R161, 0xfffffeb1 ;  /* 0xfffffeb1a1a17836 */ /* 0x000fca0000000000 */
[----:B------:R-:W-:Y:S01]  /*fbf0*/  ISETP.GE.U32.AND P4, PT, R161, 0x7ffffe32, PT ;  /* 0x7ffffe32a100780c */ /* 0x000fe20003f86070 */
[----:B------:R-:W-:-:S05]  /*fc00*/  VIADD R0, R0, 0xfffffeaf ;  /* 0xfffffeaf00007836 */ /* 0x000fca0000000000 */
[----:B------:R-:W-:Y:S02]  /*fc10*/  ISETP.GE.U32.AND P1, PT, R0, 0x7ffffe30, PT ;  /* 0x7ffffe300000780c */ /* 0x000fe40003f26070 */
[----:B------:R-:W1:Y:S01]  /*fc20*/  LDC R0, c[0x0][0x3a0] ;  /* 0x0000e800ff007b82 */ /* 0x000e620000000800 */
[----:B---3--:R-:W-:-:S05]  /*fc30*/  IADD3 R160, P5, PT, R158, R3, RZ ;  /* 0x000000039ea07210 */ /* 0x008fca0007fbe0ff */
[----:B------:R-:W-:Y:S01]  /*fc40*/  IMAD.X R161, R159, 0x1, R132, P5 ;  /* 0x000000019fa17824 */ /* 0x000fe200028e0684 */
[----:B----4-:R-:W-:-:S04]  /*fc50*/  IADD3 R158, P5, PT, R156, R3, RZ ;  /* 0x000000039c9e7210 */ /* 0x010fc80007fbe0ff */
[----:B------:R2:W-:Y:S01]  /*fc60*/  LDGSTS.E [R133+0x138], desc[UR22][R160.64], !P4 ;  /* 0x00138000a0857fae */ /* 0x0005e2000e1a1016 */
[--C-:B------:R-:W-:Y:S01]  /*fc70*/  IMAD.X R159, R157, 0x1, R132.reuse, P5 ;  /* 0x000000019d9f7824 */ /* 0x100fe200028e0684 */
[----:B------:R-:W-:Y:S02]  /*fc80*/  IADD3 R156, P5, PT, R194, R3, RZ ;  /* 0x00000003c29c7210 */ /* 0x000fe40007fbe0ff */
[----:B------:R2:W-:Y:S03]  /*fc90*/  STL.64 [R1+0xa8], R160 ;  /* 0x0000a8a001007387 */ /* 0x0005e60000100a00 */
[----:B------:R-:W-:Y:S01]  /*fca0*/  IMAD.X R157, R195, 0x1, R132, P5 ;  /* 0x00000001c39d7824 */ /* 0x000fe200028e0684 */
[----:B------:R3:W-:Y:S04]  /*fcb0*/  STL.64 [R1+0xb0], R158 ;  /* 0x0000b09e01007387 */ /* 0x0007e80000100a00 */
[----:B------:R-:W-:Y:S01]  /*fcc0*/  LDGSTS.E [R133+0x13c], desc[UR22][R158.64], !P3 ;  /* 0x0013c0009e857fae */ /* 0x000fe2000d9a1016 */
[----:B--2---:R-:W2:Y:S03]  /*fcd0*/  LDC R160, c[0x0][0x3a0] ;  /* 0x0000e800ffa07b82 */ /* 0x004ea60000000800 */
[----:B------:R4:W-:Y:S04]  /*fce0*/  STL.64 [R1+0xb8], R156 ;  /* 0x0000b89c01007387 */ /* 0x0009e80000100a00 */
[----:B------:R-:W-:Y:S01]  /*fcf0*/  LDGSTS.E [R133+0x140], desc[UR22][R156.64], !P1 ;  /* 0x001400009c857fae */ /* 0x000fe2000c9a1016 */
[----:B------:R-:W1:Y:S03]  /*fd00*/  LDC R161, c[0x0][0x3a0] ;  /* 0x0000e800ffa17b82 */ /* 0x000e660000000800 */
[----:B---3--:R-:W3:Y:S04]  /*fd10*/  LDL.LU.64 R158, [R1+0x320] ;  /* 0x00032000019e7983 */ /* 0x008ee80000300a00 */
[----:B----4-:R-:W4:Y:S04]  /*fd20*/  LDL.LU.64 R156, [R1+0x318] ;  /* 0x00031800019c7983 */ /* 0x010f280000300a00 */
[----:B------:R-:W4:Y:S01]  /*fd30*/  LDL.LU.64 R194, [R1+0x310] ;  /* 0x0003100001c27983 */ /* 0x000f220000300a00 */
[----:B--2---:R-:W-:-:S05]  /*fd40*/  VIADD R160, R160, 0xfffffead ;  /* 0xfffffeada0a07836 */ /* 0x004fca0000000000 */
[----:B------:R-:W-:Y:S01]  /*fd50*/  ISETP.GE.U32.AND P3, PT, R160, 0x7ffffe2e, PT ;  /* 0x7ffffe2ea000780c */ /* 0x000fe20003f66070 */
[----:B-1----:R-:W-:-:S05]  /*fd60*/  VIADD R161, R161, 0xfffffeae ;  /* 0xfffffeaea1a17836 */ /* 0x002fca0000000000 */
[----:B------:R-:W-:Y:S01]  /*fd70*/  ISETP.GE.U32.AND P4, PT, R161, 0x7ffffe2f, PT ;  /* 0x7ffffe2fa100780c */ /* 0x000fe20003f86070 */
[----:B------:R-:W-:-:S05]  /*fd80*/  VIADD R0, R0, 0xfffffeac ;  /* 0xfffffeac00007836 */ /* 0x000fca0000000000 */
[----:B------:R-:W-:Y:S02]  /*fd90*/  ISETP.GE.U32.AND P1, PT, R0, 0x7ffffe2d, PT ;  /* 0x7ffffe2d0000780c */ /* 0x000fe40003f26070 */
[----:B------:R-:W1:Y:S01]  /*fda0*/  LDC R0, c[0x0][0x3a0] ;  /* 0x0000e800ff007b82 */ /* 0x000e620000000800 */
[----:B-----5:R-:W-:-:S05]  /*fdb0*/  IADD3 R160, P5, PT, R144, R3, RZ ;  /* 0x0000000390a07210 */ /* 0x020fca0007fbe0ff */
        /* <DEDUP_REMOVED lines=122> */
[----:B------:R-:W-:Y:S01]  /*10560*/  LDGSTS.E [R133+0x180], desc[UR22][R160.64], !P4 ;  /* 0x00180000a0857fae */ /* 0x000fe2000e1a1016 */
[--C-:B------:R-:W-:Y:S01]  /*10570*/  IMAD.X R159, R157, 0x1, R132.reuse, P5 ;  /* 0x000000019d9f7824 */ /* 0x100fe200028e0684 */
[----:B------:R-:W-:Y:S02]  /*10580*/  IADD3 R156, P5, PT, R194, R3, RZ ;  /* 0x00000003c29c7210 */ /* 0x000fe40007fbe0ff */
[----:B------:R2:W-:Y:S03]  /*10590*/  STL.64 [R1+0x138], R160 ;  /* 0x000138a001007387 */ /* 0x0005e60000100a00 */
[----:B------:R-:W-:Y:S01]  /*105a0*/  IMAD.X R157, R195, 0x1, R132, P5 ;  /* 0x00000001c39d7824 */ /* 0x000fe200028e0684 */
[----:B------:R3:W-:Y:S04]  /*105b0*/  STL.64 [R1+0x140], R158 ;  /* 0x0001409e01007387 */ /* 0x0007e80000100a00 */
[----:B------:R4:W-:Y:S04]  /*105c0*/  STL.64 [R1+0x148], R156 ;  /* 0x0001489c01007387 */ /* 0x0009e80000100a00 */
[----:B--2---:R-:W2:Y:S04]  /*105d0*/  LDL.LU.64 R160, [R1+0x288] ;  /* 0x0002880001a07983 */ /* 0x004ea80000300a00 */
[----:B------:R3:W-:Y:S04]  /*105e0*/  LDGSTS.E [R133+0x184], desc[UR22][R158.64], !P3 ;  /* 0x001840009e857fae */ /* 0x0007e8000d9a1016 */
[----:B------:R-:W-:Y:S01]  /*105f0*/  LDGSTS.E [R133+0x188], desc[UR22][R156.64], !P1 ;  /* 0x001880009c857fae */ /* 0x000fe2000c9a1016 */
[----:B---3--:R-:W3:Y:S03]  /*10600*/  LDC R159, c[0x0][0x3a0] ;  /* 0x0000e800ff9f7b82 */ /* 0x008ee60000000800 */
[----:B----4-:R-:W4:Y:S04]  /*10610*/  LDL.LU.64 R156, [R1+0x280] ;  /* 0x00028000019c7983 */ /* 0x010f280000300a00 */
[----:B------:R-:W4:Y:S01]  /*10620*/  LDL.LU.64 R194, [R1+0x278] ;  /* 0x0002780001c27983 */ /* 0x000f220000300a00 */
[----:B------:R-:W1:Y:S01]  /*10630*/  LDC R158, c[0x0][0x3a0] ;  /* 0x0000e800ff9e7b82 */ /* 0x000e620000000800 */
[----:B---3--:R-:W-:-:S05]  /*10640*/  VIADD R159, R159, 0xfffffe9c ;  /* 0xfffffe9c9f9f7836 */ /* 0x008fca0000000000 */
[----:B------:R-:W-:Y:S01]  /*10650*/  ISETP.GE.U32.AND P4, PT, R159, 0x7ffffe1d, PT ;  /* 0x7ffffe1d9f00780c */ /* 0x000fe20003f86070 */
[----:B-1----:R-:W-:-:S05]  /*10660*/  VIADD R158, R158, 0xfffffe9b ;  /* 0xfffffe9b9e9e7836 */ /* 0x002fca0000000000 */
[----:B------:R-:W-:Y:S02]  /*10670*/  ISETP.GE.U32.AND P3, PT, R158, 0x7ffffe1c, PT ;  /* 0x7ffffe1c9e00780c */ /* 0x000fe40003f66070 */
[----:B-----5:R-:W-:-:S05]  /*10680*/  IADD3 R158, P5, PT, R144, R3, RZ ;  /* 0x00000003909e7210 */ /* 0x020fca0007fbe0ff */
[----:B------:R-:W-:Y:S01]  /*10690*/  IMAD.X R159, R145, 0x1, R132, P5 ;  /* 0x00000001919f7824 */ /* 0x000fe200028e0684 */
[----:B------:R-:W-:-:S04]  /*106a0*/  IADD3 R144, P5, PT, R142, R3, RZ ;  /* 0x000000038e907210 */ /* 0x000fc80007fbe0ff */
[----:B------:R1:W-:Y:S01]  /*106b0*/  STL.64 [R1+0x150], R158 ;  /* 0x0001509e01007387 */ /* 0x0003e20000100a00 */
[----:B------:R-:W-:-:S03]  /*106c0*/  VIADD R0, R0, 0xfffffe9a ;  /* 0xfffffe9a00007836 */ /* 0x000fc60000000000 */
[----:B------:R1:W-:Y:S01]  /*106d0*/  LDGSTS.E [R133+0x18c], desc[UR22][R158.64], !P4 ;  /* 0x0018c0009e857fae */ /* 0x0003e2000e1a1016 */
[----:B------:R-:W-:Y:S02]  /*106e0*/  IADD3.X R145, PT, PT, R143, R132, RZ, P5, !PT ;  /* 0x000000848f917210 */ /* 0x000fe40002ffe4ff */
[----:B------:R-:W-:Y:S02]  /*106f0*/  IADD3 R142, P5, PT, R172, R3, RZ ;  /* 0x00000003ac8e7210 */ /* 0x000fe40007fbe0ff */
[----:B------:R-:W-:Y:S01]  /*10700*/  ISETP.GE.U32.AND P1, PT, R0, 0x7ffffe1b, PT ;  /* 0x7ffffe1b0000780c */ /* 0x000fe20003f26070 */
[----:B-1----:R-:W1:Y:S02]  /*10710*/  LDC R158, c[0x0][0x3a0] ;  /* 0x0000e800ff9e7b82 */ /* 0x002e640000000800 */
[----:B------:R-:W-:Y:S01]  /*10720*/  IMAD.X R143, R173, 0x1, R132, P5 ;  /* 0x00000001ad8f7824 */ /* 0x000fe200028e0684 */
[----:B------:R3:W-:Y:S04]  /*10730*/  STL.64 [R1+0x158], R144 ;  /* 0x0001589001007387 */ /* 0x0007e80000100a00 */
[----:B------:R-:W-:Y:S01]  /*10740*/  LDGSTS.E [R133+0x190], desc[UR22][R144.64], !P3 ;  /* 0x0019000090857fae */ /* 0x000fe2000d9a1016 */
[----:B------:R-:W5:Y:S03]  /*10750*/  LDC R172, c[0x0][0x3a0] ;  /* 0x0000e800ffac7b82 */ /* 0x000f660000000800 */
[----:B------:R3:W-:Y:S04]  /*10760*/  STL.64 [R1+0x160], R142 ;  /* 0x0001608e01007387 */ /* 0x0007e80000100a00 */
[----:B------:R-:W-:Y:S01]  /*10770*/  LDGSTS.E [R133+0x194], desc[UR22][R142.64], !P1 ;  /* 0x001940008e857fae */ /* 0x000fe2000c9a1016 */
[----:B------:R-:W2:Y:S03]  /*10780*/  LDC R0, c[0x0][0x3a0] ;  /* 0x0000e800ff007b82 */ /* 0x000ea60000000800 */
[----:B---3--:R-:W3:Y:S04]  /*10790*/  LDL.LU.64 R144, [R1+0x270] ;  /* 0x0002700001907983 */ /* 0x008ee80000300a00 */
[----:B------:R-:W3:Y:S01]  /*107a0*/  LDL.LU.64 R142, [R1+0x268] ;  /* 0x00026800018e7983 */ /* 0x000ee20000300a00 */
[----:B-1----:R-:W-:-:S03]  /*107b0*/  VIADD R173, R158, 0xfffffe99 ;  /* 0xfffffe999ead7836 */ /* 0x002fc60000000000 */
[----:B------:R-:W3:Y:S01]  /*107c0*/  LDL.LU.64 R158, [R1+0x260] ;  /* 0x00026000019e7983 */ /* 0x000ee20000300a00 */
[----:B-----5:R-:W-:-:S05]  /*107d0*/  VIADD R172, R172, 0xfffffe98 ;  /* 0xfffffe98acac7836 */ /* 0x020fca0000000000 */
[----:B------:R-:W-:Y:S02]  /*107e0*/  ISETP.GE.U32.AND P3, PT, R172, 0x7ffffe19, PT ;  /* 0x7ffffe19ac00780c */ /* 0x000fe40003f66070 */
[----:B------:R-:W-:Y:S02]  /*107f0*/  ISETP.GE.U32.AND P4, PT, R173, 0x7ffffe1a, PT ;  /* 0x7ffffe1aad00780c */ /* 0x000fe40003f86070 */
[----:B--2---:R-:W-:-:S05]  /*10800*/  IADD3 R172, P5, PT, R160, R3, RZ ;  /* 0x00000003a0ac7210 */ /* 0x004fca0007fbe0ff */
[----:B------:R-:W-:Y:S01]  /*10810*/  IMAD.X R173, R161, 0x1, R132, P5 ;  /* 0x00000001a1ad7824 */ /* 0x000fe200028e0684 */
[----:B----4-:R-:W-:-:S05]  /*10820*/  IADD3 R160, P5, PT, R156, R3, RZ ;  /* 0x000000039ca07210 */ /* 0x010fca0007fbe0ff */
[----:B------:R-:W-:Y:S01]  /*10830*/  LDGSTS.E [R133+0x198], desc[UR22][R172.64], !P4 ;  /* 0x00198000ac857fae */ /* 0x000fe2000e1a1016 */
[--C-:B------:R-:W-:Y:S01]  /*10840*/  IMAD.X R161, R157, 0x1, R132.reuse, P5 ;  /* 0x000000019da17824 */ /* 0x100fe200028e0684 */
[----:B------:R-:W-:Y:S02]  /*10850*/  IADD3 R156, P5, PT, R194, R3, RZ ;  /* 0x00000003c29c7210 */ /* 0x000fe40007fbe0ff */
[----:B------:R1:W-:Y:S03]  /*10860*/  STL.64 [R1+0x168], R172 ;  /* 0x000168ac01007387 */ /* 0x0003e60000100a00 */
[----:B------:R-:W-:Y:S01]  /*10870*/  IMAD.X R157, R195, 0x1, R132, P5 ;  /* 0x00000001c39d7824 */ /* 0x000fe200028e0684 */
[----:B------:R2:W-:Y:S04]  /*10880*/  STL.64 [R1+0x170], R160 ;  /* 0x000170a001007387 */ /* 0x0005e80000100a00 */
[----:B------:R4:W-:Y:S04]  /*10890*/  STL.64 [R1+0x178], R156 ;  /* 0x0001789c01007387 */ /* 0x0009e80000100a00 */
[----:B------:R-:W5:Y:S04]  /*108a0*/  LDL.LU.64 R194, [R1+0x258] ;  /* 0x0002580001c27983 */ /* 0x000f680000300a00 */
[----:B-1----:R-:W5:Y:S04]  /*108b0*/  LDL.LU.64 R172, [R1+0x250] ;  /* 0x0002500001ac7983 */ /* 0x002f680000300a00 */
[----:B------:R-:W-:Y:S04]  /*108c0*/  LDGSTS.E [R133+0x19c], desc[UR22][R160.64], !P3 ;  /* 0x0019c000a0857fae */ /* 0x000fe8000d9a1016 */
[----:B--2---:R-:W2:Y:S01]  /*108d0*/  LDL.LU.64 R160, [R1+0x28] ;  /* 0x0000280001a07983 */ /* 0x004ea20000300a00 */
[----:B------:R-:W-:-:S05]  /*108e0*/  VIADD R0, R0, 0xfffffe97 ;  /* 0xfffffe9700007836 */ /* 0x000fca0000000000 */
[----:B------:R-:W-:Y:S02]  /*108f0*/  ISETP.GE.U32.AND P1, PT, R0, 0x7ffffe18, PT ;  /* 0x7ffffe180000780c */ /* 0x000fe40003f26070 */
[----:B------:R-:W1:Y:S11]  /*10900*/  LDC R0, c[0x0][0x3a0] ;  /* 0x0000e800ff007b82 */ /* 0x000e760000000800 */
[----:B------:R4:W-:Y:S02]  /*10910*/  LDGSTS.E [R133+0x1a0], desc[UR22][R156.64], !P1 ;  /* 0x001a00009c857fae */ /* 0x0009e4000c9a1016 */
[----:B----4-:R-:W4:Y:S08]  /*10920*/  LDC R156, c[0x0][0x3a0] ;  /* 0x0000e800ff9c7b82 */ /* 0x010f300000000800 */
[----:B------:R-:W3:Y:S01]  /*10930*/  LDC R157, c[0x0][0x3a0] ;  /* 0x0000e800ff9d7b82 */ /* 0x000ee20000000800 */
[----:B-1----:R-:W-:-:S02]  /*10940*/  VIADD R0, R0, 0xfffffe94 ;  /* 0xfffffe9400007836 */ /* 0x002fc40000000000 */
[----:B----4-:R-:W-:-:S05]  /*10950*/  VIADD R156, R156, 0xfffffe95 ;  /* 0xfffffe959c9c7836 */ /* 0x010fca0000000000 */
[----:B------:R-:W-:Y:S02]  /*10960*/  ISETP.GE.U32.AND P3, PT, R156, 0x7ffffe16, PT ;  /* 0x7ffffe169c00780c */ /* 0x000fe40003f66070 */
[----:B---3--:R-:W-:Y:S01]  /*10970*/  IADD3 R156, P5, PT, R144, R3, RZ ;  /* 0x00000003909c7210 */ /* 0x008fe20007fbe0ff */
[----:B------:R-:W-:-:S05]  /*10980*/  VIADD R157, R157, 0xfffffe96 ;  /* 0xfffffe969d9d7836 */ /* 0x000fca0000000000 */
[----:B------:R-:W-:Y:S01]  /*10990*/  ISETP.GE.U32.AND P4, PT, R157, 0x7ffffe17, PT ;  /* 0x7ffffe179d00780c */ /* 0x000fe20003f86070 */
[----:B------:R-:W-:Y:S01]  /*109a0*/  IMAD.X R157, R145, 0x1, R132, P5 ;  /* 0x00000001919d7824 */ /* 0x000fe200028e0684 */
[----:B------:R-:W-:-:S04]  /*109b0*/  IADD3 R144, P5, PT, R142, R3, RZ ;  /* 0x000000038e907210 */ /* 0x000fc80007fbe0ff */
[----:B------:R-:W-:Y:S02]  /*109c0*/  IADD3.X R145, PT, PT, R143, R132, RZ, P5, !PT ;  /* 0x000000848f917210 */ /* 0x000fe40002ffe4ff */
[----:B------:R-:W-:Y:S02]  /*109d0*/  IADD3 R142, P5, PT, R158, R3, RZ ;  /* 0x000000039e8e7210 */ /* 0x000fe40007fbe0ff */
[----:B------:R-:W-:Y:S01]  /*109e0*/  ISETP.GE.U32.AND P1, PT, R0, 0x7ffffe15, PT ;  /* 0x7ffffe150000780c */ /* 0x000fe20003f26070 */
[----:B------:R1:W-:Y:S01]  /*109f0*/  STL.64 [R1+0x180], R156 ;  /* 0x0001809c01007387 */ /* 0x0003e20000100a00 */
[----:B------:R-:W3:Y:S01]  /*10a00*/  LDC R0, c[0x0][0x3a0] ;  /* 0x0000e800ff007b82 */ /* 0x000ee20000000800 */
[----:B------:R-:W-:Y:S02]  /*10a10*/  IMAD.X R143, R159, 0x1, R132, P5 ;  /* 0x000000019f8f7824 */ /* 0x000fe400028e0684 */
[----:B------:R-:W-:Y:S04]  /*10a20*/  STL.64 [R1+0x188], R144 ;  /* 0x0001889001007387 */ /* 0x000fe80000100a00 */
[----:B------:R4:W-:Y:S04]  /*10a30*/  STL.64 [R1+0x190], R142 ;  /* 0x0001908e01007387 */ /* 0x0009e80000100a00 */
[----:B------:R-:W3:Y:S04]  /*10a40*/  LDL.LU.64 R158, [R1+0x20] ;  /* 0x00002000019e7983 */ /* 0x000ee80000300a00 */
[----:B------:R1:W-:Y:S04]  /*10a50*/  LDGSTS.E [R133+0x1a4], desc[UR22][R156.64], !P4 ;  /* 0x001a40009c857fae */ /* 0x0003e8000e1a1016 */
[----:B------:R-:W-:Y:S04]  /*10a60*/  LDGSTS.E [R133+0x1a8], desc[UR22][R144.64], !P3 ;  /* 0x001a800090857fae */ /* 0x000fe8000d9a1016 */
[----:B------:R-:W-:Y:S01]  /*10a70*/  LDGSTS.E [R133+0x1ac], desc[UR22][R142.64], !P1 ;  /* 0x001ac0008e857fae */ /* 0x000fe2000c9a1016 */
[----:B-1----:R-:W1:Y:S03]  /*10a80*/  LDC R156, c[0x0][0x3a0] ;  /* 0x0000e800ff9c7b82 */ /* 0x002e660000000800 */
[----:B----4-:R-:W4:Y:S05]  /*10a90*/  LDL.LU.64 R142, [R1+0x18] ;  /* 0x00001800018e7983 */ /* 0x010f2a0000300a00 */
[----:B------:R-:W1:Y:S01]  /*10aa0*/  LDC R157, c[0x0][0x3a0] ;  /* 0x0000e800ff9d7b82 */ /* 0x000e620000000800 */
[----:B------:R-:W4:Y:S01]  /*10ab0*/  LDL.LU.64 R144, [R1+0x10] ;  /* 0x0000100001907983 */ /* 0x000f220000300a00 */
[----:B-1----:R-:W-:-:S05]  /*10ac0*/  VIADD R156, R156, 0xfffffe92 ;  /* 0xfffffe929c9c7836 */ /* 0x002fca0000000000 */
[----:B------:R-:W-:Y:S01]  /*10ad0*/  ISETP.GE.U32.AND P3, PT, R156, 0x7ffffe13, PT ;  /* 0x7ffffe139c00780c */ /* 0x000fe20003f66070 */
[----:B------:R-:W-:-:S05]  /*10ae0*/  VIADD R157, R157, 0xfffffe93 ;  /* 0xfffffe939d9d7836 */ /* 0x000fca0000000000 */
[----:B------:R-:W-:Y:S02]  /*10af0*/  ISETP.GE.U32.AND P4, PT, R157, 0x7ffffe14, PT ;  /* 0x7ffffe149d00780c */ /* 0x000fe40003f86070 */
[----:B-----5:R-:W-:-:S05]  /*10b00*/  IADD3 R156, P5, PT, R194, R3, RZ ;  /* 0x00000003c29c7210 */ /* 0x020fca0007fbe0ff */
[----:B------:R-:W-:Y:S01]  /*10b10*/  IMAD.X R157, R195, 0x1, R132, P5 ;  /* 0x00000001c39d7824 */ /* 0x000fe200028e0684 */
[----:B------:R-:W-:-:S05]  /*10b20*/  IADD3 R194, P5, PT, R172, R3, RZ ;  /* 0x00000003acc27210 */ /* 0x000fca0007fbe0ff */
[----:B------:R-:W-:Y:S01]  /*10b30*/  LDGSTS.E [R133+0x1b0], desc[UR22][R156.64], !P4 ;  /* 0x001b00009c857fae */ /* 0x000fe2000e1a1016 */
[----:B------:R-:W-:-:S03]  /*10b40*/  IMAD.X R195, R173, 0x1, R132, P5 ;  /* 0x00000001adc37824 */ /* 0x000fc600028e0684 */
[----:B------:R1:W-:Y:S04]  /*10b50*/  STL.64 [R1+0x198], R156 ;  /* 0x0001989c01007387 */ /* 0x0003e80000100a00 */
[----:B------:R-:W-:Y:S01]  /*10b60*/  LDGSTS.E [R133+0x1b4], desc[UR22][R194.64], !P3 ;  /* 0x001b4000c2857fae */ /* 0x000fe2000d9a1016 */
[----:B--2---:R-:W-:-:S05]  /*10b70*/  IADD3 R172, P5, PT, R160, R3, RZ ;  /* 0x00000003a0ac7210 */ /* 0x004fca0007fbe0ff */
[----:B------:R-:W-:Y:S02]  /*10b80*/  IMAD.X R173, R161, 0x1, R132, P5 ;  /* 0x00000001a1ad7824 */ /* 0x000fe400028e0684 */
[----:B------:R-:W2:Y:S04]  /*10b90*/  LDL.LU.64 R160, [R1+0x7b8] ;  /* 0x0007b80001a07983 */ /* 0x000ea80000300a00 */
[----:B------:R5:W-:Y:S04]  /*10ba0*/  STL.64 [R1+0x1a0], R194 ;  /* 0x0001a0c201007387 */ /* 0x000be80000100a00 */
[----:B-1----:R-:W2:Y:S04]  /*10bb0*/  LDL.LU.64 R156, [R1+0x8] ;  /* 0x00000800019c7983 */ /* 0x002ea80000300a00 */
[----:B------:R1:W-:Y:S04]  /*10bc0*/  STL.64 [R1+0x1a8], R172 ;  /* 0x0001a8ac01007387 */ /* 0x0003e80000100a00 */
[----:B-----5:R-:W5:Y:S01]  /*10bd0*/  LDL.LU.64 R194, [R1] ;  /* 0x0000000001c27983 */ /* 0x020f620000300a00 */
[----:B---3--:R-:W-:-:S05]  /*10be0*/  VIADD R0, R0, 0xfffffe91 ;  /* 0xfffffe9100007836 */ /* 0x008fca0000000000 */
[----:B------:R-:W-:Y:S02]  /*10bf0*/  ISETP.GE.U32.AND P1, PT, R0, 0x7ffffe12, PT ;  /* 0x7ffffe120000780c */ /* 0x000fe40003f26070 */
[----:B------:R-:W3:Y:S11]  /*10c00*/  LDC R0, c[0x0][0x3a0] ;  /* 0x0000e800ff007b82 */ /* 0x000ef60000000800 */
[----:B------:R1:W-:Y:S02]  /*10c10*/  LDGSTS.E [R133+0x1b8], desc[UR22][R172.64], !P1 ;  /* 0x001b8000ac857fae */ /* 0x0003e4000c9a1016 */
[----:B-1----:R-:W1:Y:S08]  /*10c20*/  LDC R172, c[0x0][0x3a0] ;  /* 0x0000e800ffac7b82 */ /* 0x002e700000000800 */
[----:B------:R-:W3:Y:S02]  /*10c30*/  LDC R173, c[0x0][0x3a0] ;  /* 0x0000e800ffad7b82 */ /* 0x000ee40000000800 */
[----:B---3--:R-:W-:-:S02]  /*10c40*/  VIADD R0, R0, 0xfffffe8e ;  /* 0xfffffe8e00007836 */ /* 0x008fc40000000000 */
[----:B-1----:R-:W-:-:S05]  /*10c50*/  VIADD R172, R172, 0xfffffe8f ;  /* 0xfffffe8facac7836 */ /* 0x002fca0000000000 */
[----:B------:R-:W-:Y:S01]  /*10c60*/  ISETP.GE.U32.AND P3, PT, R172, 0x7ffffe10, PT ;  /* 0x7ffffe10ac00780c */ /* 0x000fe20003f66070 */
[----:B------:R-:W-:Y:S01]  /*10c70*/  VIADD R173, R173, 0xfffffe90 ;  /* 0xfffffe90adad7836 */ /* 0x000fe20000000000 */
[----:B------:R-:W-:-:S04]  /*10c80*/  IADD3 R172, P5, PT, R158, R3, RZ ;  /* 0x000000039eac7210 */ /* 0x000fc80007fbe0ff */
[----:B------:R-:W-:Y:S01]  /*10c90*/  ISETP.GE.U32.AND P4, PT, R173, 0x7ffffe11, PT ;  /* 0x7ffffe11ad00780c */ /* 0x000fe20003f86070 */
[----:B------:R-:W-:Y:S01]  /*10ca0*/  IMAD.X R173, R159, 0x1, R132, P5 ;  /* 0x000000019fad7824 */ /* 0x000fe200028e0684 */
[----:B------:R-:W-:Y:S02]  /*10cb0*/  ISETP.GE.U32.AND P1, PT, R0, 0x7ffffe0f, PT ;  /* 0x7ffffe0f0000780c */ /* 0x000fe40003f26070 */
[----:B------:R-:W1:Y:S02]  /*10cc0*/  LDC R0, c[0x0][0x3a0] ;  /* 0x0000e800ff007b82 */ /* 0x000e640000000800 */
[----:B------:R3:W-:Y:S07]  /*10cd0*/  STL.64 [R1+0x1b0], R172 ;  /* 0x0001b0ac01007387 */ /* 0x0007ee0000100a00 */
[----:B------:R-:W-:Y:S01]  /*10ce0*/  LDGSTS.E [R133+0x1bc], desc[UR22][R172.64], !P4 ;  /* 0x001bc000ac857fae */ /* 0x000fe2000e1a1016 */
[----:B----4-:R-:W-:-:S04]  /*10cf0*/  IADD3 R158, P5, PT, R142, R3, RZ ;  /* 0x000000038e9e7210 */ /* 0x010fc80007fbe0ff */
[----:B------:R-:W-:Y:S02]  /*10d00*/  IADD3.X R159, PT, PT, R143, R132, RZ, P5, !PT ;  /* 0x000000848f9f7210 */ /* 0x000fe40002ffe4ff */
[----:B------:R-:W-:-:S03]  /*10d10*/  IADD3 R142, P5, PT, R144, R3, RZ ;  /* 0x00000003908e7210 */ /* 0x000fc60007fbe0ff */
[----:B------:R-:W-:Y:S02]  /*10d20*/  LDGSTS.E [R133+0x1c0], desc[UR22][R158.64], !P3 ;  /* 0x001c00009e857fae */ /* 0x000fe4000d9a1016 */
[----:B------:R-:W-:Y:S02]  /*10d30*/  IMAD.X R143, R145, 0x1, R132, P5 ;  /* 0x00000001918f7824 */ /* 0x000fe400028e0684 */
[----:B------:R-:W4:Y:S04]  /*10d40*/  LDL.LU.64 R144, [R1+0x7b0] ;  /* 0x0007b00001907983 */ /* 0x000f280000300a00 */
[----:B---3--:R-:W3:Y:S04]  /*10d50*/  LDL.LU.64 R172, [R1+0x7a8] ;  /* 0x0007a80001ac7983 */ /* 0x008ee80000300a00 */
[----:B------:R1:W-:Y:S04]  /*10d60*/  STL.64 [R1+0x1b8], R158 ;  /* 0x0001b89e01007387 */ /* 0x0003e80000100a00 */
[----:B------:R1:W-:Y:S04]  /*10d70*/  LDGSTS.E [R133+0x1c4], desc[UR22][R142.64], !P1 ;  /* 0x001c40008e857fae */ /* 0x0003e8000c9a1016 */
[----:B-1----:R-:W3:Y:S04]  /*10d80*/  LDL.LU.64 R158, [R1+0x7a0] ;  /* 0x0007a000019e7983 */ /* 0x002ee80000300a00 */
[----:B------:R1:W-:Y:S02]  /*10d90*/  STL.64 [R1+0x1c0], R142 ;  /* 0x0001c08e01007387 */ /* 0x0003e40000100a00 */
[----:B-1----:R-:W1:Y:S08]  /*10da0*/  LDC R142, c[0x0][0x3a0] ;  /* 0x0000e800ff8e7b82 */ /* 0x002e700000000800 */
[----:B------:R-:W1:Y:S02]  /*10db0*/  LDC R143, c[0x0][0x3a0] ;  /* 0x0000e800ff8f7b82 */ /* 0x000e640000000800 */
[----:B-1----:R-:W-:-:S05]  /*10dc0*/  VIADD R142, R142, 0xfffffe8b ;  /* 0xfffffe8b8e8e7836 */ /* 0x002fca0000000000 */
[----:B------:R-:W-:Y:S01]  /*10dd0*/  ISETP.GE.U32.AND P1, PT, R142, 0x7ffffe0c, PT ;  /* 0x7ffffe0c8e00780c */ /* 0x000fe20003f26070 */
[----:B------:R-:W-:-:S05]  /*10de0*/  VIADD R143, R143, 0xfffffe8c ;  /* 0xfffffe8c8f8f7836 */ /* 0x000fca0000000000 */
[----:B------:R-:W-:Y:S01]  /*10df0*/  ISETP.GE.U32.AND P3, PT, R143, 0x7ffffe0d, PT ;  /* 0x7ffffe0d8f00780c */ /* 0x000fe20003f66070 */
[----:B------:R-:W-:-:S05]  /*10e00*/  VIADD R0, R0, 0xfffffe8d ;  /* 0xfffffe8d00007836 */ /* 0x000fca0000000000 */
[----:B------:R-:W-:Y:S02]  /*10e10*/  ISETP.GE.U32.AND P4, PT, R0, 0x7ffffe0e, PT ;  /* 0x7ffffe0e0000780c */ /* 0x000fe40003f86070 */
[----:B--2---:R-:W-:-:S05]  /*10e20*/  IADD3 R142, P5, PT, R156, R3, RZ ;  /* 0x000000039c8e7210 */ /* 0x004fca0007fbe0ff */
[----:B------:R-:W-:Y:S01]  /*10e30*/  IMAD.X R143, R157, 0x1, R132, P5 ;  /* 0x000000019d8f7824 */ /* 0x000fe200028e0684 */
[----:B-----5:R-:W-:-:S05]  /*10e40*/  IADD3 R156, P5, PT, R194, R3, RZ ;  /* 0x00000003c29c7210 */ /* 0x020fca0007fbe0ff */
[----:B------:R-:W-:Y:S01]  /*10e50*/  LDGSTS.E [R133+0x1c8], desc[UR22][R142.64], !P4 ;  /* 0x001c80008e857fae */ /* 0x000fe2000e1a1016 */
[--C-:B------:R-:W-:Y:S01]  /*10e60*/  IMAD.X R157, R195, 0x1, R132.reuse, P5 ;  /* 0x00000001c39d7824 */ /* 0x100fe200028e0684 */
[----:B------:R-:W-:Y:S02]  /*10e70*/  IADD3 R194, P5, PT, R250, R3, RZ ;  /* 0x00000003fac27210 */ /* 0x000fe40007fbe0ff */
[----:B------:R-:W1:Y:S02]  /*10e80*/  LDC R250, c[0x0][0x3a0] ;  /* 0x0000e800fffa7b82 */ /* 0x000e640000000800 */
[----:B------:R-:W-:Y:S01]  /*10e90*/  LDGSTS.E [R133+0x1cc], desc[UR22][R156.64], !P3 ;  /* 0x001cc0009c857fae */ /* 0x000fe2000d9a1016 */
[----:B------:R-:W-:-:S05]  /*10ea0*/  IMAD.X R195, R251, 0x1, R132, P5 ;  /* 0x00000001fbc37824 */ /* 0x000fca00028e0684 */
[----:B------:R-:W2:Y:S01]  /*10eb0*/  LDC R251, c[0x0][0x3a0] ;  /* 0x0000e800fffb7b82 */ /* 0x000ea20000000800 */
[----:B------:R-:W-:Y:S01]  /*10ec0*/  LDGSTS.E [R133+0x1d0], desc[UR22][R194.64], !P1 ;  /* 0x001d0000c2857fae */ /* 0x000fe2000c9a1016 */
[----:B-1----:R-:W-:-:S05]  /*10ed0*/  VIADD R250, R250, 0xfffffe8a ;  /* 0xfffffe8afafa7836 */ /* 0x002fca0000000000 */
[----:B------:R-:W-:Y:S02]  /*10ee0*/  ISETP.GE.U32.AND P4, PT, R250, 0x7ffffe0b, PT ;  /* 0x7ffffe0bfa00780c */ /* 0x000fe40003f86070 */
[----:B------:R-:W1:Y:S01]  /*10ef0*/  LDC R250, c[0x0][0x3a0] ;  /* 0x0000e800fffa7b82 */ /* 0x000e620000000800 */
[----:B--2---:R-:W-:Y:S01]  /*10f00*/  VIADD R251, R251, 0xfffffe89 ;  /* 0xfffffe89fbfb7836 */ /* 0x004fe20000000000 */
[----:B------:R2:W-:Y:S04]  /*10f10*/  STL.64 [R1+0x1c8], R142 ;  /* 0x0001c88e01007387 */ /* 0x0005e80000100a00 */
[----:B------:R-:W-:Y:S01]  /*10f20*/  ISETP.GE.U32.AND P3, PT, R251, 0x7ffffe0a, PT ;  /* 0x7ffffe0afb00780c */ /* 0x000fe20003f66070 */
[----:B--2---:R-:W2:Y:S01]  /*10f30*/  LDL.LU.64 R142, [R1+0x798] ;  /* 0x00079800018e7983 */ /* 0x004ea20000300a00 */
[----:B-1----:R-:W-:-:S05]  /*10f40*/  VIADD R250, R250, 0xfffffe88 ;  /* 0xfffffe88fafa7836 */ /* 0x002fca0000000000 */
[----:B------:R-:W-:Y:S02]  /*10f50*/  ISETP.GE.U32.AND P1, PT, R250, 0x7ffffe09, PT ;  /* 0x7ffffe09fa00780c */ /* 0x000fe40003f26070 */
[-C--:B------:R-:W-:Y:S01]  /*10f60*/  IADD3 R250, P5, PT, R248, R3.reuse, RZ ;  /* 0x00000003f8fa7210 */ /* 0x080fe20007fbe0ff */
[----:B------:R1:W-:Y:S04]  /*10f70*/  STL.64 [R1+0x1d0], R156 ;  /* 0x0001d09c01007387 */ /* 0x0003e80000100a00 */
[----:B------:R-:W-:Y:S01]  /*10f80*/  IMAD.X R251, R249, 0x1, R132, P5 ;  /* 0x00000001f9fb7824 */ /* 0x000fe200028e0684 */
[----:B------:R-:W-:Y:S01]  /*10f90*/  IADD3 R248, P5, PT, R246, R3, RZ ;  /* 0x00000003f6f87210 */ /* 0x000fe20007fbe0ff */
[----:B------:R-:W-:-:S03]  /*10fa0*/  IMAD.MOV.U32 R246, RZ, RZ, R250 ;  /* 0x000000fffff67224 */ /* 0x000fc600078e00fa */
[----:B------:R-:W-:Y:S01]  /*10fb0*/  IADD3.X R249, PT, PT, R247, R132, RZ, P5, !PT ;  /* 0x00000084f7f97210 */ /* 0x000fe20002ffe4ff */
[----:B-1----:R-:W5:Y:S04]  /*10fc0*/  LDL.LU.64 R156, [R1+0x790] ;  /* 0x00079000019c7983 */ /* 0x002f680000300a00 */
[----:B------:R1:W-:Y:S01]  /*10fd0*/  STL.64 [R1+0x1d8], R194 ;  /* 0x0001d8c201007387 */ /* 0x0003e20000100a00 */
[----:B------:R-:W-:-:S05]  /*10fe0*/  IMAD.MOV.U32 R247, RZ, RZ, R251 ;  /* 0x000000fffff77224 */ /* 0x000fca00078e00fb */
[----:B------:R3:W-:Y:S04]  /*10ff0*/  LDGSTS.E [R133+0x1d4], desc[UR22][R246.64], !P4 ;  /* 0x001d4000f6857fae */ /* 0x0007e8000e1a1016 */
[----:B------:R-:W-:Y:S04]  /*11000*/  LDGSTS.E [R133+0x1d8], desc[UR22][R248.64], !P3 ;  /* 0x001d8000f8857fae */ /* 0x000fe8000d9a1016 */
[----:B-1----:R-:W2:Y:S04]  /*11010*/  LDL.LU.64 R194, [R1+0x788] ;  /* 0x0007880001c27983 */ /* 0x002ea80000300a00 */
[----:B------:R1:W-:Y:S01]  /*11020*/  STL.64 [R1+0x1e0], R250 ;  /* 0x0001e0fa01007387 */ /* 0x0003e20000100a00 */
[----:B---3--:R-:W3:Y:S01]  /*11030*/  LDC R246, c[0x0][0x3a0] ;  /* 0x0000e800fff67b82 */ /* 0x008ee20000000800 */
[----:B-1----:R-:W-:-:S07]  /*11040*/  IADD3 R250, P5, PT, R244, R3, RZ ;  /* 0x00000003f4fa7210 */ /* 0x002fce0007fbe0ff */
[----:B------:R-:W1:Y:S01]  /*11050*/  LDC R244, c[0x0][0x3a0] ;  /* 0x0000e800fff47b82 */ /* 0x000e620000000800 */
[----:B------:R-:W-:-:S07]  /*11060*/  IMAD.X R251, R245, 0x1, R132, P5 ;  /* 0x00000001f5fb7824 */ /* 0x000fce00028e0684 */
[----:B------:R-:W4:Y:S01]  /*11070*/  LDC R245, c[0x0][0x3a0] ;  /* 0x0000e800fff57b82 */ /* 0x000f220000000800 */
[----:B------:R-:W-:Y:S01]  /*11080*/  STL.64 [R1+0x1e8], R248 ;  /* 0x0001e8f801007387 */ /* 0x000fe20000100a00 */
[----:B-1----:R-:W-:-:S03]  /*11090*/  VIADD R244, R244, 0xfffffe87 ;  /* 0xfffffe87f4f47836 */ /* 0x002fc60000000000 */
[----:B------:R1:W-:Y:S02]  /*110a0*/  LDGSTS.E [R133+0x1dc], desc[UR22][R250.64], !P1 ;  /* 0x001dc000fa857fae */ /* 0x0003e4000c9a1016 */
[----:B------:R-:W-:Y:S01]  /*110b0*/  ISETP.GE.U32.AND P4, PT, R244, 0x7ffffe08, PT ;  /* 0x7ffffe08f400780c */ /* 0x000fe20003f86070 */
[----:B---3--:R-:W-:Y:S01]  /*110c0*/  VIADD R244, R246, 0xfffffe85 ;  /* 0xfffffe85f6f47836 */ /* 0x008fe20000000000 */
[----:B------:R-:W-:Y:S01]  /*110d0*/  IADD3 R246, P5, PT, R242, R3, RZ ;  /* 0x00000003f2f67210 */ /* 0x000fe20007fbe0ff */
[----:B----4-:R-:W-:Y:S01]  /*110e0*/  VIADD R245, R245, 0xfffffe86 ;  /* 0xfffffe86f5f57836 */ /* 0x010fe20000000000 */
[----:B------:R1:W-:Y:S03]  /*110f0*/  STL.64 [R1+0x1f0], R250 ;  /* 0x0001f0fa01007387 */ /* 0x0003e60000100a00 */
[----:B------:R-:W-:Y:S01]  /*11100*/  IMAD.X R247, R243, 0x1, R132, P5 ;  /* 0x00000001f3f77824 */ /* 0x000fe200028e0684 */
[----:B------:R-:W-:-:S02]  /*11110*/  ISETP.GE.U32.AND P3, PT, R245, 0x7ffffe07, PT ;  /* 0x7ffffe07f500780c */ /* 0x000fc40003f66070 */
[----:B------:R-:W-:Y:S01]  /*11120*/  ISETP.GE.U32.AND P1, PT, R244, 0x7ffffe06, PT ;  /* 0x7ffffe06f400780c */ /* 0x000fe20003f26070 */
[----:B------:R-:W3:Y:S01]  /*11130*/  LDC R245, c[0x0][0x3a0] ;  /* 0x0000e800fff57b82 */ /* 0x000ee20000000800 */
[-C--:B-1----:R-:W-:Y:S01]  /*11140*/  IADD3 R250, P5, PT, R236, R3.reuse, RZ ;  /* 0x00000003ecfa7210 */ /* 0x082fe20007fbe0ff */
[----:B------:R-:W-:Y:S06]  /*11150*/  STL.64 [R1+0x1f8], R246 ;  /* 0x0001f8f601007387 */ /* 0x000fec0000100a00 */
[----:B------:R-:W1:Y:S01]  /*11160*/  LDC R244, c[0x0][0x3a0] ;  /* 0x0000e800fff47b82 */ /* 0x000e620000000800 */
[--C-:B------:R-:W-:Y:S01]  /*11170*/  IMAD.X R251, R237, 0x1, R132.reuse, P5 ;  /* 0x00000001edfb7824 */ /* 0x100fe200028e0684 */
[-C--:B------:R-:W-:Y:S01]  /*11180*/  IADD3 R248, P5, PT, R238, R3.reuse, RZ ;  /* 0x00000003eef87210 */ /* 0x080fe20007fbe0ff */
[----:B------:R-:W-:Y:S04]  /*11190*/  LDGSTS.E [R133+0x1e0], desc[UR22][R246.64], !P4 ;  /* 0x001e0000f6857fae */ /* 0x000fe8000e1a1016 */
[----:B------:R-:W-:Y:S01]  /*111a0*/  IMAD.X R249, R239, 0x1, R132, P5 ;  /* 0x00000001eff97824 */ /* 0x000fe200028e0684 */
[----:B------:R4:W-:Y:S04]  /*111b0*/  STL.64 [R1+0x200], R250 ;  /* 0x000200fa01007387 */ /* 0x0009e80000100a00 */
[----:B------:R4:W-:Y:S04]  /*111c0*/  LDGSTS.E [R133+0x1e4], desc[UR22][R250.64], !P3 ;  /* 0x001e4000fa857fae */ /* 0x0009e8000d9a1016 */
[----:B------:R1:W-:Y:S04]  /*111d0*/  STL.64 [R1+0x208], R248 ;  /* 0x000208f801007387 */ /* 0x0003e80000100a00 */
[----:B------:R-:W-:Y:S01]  /*111e0*/  LDGSTS.E [R133+0x1e8], desc[UR22][R248.64], !P1 ;  /* 0x001e8000f8857fae */ /* 0x000fe2000c9a1016 */
[----:B------:R-:W-:Y:S01]  /*111f0*/  IADD3 R242, P4, PT, R240, R3, RZ ;  /* 0x00000003f0f27210 */ /* 0x000fe20007f9e0ff */
[----:B---3--:R-:W-:-:S02]  /*11200*/  VIADD R236, R245, 0xfffffe83 ;  /* 0xfffffe83f5ec7836 */ /* 0x008fc40000000000 */
[----:B-1----:R-:W-:Y:S01]  /*11210*/  VIADD R237, R244, 0xfffffe84 ;  /* 0xfffffe84f4ed7836 */ /* 0x002fe20000000000 */
[----:B------:R-:W1:Y:S01]  /*11220*/  S2R R0, SR_TID.X ;  /* 0x0000000000007919 */ /* 0x000e620000002100 */
[----:B----4-:R-:W3:Y:S01]  /*11230*/  LDC R251, c[0x0][0x3a0] ;  /* 0x0000e800fffb7b82 */ /* 0x010ee20000000800 */
[----:B------:R-:W4:Y:S01]  /*11240*/  LDL.LU.64 R248, [R1+0x5d8] ;  /* 0x0005d80001f87983 */ /* 0x000f220000300a00 */
[----:B------:R-:W-:Y:S02]  /*11250*/  IADD3.X R243, PT, PT, R241, R132, RZ, P4, !PT ;  /* 0x00000084f1f37210 */ /* 0x000fe400027fe4ff */
[----:B------:R-:W-:Y:S02]  /*11260*/  IADD3 R238, P4, PT, R202, R3, RZ ;  /* 0x00000003caee7210 */ /* 0x000fe40007f9e0ff */
[----:B------:R-:W-:Y:S02]  /*11270*/  ISETP.GE.U32.AND P1, PT, R236, 0x7ffffe04, PT ;  /* 0x7ffffe04ec00780c */ /* 0x000fe40003f26070 */
[----:B------:R-:W1:Y:S01]  /*11280*/  LDC R202, c[0x0][0x3a0] ;  /* 0x0000e800ffca7b82 */ /* 0x000e620000000800 */
[----:B------:R-:W-:Y:S01]  /*11290*/  IMAD.X R239, R203, 0x1, R132, P4 ;  /* 0x00000001cbef7824 */ /* 0x000fe200020e0684 */
[----:B------:R-:W-:-:S06]  /*112a0*/  ISETP.GE.U32.AND P3, PT, R237, 0x7ffffe05, PT ;  /* 0x7ffffe05ed00780c */ /* 0x000fcc0003f66070 */
[----:B------:R-:W3:Y:S08]  /*112b0*/  LDC R203, c[0x0][0x3a0] ;  /* 0x0000e800ffcb7b82 */ /* 0x000ef00000000800 */
[----:B------:R-:W3:Y:S01]  /*112c0*/  LDC R236, c[0x0][0x3a0] ;  /* 0x0000e800ffec7b82 */ /* 0x000ee20000000800 */
[----:B------:R-:W-:Y:S04]  /*112d0*/  STL.64 [R1+0x210], R242 ;  /* 0x000210f201007387 */ /* 0x000fe80000100a00 */
[----:B------:R-:W-:Y:S04]  /*112e0*/  LDGSTS.E [R133+0x1ec], desc[UR22][R242.64], !P3 ;  /* 0x001ec000f2857fae */ /* 0x000fe8000d9a1016 */
[----:B------:R1:W-:Y:S04]  /*112f0*/  STL.64 [R1+0x218], R238 ;  /* 0x000218ee01007387 */ /* 0x0003e80000100a00 */
[----:B------:R1:W-:Y:S01]  /*11300*/  LDGSTS.E [R133+0x1f0], desc[UR22][R238.64], !P1 ;  /* 0x001f0000ee857fae */ /* 0x0003e2000c9a1016 */
[----:B------:R-:W-:Y:S01]  /*11310*/  IADD3 R240, P4, PT, R200, R3, RZ ;  /* 0x00000003c8f07210 */ /* 0x000fe20007f9e0ff */
[----:B-1----:R-:W-:-:S02]  /*11320*/  VIADD R202, R202, 0xfffffe81 ;  /* 0xfffffe81caca7836 */ /* 0x002fc40000000000 */
[----:B---3--:R-:W-:Y:S01]  /*11330*/  VIADD R203, R203, 0xfffffe82 ;  /* 0xfffffe82cbcb7836 */ /* 0x008fe20000000000 */
[----:B------:R-:W-:Y:S01]  /*11340*/  IADD3 R238, P5, PT, R198, R3, RZ ;  /* 0x00000003c6ee7210 */ /* 0x000fe20007fbe0ff */
[----:B------:R-:W-:-:S04]  /*11350*/  VIADD R237, R236, 0xfffffe80 ;  /* 0xfffffe80eced7836 */ /* 0x000fc80000000000 */
[--C-:B------:R-:W-:Y:S01]  /*11360*/  IMAD.X R239, R199, 0x1, R132.reuse, P5 ;  /* 0x00000001c7ef7824 */ /* 0x100fe200028e0684 */
[----:B------:R-:W-:Y:S01]  /*11370*/  IADD3 R200, P5, PT, R196, R3, RZ ;  /* 0x00000003c4c87210 */ /* 0x000fe20007fbe0ff */
[--C-:B------:R-:W-:Y:S01]  /*11380*/  IMAD.X R241, R201, 0x1, R132.reuse, P4 ;  /* 0x00000001c9f17824 */ /* 0x100fe200020e0684 */
[----:B------:R-:W-:Y:S02]  /*11390*/  ISETP.GE.U32.AND P3, PT, R203, 0x7ffffe03, PT ;  /* 0x7ffffe03cb00780c */ /* 0x000fe40003f66070 */
[----:B------:R-:W-:Y:S01]  /*113a0*/  ISETP.GE.U32.AND P1, PT, R202, 0x7ffffe02, PT ;  /* 0x7ffffe02ca00780c */ /* 0x000fe20003f26070 */
[----:B------:R-:W-:Y:S01]  /*113b0*/  IMAD.X R201, R197, 0x1, R132, P5 ;  /* 0x00000001c5c97824 */ /* 0x000fe200028e0684 */
[----:B------:R-:W-:Y:S01]  /*113c0*/  ISETP.GE.U32.AND P4, PT, R237, 0x7ffffe01, PT ;  /* 0x7ffffe01ed00780c */ /* 0x000fe20003f86070 */
[----:B------:R-:W-:Y:S04]  /*113d0*/  STL.64 [R1+0x220], R240 ;  /* 0x000220f001007387 */ /* 0x000fe80000100a00 */
[----:B------:R-:W-:Y:S04]  /*113e0*/  STL.64 [R1+0x228], R238 ;  /* 0x000228ee01007387 */ /* 0x000fe80000100a00 */
[----:B------:R1:W-:Y:S04]  /*113f0*/  STL.64 [R1+0x230], R200 ;  /* 0x000230c801007387 */ /* 0x0003e80000100a00 */
[----:B------:R-:W3:Y:S01]  /*11400*/  LDL.LU.64 R242, [R1+0x5e8] ;  /* 0x0005e80001f27983 */ /* 0x000ee20000300a00 */
[----:B------:R-:W-:-:S03]  /*11410*/  LOP3.LUT R0, R0, 0x7f, RZ, 0xc0, !PT ;  /* 0x0000007f00007812 */ /* 0x000fc600078ec0ff */
[----:B------:R-:W-:Y:S01]  /*11420*/  LDGSTS.E [R133+0x1f4], desc[UR22][R240.64], !P3 ;  /* 0x001f4000f0857fae */ /* 0x000fe2000d9a1016 */
[----:B------:R-:W-:-:S03]  /*11430*/  VIADD R251, R251, 0x7f ;  /* 0x0000007ffbfb7836 */ /* 0x000fc60000000000 */
[----:B------:R-:W2:Y:S01]  /*11440*/  LDL.LU.64 R246, [R1+0x5c8] ;  /* 0x0005c80001f67983 */ /* 0x000ea20000300a00 */
[----:B------:R-:W-:-:S03]  /*11450*/  ISETP.GE.AND P3, PT, R0, UR5, PT ;  /* 0x0000000500007c0c */ /* 0x000fc6000bf66270 */
[----:B------:R-:W-:Y:S04]  /*11460*/  LDGSTS.E [R133+0x1f8], desc[UR22][R238.64], !P1 ;  /* 0x001f8000ee857fae */ /* 0x000fe8000c9a1016 */
[----:B------:R1:W-:Y:S01]  /*11470*/  LDGSTS.E [R133+0x1fc], desc[UR22][R200.64], !P4 ;  /* 0x001fc000c8857fae */ /* 0x0003e2000e1a1016 */
[----:B------:R-:W-:Y:S02]  /*11480*/  ISETP.GT.AND P1, PT, R251, 0x17f, PT ;  /* 0x0000017ffb00780c */ /* 0x000fe40003f24270 */
[----:B------:R-:W-:Y:S01]  /*11490*/  SEL R196, RZ, 0x4, P3 ;  /* 0x00000004ffc47807 */ /* 0x000fe20001800000 */
[----:B------:R-:W0:Y:S01]  /*114a0*/  LDGDEPBAR ;  /* 0x00000000000079af */ /* 0x000e220000000000 */
[----:B-1----:R-:W-:-:S04]  /*114b0*/  SHF.R.S32.HI R133, RZ, 0x1f, R134 ;  /* 0x0000001fff857819 */ /* 0x002fc80000011486 */
[C---:B------:R-:W-:Y:S01]  /*114c0*/  SHF.L.U64.HI R133, R134.reuse, 0x2, R133 ;  /* 0x0000000286857819 */ /* 0x040fe20000010285 */
[----:B------:R-:W-:Y:S01]  /*114d0*/  IMAD.SHL.U32 R134, R134, 0x4, RZ ;  /* 0x0000000486867824 */ /* 0x000fe200078e00ff */
[----:B------:R-:W-:-:S04]  /*114e0*/  SEL R196, R196, RZ, P1 ;  /* 0x000000ffc4c47207 */ /* 0x000fc80000800000 */
[----:B------:R-:W-:Y:S02]  /*114f0*/  ISETP.NE.U32.AND P1, PT, R196, RZ, PT ;  /* 0x000000ffc400720c */ /* 0x000fe40003f25070 */
[----:B----4-:R-:W-:-:S05]  /*11500*/  IADD3 R198, P3, PT, R248, R134, RZ ;  /* 0x00000086f8c67210 */ /* 0x010fca0007f7e0ff */
[----:B------:R-:W-:Y:S01]  /*11510*/  IMAD.X R199, R249, 0x1, R133, P3 ;  /* 0x00000001f9c77824 */ /* 0x000fe200018e0685 */
[----:B------:R-:W-:-:S05]  /*11520*/  IADD3 R196, P3, PT, R234, R134, RZ ;  /* 0x00000086eac47210 */ /* 0x000fca0007f7e0ff */
[----:B------:R1:W-:Y:S01]  /*11530*/  LDGSTS.E [R252+0x30000], desc[UR22][R198.64], P1 ;  /* 0x30000000c6fc7fae */ /* 0x0003e200089a1016 */
[----:B------:R-:W-:Y:S01]  /*11540*/  IMAD.X R197, R235, 0x1, R133, P3 ;  /* 0x00000001ebc57824 */ /* 0x000fe200018e0685 */
[-C--:B------:R-:W-:Y:S02]  /*11550*/  IADD3 R200, P3, PT, R232, R134.reuse, RZ ;  /* 0x00000086e8c87210 */ /* 0x080fe40007f7e0ff */
[----:B------:R1:W-:Y:S02]  /*11560*/  STL.64 [R1+0x238], R198 ;  /* 0x000238c601007387 */ /* 0x0003e40000100a00 */
[----:B------:R-:W-:Y:S02]  /*11570*/  IADD3.X R201, PT, PT, R233, R133, RZ, P3, !PT ;  /* 0x00000085e9c97210 */ /* 0x000fe40001ffe4ff */
[----:B------:R4:W-:Y:S04]  /*11580*/  STL.64 [R1+0x278], R196 ;  /* 0x000278c401007387 */ /* 0x0009e80000100a00 */
[----:B------:R4:W-:Y:S01]  /*11590*/  LDGSTS.E [R252+0x30400], desc[UR22][R196.64], P1 ;  /* 0x30400000c4fc7fae */ /* 0x0009e200089a1016 */
[----:B-1----:R-:W-:-:S03]  /*115a0*/  IADD3 R198, P3, PT, R226, R134, RZ ;  /* 0x00000086e2c67210 */ /* 0x002fc60007f7e0ff */
[----:B------:R1:W-:Y:S02]  /*115b0*/  STL.64 [R1+0x2f8], R200 ;  /* 0x0002f8c801007387 */ /* 0x0003e40000100a00 */
[----:B------:R-:W-:Y:S02]  /*115c0*/  IMAD.X R199, R227, 0x1, R133, P3 ;  /* 0x00000001e3c77824 */ /* 0x000fe400018e0685 */
[----:B------:R1:W-:Y:S01]  /*115d0*/  LDGSTS.E [R252+0x30800], desc[UR22][R200.64], P1 ;  /* 0x30800000c8fc7fae */ /* 0x0003e200089a1016 */
[----:B----4-:R-:W-:-:S03]  /*115e0*/  IADD3 R196, P3, PT, R206, R134, RZ ;  /* 0x00000086cec47210 */ /* 0x010fc60007f7e0ff */
[----:B------:R4:W-:Y:S02]  /*115f0*/  STL.64 [R1+0x338], R198 ;  /* 0x000338c601007387 */ /* 0x0009e40000100a00 */
[----:B------:R-:W-:Y:S02]  /*11600*/  IMAD.X R197, R207, 0x1, R133, P3 ;  /* 0x00000001cfc57824 */ /* 0x000fe400018e0685 */
[----:B------:R4:W-:Y:S04]  /*11610*/  LDGSTS.E [R252+0x30c00], desc[UR22][R198.64], P1 ;  /* 0x30c00000c6fc7fae */ /* 0x0009e800089a1016 */
[----:B------:R5:W-:Y:S04]  /*11620*/  STL.64 [R1+0x378], R196 ;  /* 0x000378c401007387 */ /* 0x000be80000100a00 */
[----:B------:R-:W2:Y:S01]  /*11630*/  LDL.LU.64 R248, [R1+0x600] ;  /* 0x0006000001f87983 */ /* 0x000ea20000300a00 */
[----:B-1----:R-:W-:-:S03]  /*11640*/  IADD3 R200, P3, PT, R184, R134, RZ ;  /* 0x00000086b8c87210 */ /* 0x002fc60007f7e0ff */
[----:B------:R5:W-:Y:S02]  /*11650*/  LDGSTS.E [R252+0x31000], desc[UR22][R196.64], P1 ;  /* 0x31000000c4fc7fae */ /* 0x000be400089a1016 */
[----:B------:R-:W-:Y:S01]  /*11660*/  IMAD.X R201, R185, 0x1, R133, P3 ;  /* 0x00000001b9c97824 */ /* 0x000fe200018e0685 */
[----:B----4-:R-:W-:-:S04]  /*11670*/  IADD3 R198, P3, PT, R170, R134, RZ ;  /* 0x00000086aac67210 */ /* 0x010fc80007f7e0ff */
[----:B------:R-:W-:Y:S01]  /*11680*/  LDGSTS.E [R252+0x31400], desc[UR22][R200.64], P1 ;  /* 0x31400000c8fc7fae */ /* 0x000fe200089a1016 */
[--C-:B------:R-:W-:Y:S01]  /*11690*/  IMAD.X R199, R171, 0x1, R133.reuse, P3 ;  /* 0x00000001abc77824 */ /* 0x100fe200018e0685 */
[----:B-----5:R-:W-:Y:S02]  /*116a0*/  IADD3 R196, P3, PT, R154, R134, RZ ;  /* 0x000000869ac47210 */ /* 0x020fe40007f7e0ff */
[----:B------:R-:W-:Y:S04]  /*116b0*/  STL.64 [R1+0x3b8], R200 ;  /* 0x0003b8c801007387 */ /* 0x000fe80000100a00 */
[----:B------:R-:W-:Y:S01]  /*116c0*/  STL.64 [R1+0x3f8], R198 ;  /* 0x0003f8c601007387 */ /* 0x000fe20000100a00 */
[----:B------:R-:W-:-:S03]  /*116d0*/  IMAD.X R197, R155, 0x1, R133, P3 ;  /* 0x000000019bc57824 */ /* 0x000fc600018e0685 */
[----:B------:R-:W4:Y:S01]  /*116e0*/  LDL.LU.64 R238, [R1+0x5e0] ;  /* 0x0005e00001ee7983 */ /* 0x000f220000300a00 */
[----:B---3--:R-:W-:-:S03]  /*116f0*/  IADD3 R170, P3, PT, R242, R134, RZ ;  /* 0x00000086f2aa7210 */ /* 0x008fc60007f7e0ff */
[----:B------:R-:W-:Y:S02]  /*11700*/  LDGSTS.E [R252+0x31800], desc[UR22][R198.64], P1 ;  /* 0x31800000c6fc7fae */ /* 0x000fe400089a1016 */
[--C-:B------:R-:W-:Y:S01]  /*11710*/  IMAD.X R171, R243, 0x1, R133.reuse, P3 ;  /* 0x00000001f3ab7824 */ /* 0x100fe200018e0685 */
[-C--:B--2---:R-:W-:Y:S01]  /*11720*/  IADD3 R154, P3, PT, R246, R134.reuse, RZ ;  /* 0x00000086f69a7210 */ /* 0x084fe20007f7e0ff */
[----:B------:R-:W-:Y:S04]  /*11730*/  STL.64 [R1+0x438], R196 ;  /* 0x000438c401007387 */ /* 0x000fe80000100a00 */
[--C-:B------:R-:W-:Y:S01]  /*11740*/  IMAD.X R155, R247, 0x1, R133.reuse, P3 ;  /* 0x00000001f79b7824 */ /* 0x100fe200018e0685 */
[----:B------:R-:W-:Y:S01]  /*11750*/  IADD3 R184, P3, PT, R230, R134, RZ ;  /* 0x00000086e6b87210 */ /* 0x000fe20007f7e0ff */
[----:B------:R-:W-:Y:S04]  /*11760*/  LDGSTS.E [R252+0x31c00], desc[UR22][R196.64], P1 ;  /* 0x31c00000c4fc7fae */ /* 0x000fe800089a1016 */
[----:B------:R1:W-:Y:S01]  /*11770*/  STL.64 [R1+0x240], R170 ;  /* 0x000240aa01007387 */ /* 0x0003e20000100a00 */
[----:B------:R-:W-:-:S03]  /*11780*/  IMAD.X R185, R231, 0x1, R133, P3 ;  /* 0x00000001e7b97824 */ /* 0x000fc600018e0685 */
[----:B------:R1:W-:Y:S04]  /*11790*/  LDGSTS.E [R141+0x30080], desc[UR22][R170.64], P1 ;  /* 0x30080000aa8d7fae */ /* 0x0003e800089a1016 */
[----:B------:R2:W-:Y:S04]  /*117a0*/  STL.64 [R1+0x280], R154 ;  /* 0x0002809a01007387 */ /* 0x0005e80000100a00 */
[----:B------:R2:W-:Y:S01]  /*117b0*/  LDGSTS.E [R141+0x30480], desc[UR22][R154.64], P1 ;  /* 0x304800009a8d7fae */ /* 0x0005e200089a1016 */
[----:B-1----:R-:W-:-:S03]  /*117c0*/  IADD3 R170, P3, PT, R224, R134, RZ ;  /* 0x00000086e0aa7210 */ /* 0x002fc60007f7e0ff */
[----:B------:R1:W-:Y:S02]  /*117d0*/  STL.64 [R1+0x2c0], R184 ;  /* 0x0002c0b801007387 */ /* 0x0003e40000100a00 */
[----:B------:R-:W-:Y:S02]  /*117e0*/  IMAD.X R171, R225, 0x1, R133, P3 ;  /* 0x00000001e1ab7824 */ /* 0x000fe400018e0685 */
[----:B------:R1:W-:Y:S01]  /*117f0*/  LDGSTS.E [R141+0x30880], desc[UR22][R184.64], P1 ;  /* 0x30880000b88d7fae */ /* 0x0003e200089a1016 */
[----:B--2---:R-:W-:-:S03]  /*11800*/  IADD3 R154, P3, PT, R204, R134, RZ ;  /* 0x00000086cc9a7210 */ /* 0x004fc60007f7e0ff */
[----:B------:R2:W-:Y:S02]  /*11810*/  STL.64 [R1+0x300], R170 ;  /* 0x000300aa01007387 */ /* 0x0005e40000100a00 */
[----:B------:R-:W-:Y:S02]  /*11820*/  IMAD.X R155, R205, 0x1, R133, P3 ;  /* 0x00000001cd9b7824 */ /* 0x000fe400018e0685 */
[----:B------:R2:W-:Y:S01]  /*11830*/  LDGSTS.E [R141+0x30c80], desc[UR22][R170.64], P1 ;  /* 0x30c80000aa8d7fae */ /* 0x0005e200089a1016 */
[----:B-1----:R-:W-:-:S03]  /*11840*/  IADD3 R184, P3, PT, R182, R134, RZ ;  /* 0x00000086b6b87210 */ /* 0x002fc60007f7e0ff */
[----:B------:R1:W-:Y:S02]  /*11850*/  STL.64 [R1+0x340], R154 ;  /* 0x0003409a01007387 */ /* 0x0003e40000100a00 */
[----:B------:R-:W-:Y:S02]  /*11860*/  IMAD.X R185, R183, 0x1, R133, P3 ;  /* 0x00000001b7b97824 */ /* 0x000fe400018e0685 */
[----:B------:R1:W-:Y:S01]  /*11870*/  LDGSTS.E [R141+0x31080], desc[UR22][R154.64], P1 ;  /* 0x310800009a8d7fae */ /* 0x0003e200089a1016 */
[----:B--2---:R-:W-:-:S03]  /*11880*/  IADD3 R170, P3, PT, R168, R134, RZ ;  /* 0x00000086a8aa7210 */ /* 0x004fc60007f7e0ff */
[----:B------:R-:W-:Y:S01]  /*11890*/  STL.64 [R1+0x380], R184 ;  /* 0x000380b801007387 */ /* 0x000fe20000100a00 */
[----:B------:R-:W-:-:S03]  /*118a0*/  IADD3.X R171, PT, PT, R169, R133, RZ, P3, !PT ;  /* 0x00000085a9ab7210 */ /* 0x000fc60001ffe4ff */
[----:B------:R-:W-:Y:S01]  /*118b0*/  LDGSTS.E [R141+0x31480], desc[UR22][R184.64], P1 ;  /* 0x31480000b88d7fae */ /* 0x000fe200089a1016 */
[----:B-1----:R-:W-:-:S03]  /*118c0*/  IADD3 R154, P3, PT, R152, R134, RZ ;  /* 0x00000086989a7210 */ /* 0x002fc60007f7e0ff */
[----:B------:R-:W-:Y:S04]  /*118d0*/  STL.64 [R1+0x3c0], R170 ;  /* 0x0003c0aa01007387 */ /* 0x000fe80000100a00 */
[----:B------:R-:W2:Y:S01]  /*118e0*/  LDL.LU.64 R242, [R1+0x618] ;  /* 0x0006180001f27983 */ /* 0x000ea20000300a00 */
[----:B------:R-:W-:-:S03]  /*118f0*/  IMAD.X R155, R153, 0x1, R133, P3 ;  /* 0x00000001999b7824 */ /* 0x000fc600018e0685 */
[----:B------:R-:W-:Y:S04]  /*11900*/  LDGSTS.E [R141+0x31880], desc[UR22][R170.64], P1 ;  /* 0x31880000aa8d7fae */ /* 0x000fe800089a1016 */
[----:B------:R1:W-:Y:S04]  /*11910*/  STL.64 [R1+0x400], R154 ;  /* 0x0004009a01007387 */ /* 0x0003e80000100a00 */
[----:B------:R1:W-:Y:S04]  /*11920*/  LDGSTS.E [R141+0x31c80], desc[UR22][R154.64], P1 ;  /* 0x31c800009a8d7fae */ /* 0x0003e800089a1016 */
[----:B------:R-:W3:Y:S01]  /*11930*/  LDL.LU.64 R246, [R1+0x5f8] ;  /* 0x0005f80001f67983 */ /* 0x000ee20000300a00 */
[----:B-1----:R-:W-:-:S05]  /*11940*/  IADD3 R154, P3, PT, R248, R134, RZ ;  /* 0x00000086f89a7210 */ /* 0x002fca0007f7e0ff */
[----:B------:R-:W-:Y:S02]  /*11950*/  IMAD.X R155, R249, 0x1, R133, P3 ;  /* 0x00000001f99b7824 */ /* 0x000fe400018e0685 */
[----:B------:R-:W5:Y:S04]  /*11960*/  LDL.LU.64 R248, [R1+0x5d0] ;  /* 0x0005d00001f87983 */ /* 0x000f680000300a00 */
[----:B------:R1:W-:Y:S04]  /*11970*/  STL.64 [R1+0x248], R154 ;  /* 0x0002489a01007387 */ /* 0x0003e80000100a00 */
[----:B------:R1:W-:Y:S01]  /*11980*/  LDGSTS.E [R140+0x30100], desc[UR22][R154.64], P1 ;  /* 0x301000009a8c7fae */ /* 0x0003e200089a1016 */
[----:B----4-:R-:W-:-:S05]  /*11990*/  IADD3 R152, P3, PT, R238, R134, RZ ;  /* 0x00000086ee987210 */ /* 0x010fca0007f7e0ff */
[----:B------:R-:W-:Y:S01]  /*119a0*/  IMAD.X R153, R239, 0x1, R133, P3 ;  /* 0x00000001ef997824 */ /* 0x000fe200018e0685 */
[----:B------:R-:W-:-:S04]  /*119b0*/  IADD3 R168, P3, PT, R228, R134, RZ ;  /* 0x00000086e4a87210 */ /* 0x000fc80007f7e0ff */
[----:B------:R4:W-:Y:S01]  /*119c0*/  LDGSTS.E [R140+0x30500], desc[UR22][R152.64], P1 ;  /* 0x30500000988c7fae */ /* 0x0009e200089a1016 */
[--C-:B------:R-:W-:Y:S01]  /*119d0*/  IMAD.X R169, R229, 0x1, R133.reuse, P3 ;  /* 0x00000001e5a97824 */ /* 0x100fe200018e0685 */
[-C--:B-1----:R-:W-:Y:S02]  /*119e0*/  IADD3 R154, P3, PT, R222, R134.reuse, RZ ;  /* 0x00000086de9a7210 */ /* 0x082fe40007f7e0ff */
[----:B------:R4:W-:Y:S03]  /*119f0*/  STL.64 [R1+0x288], R152 ;  /* 0x0002889801007387 */ /* 0x0009e60000100a00 */
[----:B------:R-:W-:Y:S01]  /*11a00*/  IMAD.X R155, R223, 0x1, R133, P3 ;  /* 0x00000001df9b7824 */ /* 0x000fe200018e0685 */
[----:B------:R1:W-:Y:S04]  /*11a10*/  STL.64 [R1+0x2c8], R168 ;  /* 0x0002c8a801007387 */ /* 0x0003e80000100a00 */
[----:B------:R1:W-:Y:S01]  /*11a20*/  LDGSTS.E [R140+0x30900], desc[UR22][R168.64], P1 ;  /* 0x30900000a88c7fae */ /* 0x0003e200089a1016 */
[----:B----4-:R-:W-:-:S03]  /*11a30*/  IADD3 R152, P3, PT, R192, R134, RZ ;  /* 0x00000086c0987210 */ /* 0x010fc60007f7e0ff */
[----:B------:R4:W-:Y:S02]  /*11a40*/  STL.64 [R1+0x308], R154 ;  /* 0x0003089a01007387 */ /* 0x0009e40000100a00 */
[----:B------:R-:W-:Y:S02]  /*11a50*/  IMAD.X R153, R193, 0x1, R133, P3 ;  /* 0x00000001c1997824 */ /* 0x000fe400018e0685 */
[----:B------:R4:W-:Y:S01]  /*11a60*/  LDGSTS.E [R140+0x30d00], desc[UR22][R154.64], P1 ;  /* 0x30d000009a8c7fae */ /* 0x0009e200089a1016 */
[----:B-1----:R-:W-:-:S03]  /*11a70*/  IADD3 R168, P3, PT, R180, R134, RZ ;  /* 0x00000086b4a87210 */ /* 0x002fc60007f7e0ff */
[----:B------:R1:W-:Y:S02]  /*11a80*/  STL.64 [R1+0x348], R152 ;  /* 0x0003489801007387 */ /* 0x0003e40000100a00 */
[----:B------:R-:W-:Y:S02]  /*11a90*/  IMAD.X R169, R181, 0x1, R133, P3 ;  /* 0x00000001b5a97824 */ /* 0x000fe400018e0685 */
[----:B------:R1:W-:Y:S01]  /*11aa0*/  LDGSTS.E [R140+0x31100], desc[UR22][R152.64], P1 ;  /* 0x31100000988c7fae */ /* 0x0003e200089a1016 */
[----:B----4-:R-:W-:-:S03]  /*11ab0*/  IADD3 R154, P3, PT, R166, R134, RZ ;  /* 0x00000086a69a7210 */ /* 0x010fc60007f7e0ff */
[----:B------:R-:W-:Y:S02]  /*11ac0*/  STL.64 [R1+0x388], R168 ;  /* 0x000388a801007387 */ /* 0x000fe40000100a00 */
[----:B------:R-:W-:Y:S02]  /*11ad0*/  IMAD.X R155, R167, 0x1, R133, P3 ;  /* 0x00000001a79b7824 */ /* 0x000fe400018e0685 */
[----:B------:R-:W-:Y:S01]  /*11ae0*/  LDGSTS.E [R140+0x31500], desc[UR22][R168.64], P1 ;  /* 0x31500000a88c7fae */ /* 0x000fe200089a1016 */
[----:B-1----:R-:W-:-:S03]  /*11af0*/  IADD3 R152, P3, PT, R150, R134, RZ ;  /* 0x0000008696987210 */ /* 0x002fc60007f7e0ff */
[----:B------:R-:W-:Y:S02]  /*11b00*/  STL.64 [R1+0x3c8], R154 ;  /* 0x0003c89a01007387 */ /* 0x000fe40000100a00 */
[----:B------:R-:W-:Y:S02]  /*11b10*/  IMAD.X R153, R151, 0x1, R133, P3 ;  /* 0x0000000197997824 */ /* 0x000fe400018e0685 */
[----:B------:R-:W4:Y:S04]  /*11b20*/  LDL.LU.64 R244, [R1+0x630] ;  /* 0x0006300001f47983 */ /* 0x000f280000300a00 */
[----:B------:R5:W-:Y:S04]  /*11b30*/  STL.64 [R1+0x408], R152 ;  /* 0x0004089801007387 */ /* 0x000be80000100a00 */
[----:B------:R-:W4:Y:S04]  /*11b40*/  LDL.LU.64 R238, [R1+0x610] ;  /* 0x0006100001ee7983 */ /* 0x000f280000300a00 */
[----:B------:R-:W-:Y:S04]  /*11b50*/  LDGSTS.E [R140+0x31900], desc[UR22][R154.64], P1 ;  /* 0x319000009a8c7fae */ /* 0x000fe800089a1016 */
[----:B------:R3:W-:Y:S01]  /*11b60*/  LDGSTS.E [R140+0x31d00], desc[UR22][R152.64], P1 ;  /* 0x31d00000988c7fae */ /* 0x0007e200089a1016 */
[----:B--2---:R-:W-:-:S05]  /*11b70*/  IADD3 R150, P3, PT, R242, R134, RZ ;  /* 0x00000086f2967210 */ /* 0x004fca0007f7e0ff */
[----:B------:R-:W-:Y:S02]  /*11b80*/  IMAD.X R151, R243, 0x1, R133, P3 ;  /* 0x00000001f3977824 */ /* 0x000fe400018e0685 */
[----:B------:R-:W2:Y:S01]  /*11b90*/  LDL.LU.64 R242, [R1+0x5f0] ;  /* 0x0005f00001f27983 */ /* 0x000ea20000300a00 */
[----:B---3--:R-:W-:-:S03]  /*11ba0*/  IADD3 R140, P3, PT, R246, R134, RZ ;  /* 0x00000086f68c7210 */ /* 0x008fc60007f7e0ff */
[----:B------:R1:W-:Y:S02]  /*11bb0*/  LDGSTS.E [R139+0x30180], desc[UR22][R150.64], P1 ;  /* 0x30180000968b7fae */ /* 0x0003e400089a1016 */
[----:B------:R-:W-:Y:S02]  /*11bc0*/  IMAD.X R141, R247, 0x1, R133, P3 ;  /* 0x00000001f78d7824 */ /* 0x000fe400018e0685 */
[----:B------:R1:W-:Y:S04]  /*11bd0*/  STL.64 [R1+0x250], R150 ;  /* 0x0002509601007387 */ /* 0x0003e80000100a00 */
[----:B------:R3:W-:Y:S04]  /*11be0*/  STL.64 [R1+0x290], R140 ;  /* 0x0002908c01007387 */ /* 0x0007e80000100a00 */
[----:B------:R3:W-:Y:S01]  /*11bf0*/  LDGSTS.E [R139+0x30580], desc[UR22][R140.64], P1 ;  /* 0x305800008c8b7fae */ /* 0x0007e200089a1016 */
[----:B-----5:R-:W-:-:S04]  /*11c00*/  IADD3 R152, P3, PT, R248, R134, RZ ;  /* 0x00000086f8987210 */ /* 0x020fc80007f7e0ff */
[----:B------:R-:W-:Y:S02]  /*11c10*/  IADD3.X R153, PT, PT, R249, R133, RZ, P3, !PT ;  /* 0x00000085f9997210 */ /* 0x000fe40001ffe4ff */
[----:B-1----:R-:W-:-:S03]  /*11c20*/  IADD3 R150, P3, PT, R220, R134, RZ ;  /* 0x00000086dc967210 */ /* 0x002fc60007f7e0ff */
[----:B------:R1:W-:Y:S02]  /*11c30*/  LDGSTS.E [R139+0x30980], desc[UR22][R152.64], P1 ;  /* 0x30980000988b7fae */ /* 0x0003e400089a1016 */
[--C-:B------:R-:W-:Y:S01]  /*11c40*/  IMAD.X R151, R221, 0x1, R133.reuse, P3 ;  /* 0x00000001dd977824 */ /* 0x100fe200018e0685 */
[-C--:B---3--:R-:W-:Y:S01]  /*11c50*/  IADD3 R140, P3, PT, R190, R134.reuse, RZ ;  /* 0x00000086be8c7210 */ /* 0x088fe20007f7e0ff */
[----:B------:R1:W-:Y:S04]  /*11c60*/  STL.64 [R1+0x2d0], R152 ;  /* 0x0002d09801007387 */ /* 0x0003e80000100a00 */
[----:B------:R-:W-:Y:S01]  /*11c70*/  IMAD.X R141, R191, 0x1, R133, P3 ;  /* 0x00000001bf8d7824 */ /* 0x000fe200018e0685 */
[----:B------:R3:W-:Y:S04]  /*11c80*/  STL.64 [R1+0x310], R150 ;  /* 0x0003109601007387 */ /* 0x0007e80000100a00 */
[----:B------:R3:W-:Y:S01]  /*11c90*/  LDGSTS.E [R139+0x30d80], desc[UR22][R150.64], P1 ;  /* 0x30d80000968b7fae */ /* 0x0007e200089a1016 */
[----:B-1----:R-:W-:-:S03]  /*11ca0*/  IADD3 R152, P3, PT, R178, R134, RZ ;  /* 0x00000086b2987210 */ /* 0x002fc60007f7e0ff */
[----:B------:R1:W-:Y:S02]  /*11cb0*/  STL.64 [R1+0x350], R140 ;  /* 0x0003508c01007387 */ /* 0x0003e40000100a00 */
[----:B------:R-:W-:Y:S02]  /*11cc0*/  IMAD.X R153, R179, 0x1, R133, P3 ;  /* 0x00000001b3997824 */ /* 0x000fe400018e0685 */
[----:B------:R1:W-:Y:S01]  /*11cd0*/  LDGSTS.E [R139+0x31180], desc[UR22][R140.64], P1 ;  /* 0x311800008c8b7fae */ /* 0x0003e200089a1016 */
[----:B---3--:R-:W-:-:S03]  /*11ce0*/  IADD3 R150, P3, PT, R164, R134, RZ ;  /* 0x00000086a4967210 */ /* 0x008fc60007f7e0ff */
[----:B------:R-:W-:Y:S02]  /*11cf0*/  STL.64 [R1+0x390], R152 ;  /* 0x0003909801007387 */ /* 0x000fe40000100a00 */
[----:B------:R-:W-:Y:S02]  /*11d00*/  IMAD.X R151, R165, 0x1, R133, P3 ;  /* 0x00000001a5977824 */ /* 0x000fe400018e0685 */
[----:B------:R-:W-:Y:S01]  /*11d10*/  LDGSTS.E [R139+0x31580], desc[UR22][R152.64], P1 ;  /* 0x31580000988b7fae */ /* 0x000fe200089a1016 */
[----:B-1----:R-:W-:-:S03]  /*11d20*/  IADD3 R140, P3, PT, R148, R134, RZ ;  /* 0x00000086948c7210 */ /* 0x002fc60007f7e0ff */
[----:B------:R-:W-:Y:S02]  /*11d30*/  STL.64 [R1+0x3d0], R150 ;  /* 0x0003d09601007387 */ /* 0x000fe40000100a00 */
[----:B------:R-:W-:Y:S02]  /*11d40*/  IMAD.X R141, R149, 0x1, R133, P3 ;  /* 0x00000001958d7824 */ /* 0x000fe400018e0685 */
[----:B------:R-:W3:Y:S04]  /*11d50*/  LDL.LU.64 R246, [R1+0x648] ;  /* 0x0006480001f67983 */ /* 0x000ee80000300a00 */
[----:B------:R1:W-:Y:S04]  /*11d60*/  STL.64 [R1+0x410], R140 ;  /* 0x0004108c01007387 */ /* 0x0003e80000100a00 */
[----:B------:R-:W5:Y:S04]  /*11d70*/  LDL.LU.64 R248, [R1+0x628] ;  /* 0x0006280001f87983 */ /* 0x000f680000300a00 */
[----:B------:R-:W-:Y:S04]  /*11d80*/  LDGSTS.E [R139+0x31980], desc[UR22][R150.64], P1 ;  /* 0x31980000968b7fae */ /* 0x000fe800089a1016 */
[----:B------:R1:W-:Y:S01]  /*11d90*/  LDGSTS.E [R139+0x31d80], desc[UR22][R140.64], P1 ;  /* 0x31d800008c8b7fae */ /* 0x0003e200089a1016 */
[----:B----4-:R-:W-:-:S05]  /*11da0*/  IADD3 R148, P3, PT, R244, R134, RZ ;  /* 0x00000086f4947210 */ /* 0x010fca0007f7e0ff */
[----:B------:R-:W-:Y:S02]  /*11db0*/  IMAD.X R149, R245, 0x1, R133, P3 ;  /* 0x00000001f5957824 */ /* 0x000fe400018e0685 */
[----:B------:R-:W4:Y:S01]  /*11dc0*/  LDL.LU.64 R244, [R1+0x608] ;  /* 0x0006080001f47983 */ /* 0x000f220000300a00 */
[----:B-1----:R-:W-:-:S03]  /*11dd0*/  IADD3 R140, P3, PT, R238, R134, RZ ;  /* 0x00000086ee8c7210 */ /* 0x002fc60007f7e0ff */
[----:B------:R1:W-:Y:S02]  /*11de0*/  LDGSTS.E [R138+0x30200], desc[UR22][R148.64], P1 ;  /* 0x30200000948a7fae */ /* 0x0003e400089a1016 */
[----:B------:R-:W-:Y:S02]  /*11df0*/  IMAD.X R141, R239, 0x1, R133, P3 ;  /* 0x00000001ef8d7824 */ /* 0x000fe400018e0685 */
[----:B------:R1:W-:Y:S04]  /*11e00*/  STL.64 [R1+0x258], R148 ;  /* 0x0002589401007387 */ /* 0x0003e80000100a00 */
[----:B------:R1:W-:Y:S04]  /*11e10*/  STL.64 [R1+0x298], R140 ;  /* 0x0002988c01007387 */ /* 0x0003e80000100a00 */
[----:B------:R-:W4:Y:S01]  /*11e20*/  LDL.LU.64 R238, [R1+0x40] ;  /* 0x0000400001ee7983 */ /* 0x000f220000300a00 */
[----:B--2---:R-:W-:-:S03]  /*11e30*/  IADD3 R150, P3, PT, R242, R134, RZ ;  /* 0x00000086f2967210 */ /* 0x004fc60007f7e0ff */
[----:B------:R2:W-:Y:S02]  /*11e40*/  LDGSTS.E [R138+0x30600], desc[UR22][R140.64], P1 ;  /* 0x306000008c8a7fae */ /* 0x0005e400089a1016 */
[----:B------:R-:W-:Y:S01]  /*11e50*/  IMAD.X R151, R243, 0x1, R133, P3 ;  /* 0x00000001f3977824 */ /* 0x000fe200018e0685 */
[----:B-1----:R-:W-:-:S04]  /*11e60*/  IADD3 R148, P3, PT, R208, R134, RZ ;  /* 0x00000086d0947210 */ /* 0x002fc80007f7e0ff */
[----:B------:R1:W-:Y:S01]  /*11e70*/  LDGSTS.E [R138+0x30a00], desc[UR22][R150.64], P1 ;  /* 0x30a00000968a7fae */ /* 0x0003e200089a1016 */
[--C-:B------:R-:W-:Y:S01]  /*11e80*/  IMAD.X R149, R209, 0x1, R133.reuse, P3 ;  /* 0x00000001d1957824 */ /* 0x100fe200018e0685 */
[-C--:B--2---:R-:W-:Y:S02]  /*11e90*/  IADD3 R140, P3, PT, R188, R134.reuse, RZ ;  /* 0x00000086bc8c7210 */ /* 0x084fe40007f7e0ff */
[----:B------:R1:W-:Y:S03]  /*11ea0*/  STL.64 [R1+0x2d8], R150 ;  /* 0x0002d89601007387 */ /* 0x0003e60000100a00 */
[----:B------:R-:W-:Y:S01]  /*11eb0*/  IMAD.X R141, R189, 0x1, R133, P3 ;  /* 0x00000001bd8d7824 */ /* 0x000fe200018e0685 */
[----:B------:R2:W-:Y:S04]  /*11ec0*/  STL.64 [R1+0x318], R148 ;  /* 0x0003189401007387 */ /* 0x0005e80000100a00 */
        /* <DEDUP_REMOVED lines=10> */
[----:B------:R-:W-:Y:S02]  /*11f70*/  STL.64 [R1+0x3d8], R148 ;  /* 0x0003d89401007387 */ /* 0x000fe40000100a00 */
[----:B------:R-:W-:Y:S02]  /*11f80*/  IMAD.X R141, R147, 0x1, R133, P3 ;  /* 0x00000001938d7824 */ /* 0x000fe400018e0685 */
[----:B------:R-:W-:Y:S04]  /*11f90*/  LDGSTS.E [R138+0x31a00], desc[UR22][R148.64], P1 ;  /* 0x31a00000948a7fae */ /* 0x000fe800089a1016 */
[----:B------:R3:W-:Y:S04]  /*11fa0*/  STL.64 [R1+0x418], R140 ;  /* 0x0004188c01007387 */ /* 0x0007e80000100a00 */
[----:B------:R3:W-:Y:S04]  /*11fb0*/  LDGSTS.E [R138+0x31e00], desc[UR22][R140.64], P1 ;  /* 0x31e000008c8a7fae */ /* 0x0007e800089a1016 */
[----:B------:R-:W2:Y:S01]  /*11fc0*/  LDL.LU.64 R242, [R1+0x658] ;  /* 0x0006580001f27983 */ /* 0x000ea20000300a00 */
[----:B---3--:R-:W-:-:S05]  /*11fd0*/  IADD3 R140, P3, PT, R246, R134, RZ ;  /* 0x00000086f68c7210 */ /* 0x008fca0007f7e0ff */
[----:B------:R-:W-:Y:S02]  /*11fe0*/  IMAD.X R141, R247, 0x1, R133, P3 ;  /* 0x00000001f78d7824 */ /* 0x000fe400018e0685 */
[----:B------:R-:W3:Y:S01]  /*11ff0*/  LDL.LU.64 R246, [R1+0x640] ;  /* 0x0006400001f67983 */ /* 0x000ee20000300a00 */
[----:B-----5:R-:W-:-:S03]  /*12000*/  IADD3 R138, P3, PT, R248, R134, RZ ;  /* 0x00000086f88a7210 */ /* 0x020fc60007f7e0ff */
[----:B------:R1:W-:Y:S02]  /*12010*/  LDGSTS.E [R137+0x30280], desc[UR22][R140.64], P1 ;  /* 0x302800008c897fae */ /* 0x0003e400089a1016 */
[----:B------:R-:W-:Y:S02]  /*12020*/  IMAD.X R139, R249, 0x1, R133, P3 ;  /* 0x00000001f98b7824 */ /* 0x000fe400018e0685 */
[----:B------:R1:W-:Y:S04]  /*12030*/  STL.64 [R1+0x260], R140 ;  /* 0x0002608c01007387 */ /* 0x0003e80000100a00 */
[----:B------:R5:W-:Y:S04]  /*12040*/  STL.64 [R1+0x2a0], R138 ;  /* 0x0002a08a01007387 */ /* 0x000be80000100a00 */
[----:B------:R-:W3:Y:S04]  /*12050*/  LDL.LU.64 R248, [R1+0x620] ;  /* 0x0006200001f87983 */ /* 0x000ee80000300a00 */
[----:B------:R-:W3:Y:S04]  /*12060*/  LDL.LU.64 R200, [R1+0x50] ;  /* 0x0000500001c87983 */ /* 0x000ee80000300a00 */
[----:B------:R5:W-:Y:S01]  /*12070*/  LDGSTS.E [R137+0x30680], desc[UR22][R138.64], P1 ;  /* 0x306800008a897fae */ /* 0x000be200089a1016 */
[----:B----4-:R-:W-:-:S05]  /*12080*/  IADD3 R146, P3, PT, R244, R134, RZ ;  /* 0x00000086f4927210 */ /* 0x010fca0007f7e0ff */
[----:B------:R-:W-:-:S05]  /*12090*/  IMAD.X R147, R245, 0x1, R133, P3 ;  /* 0x00000001f5937824 */ /* 0x000fca00018e0685 */
[----:B------:R4:W-:Y:S04]  /*120a0*/  STL.64 [R1+0x2e0], R146 ;  /* 0x0002e09201007387 */ /* 0x0009e80000100a00 */
[----:B------:R-:W3:Y:S01]  /*120b0*/  LDL.LU.64 R202, [R1+0x38] ;  /* 0x0000380001ca7983 */ /* 0x000ee20000300a00 */
[----:B-1----:R-:W-:-:S03]  /*120c0*/  IADD3 R140, P3, PT, R238, R134, RZ ;  /* 0x00000086ee8c7210 */ /* 0x002fc60007f7e0ff */
[----:B------:R4:W-:Y:S02]  /*120d0*/  LDGSTS.E [R137+0x30a80], desc[UR22][R146.64], P1 ;  /* 0x30a8000092897fae */ /* 0x0009e400089a1016 */
[----:B------:R-:W-:Y:S01]  /*120e0*/  IMAD.X R141, R239, 0x1, R133, P3 ;  /* 0x00000001ef8d7824 */ /* 0x000fe200018e0685 */
[----:B-----5:R-:W-:-:S04]  /*120f0*/  IADD3 R138, P3, PT, R186, R134, RZ ;  /* 0x00000086ba8a7210 */ /* 0x020fc80007f7e0ff */
[----:B------:R1:W-:Y:S01]  /*12100*/  LDGSTS.E [R137+0x30e80], desc[UR22][R140.64], P1 ;  /* 0x30e800008c897fae */ /* 0x0003e200089a1016 */
[--C-:B------:R-:W-:Y:S01]  /*12110*/  IMAD.X R139, R187, 0x1, R133.reuse, P3 ;  /* 0x00000001bb8b7824 */ /* 0x100fe200018e0685 */
[-C--:B----4-:R-:W-:Y:S02]  /*12120*/  IADD3 R146, P3, PT, R174, R134.reuse, RZ ;  /* 0x00000086ae927210 */ /* 0x090fe40007f7e0ff */
[----:B------:R1:W-:Y:S03]  /*12130*/  STL.64 [R1+0x320], R140 ;  /* 0x0003208c01007387 */ /* 0x0003e60000100a00 */
[----:B------:R-:W-:Y:S01]  /*12140*/  IMAD.X R147, R175, 0x1, R133, P3 ;  /* 0x00000001af937824 */ /* 0x000fe200018e0685 */
[----:B------:R4:W-:Y:S04]  /*12150*/  STL.64 [R1+0x360], R138 ;  /* 0x0003608a01007387 */ /* 0x0009e80000100a00 */
[----:B------:R4:W-:Y:S01]  /*12160*/  LDGSTS.E [R137+0x31280], desc[UR22][R138.64], P1 ;  /* 0x312800008a897fae */ /* 0x0009e200089a1016 */
[----:B-1----:R-:W-:-:S03]  /*12170*/  IADD3 R140, P3, PT, R160, R134, RZ ;  /* 0x00000086a08c7210 */ /* 0x002fc60007f7e0ff */
[----:B------:R-:W-:Y:S02]  /*12180*/  STL.64 [R1+0x3a0], R146 ;  /* 0x0003a09201007387 */ /* 0x000fe40000100a00 */
[----:B------:R-:W-:Y:S02]  /*12190*/  IMAD.X R141, R161, 0x1, R133, P3 ;  /* 0x00000001a18d7824 */ /* 0x000fe400018e0685 */
[----:B------:R-:W-:Y:S01]  /*121a0*/  LDGSTS.E [R137+0x31680], desc[UR22][R146.64], P1 ;  /* 0x3168000092897fae */ /* 0x000fe200089a1016 */
[----:B----4-:R-:W-:-:S03]  /*121b0*/  IADD3 R138, P3, PT, R144, R134, RZ ;  /* 0x00000086908a7210 */ /* 0x010fc60007f7e0ff */
[----:B------:R2:W-:Y:S02]  /*121c0*/  STL.64 [R1+0x3e0], R140 ;  /* 0x0003e08c01007387 */ /* 0x0005e40000100a00 */
[----:B------:R-:W-:Y:S02]  /*121d0*/  IMAD.X R139, R145, 0x1, R133, P3 ;  /* 0x00000001918b7824 */ /* 0x000fe400018e0685 */
[----:B------:R-:W4:Y:S04]  /*121e0*/  LDL.LU.64 R240, [R1+0x660] ;  /* 0x0006600001f07983 */ /* 0x000f280000300a00 */
[----:B------:R3:W-:Y:S04]  /*121f0*/  STL.64 [R1+0x420], R138 ;  /* 0x0004208a01007387 */ /* 0x0007e80000100a00 */
[----:B------:R2:W-:Y:S04]  /*12200*/  LDGSTS.E [R137+0x31a80], desc[UR22][R140.64], P1 ;  /* 0x31a800008c897fae */ /* 0x0005e800089a1016 */
[----:B------:R-:W5:Y:S04]  /*12210*/  LDL.LU.64 R244, [R1+0x650] ;  /* 0x0006500001f47983 */ /* 0x000f680000300a00 */
[----:B------:R-:W5:Y:S04]  /*12220*/  LDL.LU.64 R238, [R1+0x638] ;  /* 0x0006380001ee7983 */ /* 0x000f680000300a00 */
[----:B------:R3:W-:Y:S01]  /*12230*/  LDGSTS.E [R137+0x31e80], desc[UR22][R138.64], P1 ;  /* 0x31e800008a897fae */ /* 0x0007e200089a1016 */
[----:B--2---:R-:W-:-:S05]  /*12240*/  IADD3 R140, P3, PT, R242, R134, RZ ;  /* 0x00000086f28c7210 */ /* 0x004fca0007f7e0ff */
[----:B------:R-:W-:-:S05]  /*12250*/  IMAD.X R141, R243, 0x1, R133, P3 ;  /* 0x00000001f38d7824 */ /* 0x000fca00018e0685 */
[----:B------:R1:W-:Y:S04]  /*12260*/  STL.64 [R1+0x268], R140 ;  /* 0x0002688c01007387 */ /* 0x0003e80000100a00 */
[----:B------:R-:W2:Y:S04]  /*12270*/  LDL.LU.64 R242, [R1+0x58] ;  /* 0x0000580001f27983 */ /* 0x000ea80000300a00 */
[----:B------:R1:W-:Y:S01]  /*12280*/  LDGSTS.E [R136+0x30300], desc[UR22][R140.64], P1 ;  /* 0x303000008c887fae */ /* 0x0003e200089a1016 */
[----:B---3--:R-:W-:-:S05]  /*12290*/  IADD3 R138, P3, PT, R246, R134, RZ ;  /* 0x00000086f68a7210 */ /* 0x008fca0007f7e0ff */
[----:B------:R-:W-:Y:S02]  /*122a0*/  IMAD.X R139, R247, 0x1, R133, P3 ;  /* 0x00000001f78b7824 */ /* 0x000fe400018e0685 */
[----:B------:R-:W3:Y:S04]  /*122b0*/  LDL.LU.64 R246, [R1+0x48] ;  /* 0x0000480001f67983 */ /* 0x000ee80000300a00 */
[----:B------:R1:W-:Y:S04]  /*122c0*/  STL.64 [R1+0x2a8], R138 ;  /* 0x0002a88a01007387 */ /* 0x0003e80000100a00 */
[----:B------:R1:W-:Y:S01]  /*122d0*/  LDGSTS.E [R136+0x30700], desc[UR22][R138.64], P1 ;  /* 0x307000008a887fae */ /* 0x0003e200089a1016 */
[----:B------:R-:W-:-:S04]  /*122e0*/  IADD3 R144, P3, PT, R248, R134, RZ ;  /* 0x00000086f8907210 */ /* 0x000fc80007f7e0ff */
[----:B------:R-:W-:Y:S02]  /*122f0*/  IADD3.X R145, PT, PT, R249, R133, RZ, P3, !PT ;  /* 0x00000085f9917210 */ /* 0x000fe40001ffe4ff */
[----:B------:R-:W3:Y:S01]  /*12300*/  LDL.LU.64 R248, [R1+0x30] ;  /* 0x0000300001f87983 */ /* 0x000ee20000300a00 */
[----:B-1----:R-:W-:-:S03]  /*12310*/  IADD3 R140, P3, PT, R200, R134, RZ ;  /* 0x00000086c88c7210 */ /* 0x002fc60007f7e0ff */
[----:B------:R1:W-:Y:S02]  /*12320*/  LDGSTS.E [R136+0x30b00], desc[UR22][R144.64], P1 ;  /* 0x30b0000090887fae */ /* 0x0003e400089a1016 */
[----:B------:R-:W-:Y:S02]  /*12330*/  IMAD.X R141, R201, 0x1, R133, P3 ;  /* 0x00000001c98d7824 */ /* 0x000fe400018e0685 */
[----:B------:R1:W-:Y:S01]  /*12340*/  STL.64 [R1+0x2e8], R144 ;  /* 0x0002e89001007387 */ /* 0x0003e20000100a00 */
[----:B------:R-:W-:-:S03]  /*12350*/  IADD3 R138, P3, PT, R202, R134, RZ ;  /* 0x00000086ca8a7210 */ /* 0x000fc60007f7e0ff */
[----:B------:R1:W-:Y:S02]  /*12360*/  LDGSTS.E [R136+0x30f00], desc[UR22][R140.64], P1 ;  /* 0x30f000008c887fae */ /* 0x0003e400089a1016 */
[--C-:B------:R-:W-:Y:S01]  /*12370*/  IMAD.X R139, R203, 0x1, R133.reuse, P3 ;  /* 0x00000001cb8b7824 */ /* 0x100fe200018e0685 */
[-C--:B-1----:R-:W-:Y:S01]  /*12380*/  IADD3 R144, P3, PT, R172, R134.reuse, RZ ;  /* 0x00000086ac907210 */ /* 0x082fe20007f7e0ff */
[----:B------:R1:W-:Y:S04]  /*12390*/  STL.64 [R1+0x328], R140 ;  /* 0x0003288c01007387 */ /* 0x0003e80000100a00 */
[----:B------:R-:W-:Y:S01]  /*123a0*/  IMAD.X R145, R173, 0x1, R133, P3 ;  /* 0x00000001ad917824 */ /* 0x000fe200018e0685 */
[----:B------:R1:W-:Y:S04]  /*123b0*/  STL.64 [R1+0x368], R138 ;  /* 0x0003688a01007387 */ /* 0x0003e80000100a00 */
[----:B------:R1:W-:Y:S02]  /*123c0*/  LDGSTS.E [R136+0x31300], desc[UR22][R138.64], P1 ;  /* 0x313000008a887fae */ /* 0x0003e400089a1016 */
[----:B-1----:R-:W-:-:S02]  /*123d0*/  IADD3 R140, P3, PT, R158, R134, RZ ;  /* 0x000000869e8c7210 */ /* 0x002fc40007f7e0ff */
[----:B------:R-:W-:Y:S03]  /*123e0*/  STL.64 [R1+0x3a8], R144 ;  /* 0x0003a89001007387 */ /* 0x000fe60000100a00 */
[----:B------:R-:W-:Y:S01]  /*123f0*/  IMAD.X R141, R159, 0x1, R133, P3 ;  /* 0x000000019f8d7824 */ /* 0x000fe200018e0685 */
[----:B------:R-:W-:Y:S01]  /*12400*/  LDGSTS.E [R136+0x31700], desc[UR22][R144.64], P1 ;  /* 0x3170000090887fae */ /* 0x000fe200089a1016 */
[----:B------:R-:W-:-:S03]  /*12410*/  IADD3 R138, P3, PT, R142, R134, RZ ;  /* 0x000000868e8a7210 */ /* 0x000fc60007f7e0ff */
[----:B------:R-:W-:Y:S02]  /*12420*/  STL.64 [R1+0x3e8], R140 ;  /* 0x0003e88c01007387 */ /* 0x000fe40000100a00 */
[----:B------:R-:W-:Y:S02]  /*12430*/  IMAD.X R139, R143, 0x1, R133, P3 ;  /* 0x000000018f8b7824 */ /* 0x000fe400018e0685 */
[----:B------:R-:W-:Y:S04]  /*12440*/  LDGSTS.E [R136+0x31b00], desc[UR22][R140.64], P1 ;  /* 0x31b000008c887fae */ /* 0x000fe800089a1016 */
[----:B------:R4:W-:Y:S04]  /*12450*/  STL.64 [R1+0x428], R138 ;  /* 0x0004288a01007387 */ /* 0x0009e80000100a00 */
[----:B------:R4:W-:Y:S02]  /*12460*/  LDGSTS.E [R136+0x31f00], desc[UR22][R138.64], P1 ;  /* 0x31f000008a887fae */ /* 0x0009e400089a1016 */
[----:B----4-:R-:W-:-:S05]  /*12470*/  IADD3 R138, P3, PT, R240, R134, RZ ;  /* 0x00000086f08a7210 */ /* 0x010fca0007f7e0ff */
[----:B------:R-:W-:Y:S01]  /*12480*/  IMAD.X R139, R241, 0x1, R133, P3 ;  /* 0x00000001f18b7824 */ /* 0x000fe200018e0685 */
[----:B-----5:R-:W-:-:S04]  /*12490*/  IADD3 R136, P3, PT, R244, R134, RZ ;  /* 0x00000086f4887210 */ /* 0x020fc80007f7e0ff */
[----:B------:R2:W-:Y:S01]  /*124a0*/  LDGSTS.E [R135+0x30380], desc[UR22][R138.64], P1 ;  /* 0x303800008a877fae */ /* 0x0005e200089a1016 */
[--C-:B------:R-:W-:Y:S01]  /*124b0*/  IMAD.X R137, R245, 0x1, R133.reuse, P3 ;  /* 0x00000001f5897824 */ /* 0x100fe200018e0685 */
[-C--:B------:R-:W-:Y:S02]  /*124c0*/  IADD3 R140, P3, PT, R238, R134.reuse, RZ ;  /* 0x00000086ee8c7210 */ /* 0x080fe40007f7e0ff */
[----:B------:R2:W-:Y:S03]  /*124d0*/  STL.64 [R1+0x270], R138 ;  /* 0x0002708a01007387 */ /* 0x0005e60000100a00 */
[----:B------:R-:W-:Y:S01]  /*124e0*/  IMAD.X R141, R239, 0x1, R133, P3 ;  /* 0x00000001ef8d7824 */ /* 0x000fe200018e0685 */
[----:B------:R3:W-:Y:S04]  /*124f0*/  STL.64 [R1+0x2b8], R136 ;  /* 0x0002b88801007387 */ /* 0x0007e80000100a00 */
[----:B------:R3:W-:Y:S01]  /*12500*/  LDGSTS.E [R135+0x30780], desc[UR22][R136.64], P1 ;  /* 0x3078000088877fae */ /* 0x0007e200089a1016 */
[----:B--2---:R-:W-:-:S03]  /*12510*/  IADD3 R138, P3, PT, R242, R134, RZ ;  /* 0x00000086f28a7210 */ /* 0x004fc60007f7e0ff */
[----:B------:R1:W-:Y:S02]  /*12520*/  STL.64 [R1+0x2f0], R140 ;  /* 0x0002f08c01007387 */ /* 0x0003e40000100a00 */
[----:B------:R-:W-:Y:S02]  /*12530*/  IMAD.X R139, R243, 0x1, R133, P3 ;  /* 0x00000001f38b7824 */ /* 0x000fe400018e0685 */
[----:B------:R1:W-:Y:S04]  /*12540*/  LDGSTS.E [R135+0x30b80], desc[UR22][R140.64], P1 ;  /* 0x30b800008c877fae */ /* 0x0003e800089a1016 */
[----:B------:R2:W-:Y:S04]  /*12550*/  STL.64 [R1+0x330], R138 ;  /* 0x0003308a01007387 */ /* 0x0005e80000100a00 */
[----:B------:R2:W-:Y:S01]  /*12560*/  LDGSTS.E [R135+0x30f80], desc[UR22][R138.64], P1 ;  /* 0x30f800008a877fae */ /* 0x0005e200089a1016 */
[----:B------:R-:W-:Y:S01]  /*12570*/  UMOV UR6, URZ ;  /* 0x000000ff00067c82 */ /* 0x000fe20008000000 */
[----:B------:R-:W-:-:S02]  /*12580*/  ISETP.GE.AND P5, PT, R251, 0x80, PT ;  /* 0x00000080fb00780c */ /* 0x000fc40003fa6270 */
[----:B---3--:R-:W-:-:S05]  /*12590*/  IADD3 R136, P3, PT, R246, R134, RZ ;  /* 0x00000086f6887210 */ /* 0x008fca0007f7e0ff */
[----:B------:R-:W-:Y:S01]  /*125a0*/  IMAD.X R137, R247, 0x1, R133, P3 ;  /* 0x00000001f7897824 */ /* 0x000fe200018e0685 */
[----:B-1----:R-:W-:-:S04]  /*125b0*/  IADD3 R140, P3, PT, R248, R134, RZ ;  /* 0x00000086f88c7210 */ /* 0x002fc80007f7e0ff */
[----:B------:R1:W-:Y:S01]  /*125c0*/  LDGSTS.E [R135+0x31380], desc[UR22][R136.64], P1 ;  /* 0x3138000088877fae */ /* 0x0003e200089a1016 */
[----:B------:R-:W-:Y:S01]  /*125d0*/  IMAD.X R141, R249, 0x1, R133, P3 ;  /* 0x00000001f98d7824 */ /* 0x000fe200018e0685 */
[-C--:B--2---:R-:W-:Y:S02]  /*125e0*/  IADD3 R138, P3, PT, R156, R134.reuse, RZ ;  /* 0x000000869c8a7210 */ /* 0x084fe40007f7e0ff */
[----:B------:R1:W-:Y:S02]  /*125f0*/  STL.64 [R1+0x370], R136 ;  /* 0x0003708801007387 */ /* 0x0003e40000100a00 */
[----:B------:R-:W-:Y:S02]  /*12600*/  IADD3.X R139, PT, PT, R157, R133, RZ, P3, !PT ;  /* 0x000000859d8b7210 */ /* 0x000fe40001ffe4ff */
[----:B------:R2:W-:Y:S04]  /*12610*/  STL.64 [R1+0x3b0], R140 ;  /* 0x0003b08c01007387 */ /* 0x0005e80000100a00 */
[----:B------:R2:W-:Y:S01]  /*12620*/  LDGSTS.E [R135+0x31780], desc[UR22][R140.64], P1 ;  /* 0x317800008c877fae */ /* 0x0005e200089a1016 */
[----:B-1----:R-:W-:-:S03]  /*12630*/  IADD3 R136, P3, PT, R194, R134, RZ ;  /* 0x00000086c2887210 */ /* 0x002fc60007f7e0ff */
[----:B------:R2:W-:Y:S02]  /*12640*/  STL.64 [R1+0x3f0], R138 ;  /* 0x0003f08a01007387 */ /* 0x0005e40000100a00 */
[----:B------:R-:W-:Y:S02]  /*12650*/  IMAD.X R137, R195, 0x1, R133, P3 ;  /* 0x00000001c3897824 */ /* 0x000fe400018e0685 */
[----:B------:R2:W-:Y:S04]  /*12660*/  LDGSTS.E [R135+0x31b80], desc[UR22][R138.64], P1 ;  /* 0x31b800008a877fae */ /* 0x0005e800089a1016 */
[----:B------:R2:W-:Y:S04]  /*12670*/  STL.64 [R1+0x430], R136 ;  /* 0x0004308801007387 */ /* 0x0005e80000100a00 */
[----:B------:R2:W-:Y:S01]  /*12680*/  LDGSTS.E [R135+0x31f80], desc[UR22][R136.64], P1 ;  /* 0x31f8000088877fae */ /* 0x0005e200089a1016 */
[----:B------:R-:W-:-:S03]  /*12690*/  ISETP.GE.AND P1, PT, R251, 0x100, PT ;  /* 0x00000100fb00780c */ /* 0x000fc60003f26270 */
[----:B------:R-:W0:Y:S10]  /*126a0*/  LDGDEPBAR ;  /* 0x00000000000079af */ /* 0x000e340000000000 */
[----:B--2---:R-:W-:Y:S05]  /*126b0*/  @!P1 BRA `(.L_x_8) ;  /* 0x000000bc00589947 */ /* 0x004fea0003800000 */
[----:B------:R-:W-:Y:S01]  /*126c0*/  STL [R1+0x4], R88 ;  /* 0x0000045801007387 */ /* 0x000fe20000100800 */
[----:B------:R-:W-:Y:S01]  /*126d0*/  IMAD.MOV.U32 R178, RZ, RZ, R62 ;  /* 0x000000ffffb27224 */ /* 0x000fe200078e003e */
[----:B------:R-:W-:Y:S01]  /*126e0*/  MOV R168, R82 ;  /* 0x0000005200a87202 */ /* 0x000fe20000000f00 */
[----:B------:R-:W-:Y:S01]  /*126f0*/  IMAD.MOV.U32 R179, RZ, RZ, R63 ;  /* 0x000000ffffb37224 */ /* 0x000fe200078e003f */
[----:B------:R-:W-:Y:S01]  /*12700*/  STL [R1], R89 ;  /* 0x0000005901007387 */ /* 0x000fe20000100800 */
[----:B------:R-:W-:Y:S01]  /*12710*/  IMAD.MOV.U32 R176, RZ, RZ, R66 ;  /* 0x000000ffffb07224 */ /* 0x000fe200078e0042 */
[----:B------:R-:W-:Y:S01]  /*12720*/  MOV R156, R106 ;  /* 0x0000006a009c7202 */ /* 0x000fe20000000f00 */
[----:B------:R-:W-:Y:S01]  /*12730*/  IMAD.MOV.U32 R177, RZ, RZ, R67 ;  /* 0x000000ffffb17224 */ /* 0x000fe200078e0043 */
[----:B------:R-:W-:Y:S01]  /*12740*/  STL [R1+0xc], R92 ;  /* 0x00000c5c01007387 */ /* 0x000fe20000100800 */
        /* <DEDUP_REMOVED lines=17> */
[----:B------:R-:W-:Y:S01]  /*12860*/  SHF.R.S32.HI R249, RZ, 0x1f, R251 ;  /* 0x0000001ffff97819 */ /* 0x000fe200000114fb */
[----:B------:R-:W-:Y:S01]  /*12870*/  IMAD.MOV.U32 R159, RZ, RZ, R103 ;  /* 0x000000ffff9f7224 */ /* 0x000fe200078e0067 */
[----:B------:R-:W-:Y:S01]  /*12880*/  STL [R1+0x18], R101 ;  /* 0x0000186501007387 */ /* 0x000fe20000100800 */
[----:B------:R-:W-:Y:S01]  /*12890*/  IMAD.MOV.U32 R169, RZ, RZ, R83 ;  /* 0x000000ffffa97224 */ /* 0x000fe200078e0053 */
[----:B------:R-:W-:Y:S01]  /*128a0*/  LEA.HI R249, R249, R251, RZ, 0x7 ;  /* 0x000000fbf9f97211 */ /* 0x000fe200078f38ff */
[----:B------:R-:W-:Y:S01]  /*128b0*/  IMAD.MOV.U32 R164, RZ, RZ, R90 ;  /* 0x000000ffffa47224 */ /* 0x000fe200078e005a */
[----:B------:R-:W-:Y:S01]  /*128c0*/  STL [R1+0x24], R104 ;  /* 0x0000246801007387 */ /* 0x000fe20000100800 */
[----:B------:R-:W-:Y:S01]  /*128d0*/  IMAD.MOV.U32 R165, RZ, RZ, R91 ;  /* 0x000000ffffa57224 */ /* 0x000fe200078e005b */
[----:B------:R-:W-:Y:S01]  /*128e0*/  MOV R204, R28 ;  /* 0x0000001c00cc7202 */ /* 0x000fe20000000f00 */
[----:B------:R-:W-:Y:S01]  /*128f0*/  IMAD.MOV.U32 R162, RZ, RZ, R94 ;  /* 0x000000ffffa27224 */ /* 0x000fe200078e005e */
[----:B------:R-:W2:Y:S01]  /*12900*/  LDL.LU.64 R62, [R1+0x90] ;  /* 0x00009000013e7983 */ /* 0x000ea20000300a00 */
[----:B------:R-:W-:Y:S01]  /*12910*/  IMAD.MOV.U32 R163, RZ, RZ, R95 ;  /* 0x000000ffffa37224 */ /* 0x000fe200078e005f */
[----:B------:R-:W-:Y:S01]  /*12920*/  MOV R240, R68 ;  /* 0x0000004400f07202 */ /* 0x000fe20000000f00 */
[----:B------:R-:W-:Y:S01]  /*12930*/  IMAD.MOV.U32 R160, RZ, RZ, R98 ;  /* 0x000000ffffa07224 */ /* 0x000fe200078e0062 */
[----:B------:R-:W3:Y:S01]  /*12940*/  LDL.LU.64 R66, [R1+0x60] ;  /* 0x0000600001427983 */ /* 0x000ee20000300a00 */
[----:B------:R-:W-:-:S02]  /*12950*/  IMAD.MOV.U32 R161, RZ, RZ, R99 ;  /* 0x000000ffffa17224 */ /* 0x000fc400078e0063 */
[----:B------:R-:W-:Y:S01]  /*12960*/  IMAD.MOV.U32 R152, RZ, RZ, R114 ;  /* 0x000000ffff987224 */ /* 0x000fe200078e0072 */
[----:B------:R-:W4:Y:S01]  /*12970*/  LDL.LU.64 R74, [R1+0x68] ;  /* 0x00006800014a7983 */ /* 0x000f220000300a00 */
[----:B------:R-:W-:Y:S02]  /*12980*/  IMAD.MOV.U32 R153, RZ, RZ, R115 ;  /* 0x000000ffff997224 */ /* 0x000fe400078e0073 */
[----:B------:R-:W-:Y:S01]  /*12990*/  IMAD.MOV.U32 R157, RZ, RZ, R107 ;  /* 0x000000ffff9d7224 */ /* 0x000fe200078e006b */
[----:B------:R-:W-:Y:S01]  /*129a0*/  STL [R1+0x20], R105 ;  /* 0x0000206901007387 */ /* 0x000fe20000100800 */
[----:B------:R-:W-:Y:S02]  /*129b0*/  IMAD.MOV.U32 R154, RZ, RZ, R110 ;  /* 0x000000ffff9a7224 */ /* 0x000fe400078e006e */
[----:B------:R-:W-:Y:S01]  /*129c0*/  IMAD.MOV.U32 R155, RZ, RZ, R111 ;  /* 0x000000ffff9b7224 */ /* 0x000fe200078e006f */
[----:B------:R-:W5:Y:S01]  /*129d0*/  LDL.LU.64 R70, [R1+0x98] ;  /* 0x0000980001467983 */ /* 0x000f620000300a00 */
[----:B------:R-:W-:-:S02]  /*129e0*/  IMAD.MOV.U32 R150, RZ, RZ, R118 ;  /* 0x000000ffff967224 */ /* 0x000fc400078e0076 */
[----:B------:R-:W-:Y:S01]  /*129f0*/  IMAD.MOV.U32 R151, RZ, RZ, R119 ;  /* 0x000000ffff977224 */ /* 0x000fe200078e0077 */
[----:B------:R-:W2:Y:S01]  /*12a00*/  LDL.LU.64 R86, [R1+0x70] ;  /* 0x0000700001567983 */ /* 0x000ea20000300a00 */
[----:B------:R-:W-:Y:S02]  /*12a10*/  IMAD.MOV.U32 R148, RZ, RZ, R122 ;  /* 0x000000ffff947224 */ /* 0x000fe400078e007a */
[----:B------:R-:W-:Y:S01]  /*12a20*/  IMAD.MOV.U32 R149, RZ, RZ, R123 ;  /* 0x000000ffff957224 */ /* 0x000fe200078e007b */
[----:B------:R-:W2:Y:S01]  /*12a30*/  LDL.LU.64 R78, [R1+0xa0] ;  /* 0x0000a000014e7983 */ /* 0x000ea20000300a00 */
[----:B------:R-:W-:Y:S02]  /*12a40*/  IMAD.MOV.U32 R146, RZ, RZ, R126 ;  /* 0x000000ffff927224 */ /* 0x000fe400078e007e */
[----:B------:R-:W-:Y:S01]  /*12a50*/  IMAD.MOV.U32 R147, RZ, RZ, R127 ;  /* 0x000000ffff937224 */ /* 0x000fe200078e007f */
[----:B------:R-:W2:Y:S01]  /*12a60*/  LDL.LU.64 R102, [R1+0x78] ;  /* 0x0000780001667983 */ /* 0x000ea20000300a00 */
[----:B------:R-:W-:-:S02]  /*12a70*/  IMAD.MOV.U32 R145, RZ, RZ, R131 ;  /* 0x000000ffff917224 */ /* 0x000fc400078e0083 */
[----:B------:R-:W-:Y:S01]  /*12a80*/  IMAD.MOV.U32 R181, RZ, RZ, R59 ;  /* 0x000000ffffb57224 */ /* 0x000fe200078e003b */
[----:B------:R-:W2:Y:S01]  /*12a90*/  LDL.LU.64 R82, [R1+0xa8] ;  /* 0x0000a80001527983 */ /* 0x000ea20000300a00 */
        /* <DEDUP_REMOVED lines=8> */
[----:B------:R-:W-:Y:S01]  /*12b20*/  STL [R1+0x28], R109 ;  /* 0x0000286d01007387 */ /* 0x000fe20000100800 */
[----:B------:R-:W-:Y:S02]  /*12b30*/  IMAD.MOV.U32 R188, RZ, RZ, R46 ;  /* 0x000000ffffbc7224 */ /* 0x000fe400078e002e */
[----:B------:R-:W-:Y:S01]  /*12b40*/  IMAD.MOV.U32 R189, RZ, RZ, R47 ;  /* 0x000000ffffbd7224 */ /* 0x000fe200078e002f */
[----:B------:R-:W5:Y:S01]  /*12b50*/  LDL.LU.64 R94, [R1+0xb8] ;  /* 0x0000b800015e7983 */ /* 0x000f620000300a00 */
[----:B------:R-:W-:Y:S02]  /*12b60*/  IMAD.MOV.U32 R186, RZ, RZ, R48 ;  /* 0x000000ffffba7224 */ /* 0x000fe400078e0030 */
[----:B------:R-:W-:Y:S01]  /*12b70*/  IMAD.MOV.U32 R187, RZ, RZ, R49 ;  /* 0x000000ffffbb7224 */ /* 0x000fe200078e0031 */
[----:B------:R-:W5:Y:S01]  /*12b80*/  LDL.LU.64 R98, [R1+0xc0] ;  /* 0x0000c00001627983 */ /* 0x000f620000300a00 */
[----:B------:R-:W-:-:S02]  /*12b90*/  IMAD.MOV.U32 R194, RZ, RZ, R38 ;  /* 0x000000ffffc27224 */ /* 0x000fc400078e0026 */
[----:B------:R-:W-:Y:S01]  /*12ba0*/  IMAD.MOV.U32 R195, RZ, RZ, R39 ;  /* 0x000000ffffc37224 */ /* 0x000fe200078e0027 */
[----:B------:R-:W5:Y:S01]  /*12bb0*/  LDL.LU.64 R114, [R1+0x80] ;  /* 0x0000800001727983 */ /* 0x000f620000300a00 */
[----:B------:R-:W-:Y:S02]  /*12bc0*/  IMAD.MOV.U32 R193, RZ, RZ, R41 ;  /* 0x000000ffffc17224 */ /* 0x000fe400078e0029 */
[----:B------:R-:W-:Y:S01]  /*12bd0*/  IMAD.MOV.U32 R196, RZ, RZ, R36 ;  /* 0x000000ffffc47224 */ /* 0x000fe200078e0024 */
[----:B------:R-:W5:Y:S01]  /*12be0*/  LDL.LU.64 R106, [R1+0xf0] ;  /* 0x0000f000016a7983 */ /* 0x000f620000300a00 */
[----:B------:R-:W-:Y:S02]  /*12bf0*/  IMAD.MOV.U32 R197, RZ, RZ, R37 ;  /* 0x000000ffffc57224 */ /* 0x000fe400078e0025 */
[----:B------:R-:W-:Y:S01]  /*12c00*/  IMAD.MOV.U32 R198, RZ, RZ, R34 ;  /* 0x000000ffffc67224 */ /* 0x000fe200078e0022 */
[----:B------:R-:W-:Y:S01]  /*12c10*/  STL [R1+0x34], R112 ;  /* 0x0000347001007387 */ /* 0x000fe20000100800 */
[----:B------:R-:W-:-:S02]  /*12c20*/  IMAD.MOV.U32 R199, RZ, RZ, R35 ;  /* 0x000000ffffc77224 */ /* 0x000fc400078e0023 */
[----:B------:R-:W-:Y:S01]  /*12c30*/  IMAD.MOV.U32 R202, RZ, RZ, R30 ;  /* 0x000000ffffca7224 */ /* 0x000fe200078e001e */
[----:B------:R-:W5:Y:S01]  /*12c40*/  LDL.LU.64 R110, [R1+0xc8] ;  /* 0x0000c800016e7983 */ /* 0x000f620000300a00 */
        /* <DEDUP_REMOVED lines=12> */
[----:B------:R-:W-:Y:S01]  /*12d10*/  IMAD.MOV.U32 R137, RZ, RZ, R217 ;  /* 0x000000ffff897224 */ /* 0x000fe200078e00d9 */
[----:B------:R-:W-:Y:S01]  /*12d20*/  MOV R216, R16 ;  /* 0x0000001000d87202 */ /* 0x000fe20000000f00 */
[----:B------:R-:W-:Y:S01]  /*12d30*/  IMAD.MOV.U32 R138, RZ, RZ, R214 ;  /* 0x000000ffff8a7224 */ /* 0x000fe200078e00d6 */
[----:B------:R-:W5:Y:S01]  /*12d40*/  LDL.LU.64 R130, [R1+0x88] ;  /* 0x0000880001827983 */ /* 0x000f620000300a00 */
[----:B------:R-:W-:-:S02]  /*12d50*/  IMAD.MOV.U32 R139, RZ, RZ, R215 ;  /* 0x000000ffff8b7224 */ /* 0x000fc400078e00d7 */
[----:B------:R-:W-:Y:S01]  /*12d60*/  IMAD.MOV.U32 R140, RZ, RZ, R212 ;  /* 0x000000ffff8c7224 */ /* 0x000fe200078e00d4 */
[----:B------:R-:W-:Y:S01]  /*12d70*/  STL [R1+0x3c], R116 ;  /* 0x00003c7401007387 */ /* 0x000fe20000100800 */
[----:B------:R-:W-:Y:S02]  /*12d80*/  IMAD.MOV.U32 R141, RZ, RZ, R213 ;  /* 0x000000ffff8d7224 */ /* 0x000fe400078e00d5 */
[----:B------:R-:W-:Y:S01]  /*12d90*/  IMAD.MOV.U32 R142, RZ, RZ, R210 ;  /* 0x000000ffff8e7224 */ /* 0x000fe200078e00d2 */
[----:B------:R-:W-:Y:S01]  /*12da0*/  STL [R1+0x38], R117 ;  /* 0x0000387501007387 */ /* 0x000fe20000100800 */
[----:B------:R-:W-:Y:S02]  /*12db0*/  IMAD.MOV.U32 R143, RZ, RZ, R211 ;  /* 0x000000ffff8f7224 */ /* 0x000fe400078e00d3 */
[----:B------:R-:W-:Y:S01]  /*12dc0*/  IMAD.MOV.U32 R205, RZ, RZ, R29 ;  /* 0x000000ffffcd7224 */ /* 0x000fe200078e001d */
[----:B------:R-:W-:Y:S01]  /*12dd0*/  STL [R1+0x44], R120 ;  /* 0x0000447801007387 */ /* 0x000fe20000100800 */
        /* <DEDUP_REMOVED lines=16> */
[----:B------:R-:W-:Y:S02]  /*12ee0*/  IMAD.MOV.U32 R218, RZ, RZ, R14 ;  /* 0x000000ffffda7224 */ /* 0x000fe400078e000e */
[----:B------:R-:W-:-:S02]  /*12ef0*/  IMAD.MOV.U32 R219, RZ, RZ, R15 ;  /* 0x000000ffffdb7224 */ /* 0x000fc400078e000f */
[----:B------:R-:W-:Y:S02]  /*12f00*/  IMAD.MOV.U32 R220, RZ, RZ, R12 ;  /* 0x000000ffffdc7224 */ /* 0x000fe400078e000c */
[----:B------:R-:W-:Y:S02]  /*12f10*/  IMAD.MOV.U32 R221, RZ, RZ, R13 ;  /* 0x000000ffffdd7224 */ /* 0x000fe400078e000d */
[----:B------:R-:W-:Y:S02]  /*12f20*/  IMAD.MOV.U32 R222, RZ, RZ, R10 ;  /* 0x000000ffffde7224 */ /* 0x000fe400078e000a */
        /* <DEDUP_REMOVED lines=22> */
[----:B------:R-:W-:Y:S01]  /*13090*/  IMAD.MOV.U32 R248, RZ, RZ, R85 ;  /* 0x000000fffff87224 */ /* 0x000fe200078e0055 */
[----:B---3--:R-:W-:Y:S01]  /*130a0*/  MOV R4, R67 ;  /* 0x0000004300047202 */ /* 0x008fe20000000f00 */
[----:B------:R-:W-:Y:S04]  /*130b0*/  STL [R1+0x5c], R66 ;  /* 0x00005c4201007387 */ /* 0x000fe80000100800 */
[----:B----4-:R-:W-:Y:S04]  /*130c0*/  STL [R1+0x64], R74 ;  /* 0x0000644a01007387 */ /* 0x010fe80000100800 */
[----:B------:R1:W-:Y:S02]  /*130d0*/  STL [R1+0x58], R4 ;  /* 0x0000580401007387 */ /* 0x0003e40000100800 */
[----:B-1----:R-:W-:-:S05]  /*130e0*/  IMAD.MOV.U32 R4, RZ, RZ, R75 ;  /* 0x000000ffff047224 */ /* 0x002fca00078e004b */
[----:B------:R1:W-:Y:S04]  /*130f0*/  STL [R1+0x60], R4 ;  /* 0x0000600401007387 */ /* 0x0003e80000100800 */
[----:B--2---:R-:W-:Y:S01]  /*13100*/  STL [R1+0x6c], R86 ;  /* 0x00006c5601007387 */ /* 0x004fe20000100800 */
[----:B-1----:R-:W-:-:S05]  /*13110*/  IMAD.MOV.U32 R4, RZ, RZ, R87 ;  /* 0x000000ffff047224 */ /* 0x002fca00078e0057 */
[----:B------:R1:W-:Y:S04]  /*13120*/  STL [R1+0x68], R4 ;  /* 0x0000680401007387 */ /* 0x0003e80000100800 */
[----:B------:R-:W-:Y:S01]  /*13130*/  STL [R1+0x74], R102 ;  /* 0x0000746601007387 */ /* 0x000fe20000100800 */
[----:B-1----:R-:W-:-:S05]  /*13140*/  IMAD.MOV.U32 R4, RZ, RZ, R103 ;  /* 0x000000ffff047224 */ /* 0x002fca00078e0067 */
[----:B------:R1:W-:Y:S01]  /*13150*/  STL [R1+0x70], R4 ;  /* 0x0000700401007387 */ /* 0x0003e20000100800 */
[----:B-----5:R-:W-:Y:S02]  /*13160*/  IMAD.MOV.U32 R54, RZ, RZ, R70 ;  /* 0x000000ffff367224 */ /* 0x020fe400078e0046 */
[----:B------:R-:W-:Y:S01]  /*13170*/  IMAD.MOV.U32 R55, RZ, RZ, R71 ;  /* 0x000000ffff377224 */ /* 0x000fe200078e0047 */
[----:B------:R-:W-:Y:S01]  /*13180*/  STL [R1+0x7c], R114 ;  /* 0x00007c7201007387 */ /* 0x000fe20000100800 */
[----:B------:R-:W-:Y:S02]  /*13190*/  IMAD.MOV.U32 R58, RZ, RZ, R78 ;  /* 0x000000ffff3a7224 */ /* 0x000fe400078e004e */
[----:B-1----:R-:W-:Y:S01]  /*131a0*/  IMAD.MOV.U32 R4, RZ, RZ, R115 ;  /* 0x000000ffff047224 */ /* 0x002fe200078e0073 */
[----:B------:R-:W-:Y:S01]  /*131b0*/  MOV R71, R95 ;  /* 0x0000005f00477202 */ /* 0x000fe20000000f00 */
[----:B------:R-:W-:Y:S02]  /*131c0*/  IMAD.MOV.U32 R59, RZ, RZ, R79 ;  /* 0x000000ffff3b7224 */ /* 0x000fe400078e004f */
[----:B------:R-:W-:Y:S01]  /*131d0*/  IMAD.MOV.U32 R70, RZ, RZ, R94 ;  /* 0x000000ffff467224 */ /* 0x000fe200078e005e */
[----:B------:R1:W-:Y:S01]  /*131e0*/  STL [R1+0x78], R4 ;  /* 0x0000780401007387 */ /* 0x0003e20000100800 */
[----:B------:R-:W-:-:S02]  /*131f0*/  IMAD.MOV.U32 R78, RZ, RZ, R98 ;  /* 0x000000ffff4e7224 */ /* 0x000fc400078e0062 */
[----:B------:R-:W-:Y:S02]  /*13200*/  IMAD.MOV.U32 R79, RZ, RZ, R99 ;  /* 0x000000ffff4f7224 */ /* 0x000fe400078e0063 */
[----:B------:R-:W-:Y:S02]  /*13210*/  IMAD.MOV.U32 R50, RZ, RZ, R62 ;  /* 0x000000ffff327224 */ /* 0x000fe400078e003e */
[----:B------:R-:W-:Y:S01]  /*13220*/  IMAD.MOV.U32 R98, RZ, RZ, R122 ;  /* 0x000000ffff627224 */ /* 0x000fe200078e007a */
[----:B------:R-:W-:Y:S01]  /*13230*/  MOV R99, R123 ;  /* 0x0000007b00637202 */ /* 0x000fe20000000f00 */
[----:B------:R-:W-:Y:S02]  /*13240*/  IMAD.MOV.U32 R51, RZ, RZ, R63 ;  /* 0x000000ffff337224 */ /* 0x000fe400078e003f */
[----:B------:R-:W-:Y:S01]  /*13250*/  IMAD.MOV.U32 R62, RZ, RZ, R82 ;  /* 0x000000ffff3e7224 */ /* 0x000fe200078e0052 */
[----:B------:R2:W-:Y:S01]  /*13260*/  STL [R1+0x84], R130 ;  /* 0x0000848201007387 */ /* 0x0005e20000100800 */
[----:B-1----:R-:W-:-:S03]  /*13270*/  IMAD.MOV.U32 R4, RZ, RZ, R131 ;  /* 0x000000ffff047224 */ /* 0x002fc600078e0083 */
[----:B------:R-:W3:Y:S01]  /*13280*/  LDL.LU.64 R94, [R1+0x100] ;  /* 0x00010000015e7983 */ /* 0x000ee20000300a00 */
[----:B------:R-:W-:-:S03]  /*13290*/  IMAD.MOV.U32 R63, RZ, RZ, R83 ;  /* 0x000000ffff3f7224 */ /* 0x000fc600078e0053 */
[----:B------:R-:W4:Y:S01]  /*132a0*/  LDL.LU.64 R122, [R1+0xe0] ;  /* 0x0000e000017a7983 */ /* 0x000f220000300a00 */
[----:B------:R-:W-:Y:S02]  /*132b0*/  IMAD.MOV.U32 R74, RZ, RZ, R106 ;  /* 0x000000ffff4a7224 */ /* 0x000fe400078e006a */
[----:B------:R-:W-:Y:S01]  /*132c0*/  IMAD.MOV.U32 R75, RZ, RZ, R107 ;  /* 0x000000ffff4b7224 */ /* 0x000fe200078e006b */
[----:B------:R-:W5:Y:S01]  /*132d0*/  LDL.LU.64 R102, [R1+0x108] ;  /* 0x0001080001667983 */ /* 0x000f620000300a00 */
[----:B------:R-:W-:Y:S02]  /*132e0*/  IMAD.MOV.U32 R82, RZ, RZ, R110 ;  /* 0x000000ffff527224 */ /* 0x000fe400078e006e */
[----:B------:R-:W-:Y:S01]  /*132f0*/  IMAD.MOV.U32 R83, RZ, RZ, R111 ;  /* 0x000000ffff537224 */ /* 0x000fe200078e006f */
[----:B------:R-:W5:Y:S01]  /*13300*/  LDL.LU.64 R114, [R1+0x128] ;  /* 0x0001280001727983 */ /* 0x000f620000300a00 */
[----:B------:R-:W-:Y:S02]  /*13310*/  IMAD.MOV.U32 R86, RZ, RZ, R118 ;  /* 0x000000ffff567224 */ /* 0x000fe400078e0076 */
[----:B------:R-:W-:Y:S01]  /*13320*/  IMAD.MOV.U32 R87, RZ, RZ, R119 ;  /* 0x000000ffff577224 */ /* 0x000fe200078e0077 */
[----:B------:R-:W5:Y:S01]  /*13330*/  LDL.LU.64 R106, [R1+0x138] ;  /* 0x00013800016a7983 */ /* 0x000f620000300a00 */
[----:B------:R-:W-:-:S03]  /*13340*/  IMAD.MOV.U32 R66, RZ, RZ, R90 ;  /* 0x000000ffff427224 */ /* 0x000fc600078e005a */
[----:B------:R-:W5:Y:S01]  /*13350*/  LDL.LU.64 R110, [R1+0x110] ;  /* 0x00011000016e7983 */ /* 0x000f620000300a00 */
[----:B------:R-:W-:-:S03]  /*13360*/  IMAD.MOV.U32 R67, RZ, RZ, R91 ;  /* 0x000000ffff437224 */ /* 0x000fc600078e005b */
[----:B------:R-:W5:Y:S01]  /*13370*/  LDL.LU.64 R118, [R1+0x118] ;  /* 0x0001180001767983 */ /* 0x000f620000300a00 */
[----:B------:R-:W-:Y:S02]  /*13380*/  IMAD.MOV.U32 R90, RZ, RZ, R126 ;  /* 0x000000ffff5a7224 */ /* 0x000fe400078e007e */
[----:B------:R-:W-:Y:S01]  /*13390*/  IMAD.MOV.U32 R91, RZ, RZ, R127 ;  /* 0x000000ffff5b7224 */ /* 0x000fe200078e007f */
[----:B------:R1:W-:Y:S04]  /*133a0*/  STL [R1+0x80], R4 ;  /* 0x0000800401007387 */ /* 0x0003e80000100800 */
[----:B------:R-:W-:Y:S04]  /*133b0*/  STL [R1+0x8c], R50 ;  /* 0x00008c3201007387 */ /* 0x000fe80000100800 */
[----:B------:R-:W5:Y:S04]  /*133c0*/  LDL.LU.64 R126, [R1+0x120] ;  /* 0x00012000017e7983 */ /* 0x000f680000300a00 */
[----:B--2---:R-:W2:Y:S01]  /*133d0*/  LDL.LU.64 R130, [R1+0xe8] ;  /* 0x0000e80001827983 */ /* 0x004ea20000300a00 */
[----:B-1----:R-:W-:-:S03]  /*133e0*/  IMAD.MOV.U32 R4, RZ, RZ, R51 ;  /* 0x000000ffff047224 */ /* 0x002fc600078e0033 */
[----:B------:R-:W-:Y:S04]  /*133f0*/  STL [R1+0x94], R54 ;  /* 0x0000943601007387 */ /* 0x000fe80000100800 */
[----:B------:R1:W-:Y:S04]  /*13400*/  STL [R1+0x88], R4 ;  /* 0x0000880401007387 */ /* 0x0003e80000100800 */
[----:B------:R-:W-:Y:S01]  /*13410*/  STL [R1+0x9c], R58 ;  /* 0x00009c3a01007387 */ /* 0x000fe20000100800 */
[----:B-1----:R-:W-:-:S05]  /*13420*/  IMAD.MOV.U32 R4, RZ, RZ, R55 ;  /* 0x000000ffff047224 */ /* 0x002fca00078e0037 */
        /* <DEDUP_REMOVED lines=14> */
[----:B-1----:R-:W-:-:S05]  /*13510*/  MOV R4, R79 ;  /* 0x0000004f00047202 */ /* 0x002fca0000000f00 */
[----:B------:R1:W-:Y:S04]  /*13520*/  STL [R1+0xb8], R4 ;  /* 0x0000b80401007387 */ /* 0x0003e80000100800 */
[----:B------:R-:W-:Y:S01]  /*13530*/  STL [R1+0xcc], R86 ;  /* 0x0000cc5601007387 */ /* 0x000fe20000100800 */
[----:B-1----:R-:W-:-:S05]  /*13540*/  IMAD.MOV.U32 R4, RZ, RZ, R83 ;  /* 0x000000ffff047224 */ /* 0x002fca00078e0053 */
[----:B------:R1:W-:Y:S02]  /*13550*/  STL [R1+0xc0], R4 ;  /* 0x0000c00401007387 */ /* 0x0003e40000100800 */
[----:B-1----:R-:W-:-:S05]  /*13560*/  IMAD.MOV.U32 R4, RZ, RZ, R87 ;  /* 0x000000ffff047224 */ /* 0x002fca00078e0057 */
[----:B------:R1:W-:Y:S04]  /*13570*/  STL [R1+0xc8], R4 ;  /* 0x0000c80401007387 */ /* 0x0003e80000100800 */
[----:B------:R-:W-:Y:S01]  /*13580*/  STL [R1+0xd4], R98 ;  /* 0x0000d46201007387 */ /* 0x000fe20000100800 */
[----:B-1----:R-:W-:-:S05]  /*13590*/  IMAD.MOV.U32 R4, RZ, RZ, R99 ;  /* 0x000000ffff047224 */ /* 0x002fca00078e0063 */
[----:B------:R4:W-:Y:S01]  /*135a0*/  STL [R1+0xd0], R4 ;  /* 0x0000d00401007387 */ /* 0x0009e20000100800 */
[----:B------:R-:W-:Y:S02]  /*135b0*/  IMAD.MOV.U32 R44, RZ, RZ, R74 ;  /* 0x000000ffff2c7224 */ /* 0x000fe400078e004a */
[----:B------:R-:W-:Y:S02]  /*135c0*/  IMAD.MOV.U32 R45, RZ, RZ, R75 ;  /* 0x000000ffff2d7224 */ /* 0x000fe400078e004b */
[----:B------:R-:W-:Y:S02]  /*135d0*/  IMAD.MOV.U32 R46, RZ, RZ, R90 ;  /* 0x000000ffff2e7224 */ /* 0x000fe400078e005a */
[----:B------:R-:W-:Y:S02]  /*135e0*/  IMAD.MOV.U32 R47, RZ, RZ, R91 ;  /* 0x000000ffff2f7224 */ /* 0x000fe400078e005b */
[----:B----4-:R-:W-:Y:S01]  /*135f0*/  IMAD.MOV.U32 R4, RZ, RZ, R123 ;  /* 0x000000ffff047224 */ /* 0x010fe200078e007b */
[----:B------:R-:W-:Y:S04]  /*13600*/  STL [R1+0xdc], R122 ;  /* 0x0000dc7a01007387 */ /* 0x000fe80000100800 */
[----:B------:R1:W-:Y:S01]  /*13610*/  STL [R1+0xd8], R4 ;  /* 0x0000d80401007387 */ /* 0x0003e20000100800 */
[----:B---3--:R-:W-:-:S02]  /*13620*/  IMAD.MOV.U32 R48, RZ, RZ, R94 ;  /* 0x000000ffff307224 */ /* 0x008fc400078e005e */
[----:B------:R-:W-:Y:S02]  /*13630*/  IMAD.MOV.U32 R49, RZ, RZ, R95 ;  /* 0x000000ffff317224 */ /* 0x000fe400078e005f */
[----:B-----5:R-:W-:Y:S02]  /*13640*/  IMAD.MOV.U32 R50, RZ, RZ, R102 ;  /* 0x000000ffff327224 */ /* 0x020fe400078e0066 */
[----:B------:R-:W-:Y:S02]  /*13650*/  IMAD.MOV.U32 R51, RZ, RZ, R103 ;  /* 0x000000ffff337224 */ /* 0x000fe400078e0067 */
[----:B------:R-:W-:Y:S01]  /*13660*/  IMAD.MOV.U32 R54, RZ, RZ, R106 ;  /* 0x000000ffff367224 */ /* 0x000fe200078e006a */
[----:B------:R-:W-:Y:S01]  /*13670*/  MOV R58, R110 ;  /* 0x0000006e003a7202 */ /* 0x000fe20000000f00 */
[----:B------:R-:W-:Y:S02]  /*13680*/  IMAD.MOV.U32 R59, RZ, RZ, R111 ;  /* 0x000000ffff3b7224 */ /* 0x000fe400078e006f */
[----:B------:R-:W-:-:S02]  /*13690*/  IMAD.MOV.U32 R55, RZ, RZ, R107 ;  /* 0x000000ffff377224 */ /* 0x000fc400078e006b */
[----:B------:R-:W-:Y:S02]  /*136a0*/  IMAD.MOV.U32 R62, RZ, RZ, R118 ;  /* 0x000000ffff3e7224 */ /* 0x000fe400078e0076 */
[----:B------:R-:W-:Y:S01]  /*136b0*/  IMAD.MOV.U32 R63, RZ, RZ, R119 ;  /* 0x000000ffff3f7224 */ /* 0x000fe200078e0077 */
[----:B--2---:R2:W-:Y:S01]  /*136c0*/  STL [R1+0xe4], R130 ;  /* 0x0000e48201007387 */ /* 0x0045e20000100800 */
[----:B-1----:R-:W-:-:S03]  /*136d0*/  IMAD.MOV.U32 R4, RZ, RZ, R131 ;  /* 0x000000ffff047224 */ /* 0x002fc600078e0083 */
[----:B------:R-:W3:Y:S04]  /*136e0*/  LDL.LU.64 R70, [R1+0x140] ;  /* 0x0001400001467983 */ /* 0x000ee80000300a00 */
[----:B------:R-:W4:Y:S04]  /*136f0*/  LDL.LU.64 R74, [R1+0x148] ;  /* 0x00014800014a7983 */ /* 0x000f280000300a00 */
[----:B------:R-:W5:Y:S04]  /*13700*/  LDL.LU.64 R78, [R1+0x158] ;  /* 0x00015800014e7983 */ /* 0x000f680000300a00 */
[----:B------:R-:W5:Y:S04]  /*13710*/  LDL.LU.64 R82, [R1+0x170] ;  /* 0x0001700001527983 */ /* 0x000f680000300a00 */
[----:B------:R-:W5:Y:S04]  /*13720*/  LDL.LU.64 R86, [R1+0x150] ;  /* 0x0001500001567983 */ /* 0x000f680000300a00 */
[----:B------:R-:W5:Y:S04]  /*13730*/  LDL.LU.64 R90, [R1+0x178] ;  /* 0x00017800015a7983 */ /* 0x000f680000300a00 */
[----:B------:R-:W5:Y:S04]  /*13740*/  LDL.LU.64 R94, [R1+0x180] ;  /* 0x00018000015e7983 */ /* 0x000f680000300a00 */
[----:B------:R-:W5:Y:S04]  /*13750*/  LDL.LU.64 R98, [R1+0x1c0] ;  /* 0x0001c00001627983 */ /* 0x000f680000300a00 */
[----:B------:R1:W-:Y:S04]  /*13760*/  STL [R1+0xe0], R4 ;  /* 0x0000e00401007387 */ /* 0x0003e80000100800 */
[----:B------:R-:W5:Y:S04]  /*13770*/  LDL.LU.64 R110, [R1+0x160] ;  /* 0x00016000016e7983 */ /* 0x000f680000300a00 */
[----:B------:R-:W5:Y:S01]  /*13780*/  LDL.LU.64 R102, [R1+0x188] ;  /* 0x0001880001667983 */ /* 0x000f620000300a00 */
[----:B------:R-:W-:-:S03]  /*13790*/  IMAD.MOV.U32 R66, RZ, RZ, R126 ;  /* 0x000000ffff427224 */ /* 0x000fc600078e007e */
[----:B------:R-:W5:Y:S01]  /*137a0*/  LDL.LU.64 R106, [R1+0x190] ;  /* 0x00019000016a7983 */ /* 0x000f620000300a00 */
[----:B------:R-:W-:-:S03]  /*137b0*/  IMAD.MOV.U32 R67, RZ, RZ, R127 ;  /* 0x000000ffff437224 */ /* 0x000fc600078e007f */
[----:B------:R-:W-:Y:S04]  /*137c0*/  STL [R1+0xec], R44 ;  /* 0x0000ec2c01007387 */ /* 0x000fe80000100800 */
[----:B------:R-:W5:Y:S04]  /*137d0*/  LDL.LU.64 R118, [R1+0x1c8] ;  /* 0x0001c80001767983 */ /* 0x000f680000300a00 */
[----:B------:R-:W5:Y:S04]  /*137e0*/  LDL.LU.64 R122, [R1+0x198] ;  /* 0x00019800017a7983 */ /* 0x000f680000300a00 */
        /* <DEDUP_REMOVED lines=10> */
[----:B------:R1:W-:Y:S02]  /*13890*/  STL [R1+0xf8], R4 ;  /* 0x0000f80401007387 */ /* 0x0003e40000100800 */
[----:B-1----:R-:W-:-:S05]  /*138a0*/  IMAD.MOV.U32 R4, RZ, RZ, R51 ;  /* 0x000000ffff047224 */ /* 0x002fca00078e0033 */
[----:B------:R1:W-:Y:S04]  /*138b0*/  STL [R1+0x100], R4 ;  /* 0x0001000401007387 */ /* 0x0003e80000100800 */
[----:B------:R-:W-:Y:S01]  /*138c0*/  STL [R1+0x10c], R58 ;  /* 0x00010c3a01007387 */ /* 0x000fe20000100800 */
[----:B-1----:R-:W-:-:S03]  /*138d0*/  IMAD.MOV.U32 R4, RZ, RZ, R59 ;  /* 0x000000ffff047224 */ /* 0x002fc600078e003b */
[----:B------:R-:W-:Y:S04]  /*138e0*/  STL [R1+0x114], R62 ;  /* 0x0001143e01007387 */ /* 0x000fe80000100800 */
[----:B------:R1:W-:Y:S04]  /*138f0*/  STL [R1+0x108], R4 ;  /* 0x0001080401007387 */ /* 0x0003e80000100800 */
[----:B------:R-:W-:Y:S01]  /*13900*/  STL [R1+0x11c], R66 ;  /* 0x00011c4201007387 */ /* 0x000fe20000100800 */
[----:B-1----:R-:W-:-:S05]  /*13910*/  IMAD.MOV.U32 R4, RZ, RZ, R63 ;  /* 0x000000ffff047224 */ /* 0x002fca00078e003f */
[----:B------:R1:W-:Y:S02]  /*13920*/  STL [R1+0x110], R4 ;  /* 0x0001100401007387 */ /* 0x0003e40000100800 */
[----:B-1----:R-:W-:-:S05]  /*13930*/  IMAD.MOV.U32 R4, RZ, RZ, R67 ;  /* 0x000000ffff047224 */ /* 0x002fca00078e0043 */
[----:B------:R1:W-:Y:S01]  /*13940*/  STL [R1+0x118], R4 ;  /* 0x0001180401007387 */ /* 0x0003e20000100800 */
[----:B------:R-:W-:Y:S01]  /*13950*/  MOV R38, R54 ;  /* 0x0000003600267202 */ /* 0x000fe20000000f00 */
[----:B------:R-:W-:Y:S02]  /*13960*/  IMAD.MOV.U32 R39, RZ, RZ, R55 ;  /* 0x000000ffff277224 */ /* 0x000fe400078e0037 */
[----:B------:R-:W-:Y:S01]  /*13970*/  STL [R1+0x124], R114 ;  /* 0x0001247201007387 */ /* 0x000fe20000100800 */
[----:B-1----:R-:W-:-:S05]  /*13980*/  IMAD.MOV.U32 R4, RZ, RZ, R115 ;  /* 0x000000ffff047224 */ /* 0x002fca00078e0073 */
[----:B------:R1:W-:Y:S01]  /*13990*/  STL [R1+0x120], R4 ;  /* 0x0001200401007387 */ /* 0x0003e20000100800 */
[----:B---3--:R-:W-:Y:S02]  /*139a0*/  IMAD.MOV.U32 R40, RZ, RZ, R70 ;  /* 0x000000ffff287224 */ /* 0x008fe400078e0046 */
[----:B------:R-:W-:Y:S02]  /*139b0*/  IMAD.MOV.U32 R41, RZ, RZ, R71 ;  /* 0x000000ffff297224 */ /* 0x000fe400078e0047 */
[----:B----4-:R-:W-:Y:S02]  /*139c0*/  IMAD.MOV.U32 R44, RZ, RZ, R74 ;  /* 0x000000ffff2c7224 */ /* 0x010fe400078e004a */
[----:B------:R-:W-:Y:S02]  /*139d0*/  IMAD.MOV.U32 R45, RZ, RZ, R75 ;  /* 0x000000ffff2d7224 */ /* 0x000fe400078e004b */
[----:B-----5:R-:W-:Y:S01]  /*139e0*/  IMAD.MOV.U32 R46, RZ, RZ, R86 ;  /* 0x000000ffff2e7224 */ /* 0x020fe200078e0056 */
[----:B------:R-:W-:Y:S01]  /*139f0*/  MOV R47, R87 ;  /* 0x00000057002f7202 */ /* 0x000fe20000000f00 */
        /* <DEDUP_REMOVED lines=11> */
[----:B------:R-:W-:Y:S01]  /*13ab0*/  IMAD.MOV.U32 R71, RZ, RZ, R107 ;  /* 0x000000ffff477224 */ /* 0x000fe200078e006b */
[----:B------:R-:W-:Y:S01]  /*13ac0*/  MOV R66, R118 ;  /* 0x0000007600427202 */ /* 0x000fe20000000f00 */
[----:B------:R-:W-:Y:S01]  /*13ad0*/  IMAD.MOV.U32 R67, RZ, RZ, R119 ;  /* 0x000000ffff437224 */ /* 0x000fe200078e0077 */
[----:B--2---:R2:W-:Y:S01]  /*13ae0*/  STL [R1+0x12c], R130 ;  /* 0x00012c8201007387 */ /* 0x0045e20000100800 */
[----:B-1----:R-:W-:-:S03]  /*13af0*/  IMAD.MOV.U32 R4, RZ, RZ, R131 ;  /* 0x000000ffff047224 */ /* 0x002fc600078e0083 */
[----:B------:R-:W3:Y:S04]  /*13b00*/  LDL.LU.64 R86, [R1+0x1d8] ;  /* 0x0001d80001567983 */ /* 0x000ee80000300a00 */
[----:B------:R-:W4:Y:S04]  /*13b10*/  LDL.LU.64 R94, [R1+0x1a0] ;  /* 0x0001a000015e7983 */ /* 0x000f280000300a00 */
[----:B------:R-:W5:Y:S04]  /*13b20*/  LDL.LU.64 R90, [R1+0x1e0] ;  /* 0x0001e000015a7983 */ /* 0x000f680000300a00 */
[----:B------:R-:W4:Y:S04]  /*13b30*/  LDL.LU.64 R98, [R1+0x1e8] ;  /* 0x0001e80001627983 */ /* 0x000f280000300a00 */
[----:B------:R1:W-:Y:S04]  /*13b40*/  STL [R1+0x128], R4 ;  /* 0x0001280401007387 */ /* 0x0003e80000100800 */
[----:B------:R-:W4:Y:S01]  /*13b50*/  LDL.LU.64 R106, [R1+0x1a8] ;  /* 0x0001a800016a7983 */ /* 0x000f220000300a00 */
[----:B------:R-:W-:-:S03]  /*13b60*/  IMAD.MOV.U32 R82, RZ, RZ, R122 ;  /* 0x000000ffff527224 */ /* 0x000fc600078e007a */
[----:B------:R-:W4:Y:S01]  /*13b70*/  LDL.LU.64 R102, [R1+0x1f0] ;  /* 0x0001f00001667983 */ /* 0x000f220000300a00 */
[----:B------:R-:W-:-:S03]  /*13b80*/  IMAD.MOV.U32 R83, RZ, RZ, R123 ;  /* 0x000000ffff537224 */ /* 0x000fc600078e007b */
[----:B------:R-:W-:Y:S01]  /*13b90*/  STL [R1+0x134], R38 ;  /* 0x0001342601007387 */ /* 0x000fe20000100800 */
[----:B------:R-:W-:-:S03]  /*13ba0*/  IMAD.MOV.U32 R74, RZ, RZ, R126 ;  /* 0x000000ffff4a7224 */ /* 0x000fc600078e007e */
[----:B------:R-:W4:Y:S01]  /*13bb0*/  LDL.LU.64 R114, [R1+0x1f8] ;  /* 0x0001f80001727983 */ /* 0x000f220000300a00 */
[----:B------:R-:W-:-:S03]  /*13bc0*/  IMAD.MOV.U32 R75, RZ, RZ, R127 ;  /* 0x000000ffff4b7224 */ /* 0x000fc600078e007f */
[----:B------:R-:W4:Y:S04]  /*13bd0*/  LDL.LU.64 R118, [R1+0x1b0] ;  /* 0x0001b00001767983 */ /* 0x000f280000300a00 */
[----:B------:R-:W4:Y:S04]  /*13be0*/  LDL.LU.64 R122, [R1+0x200] ;  /* 0x00020000017a7983 */ /* 0x000f280000300a00 */
[----:B------:R-:W4:Y:S04]  /*13bf0*/  LDL.LU.64 R126, [R1+0x208] ;  /* 0x00020800017e7983 */ /* 0x000f280000300a00 */
[----:B--2---:R-:W2:Y:S01]  /*13c00*/  LDL.LU.64 R130, [R1+0x168] ;  /* 0x0001680001827983 */ /* 0x004ea20000300a00 */
[----:B-1----:R-:W-:-:S03]  /*13c10*/  IMAD.MOV.U32 R4, RZ, RZ, R39 ;  /* 0x000000ffff047224 */ /* 0x002fc600078e0027 */
[----:B------:R-:W-:Y:S04]  /*13c20*/  STL [R1+0x13c], R40 ;  /* 0x00013c2801007387 */ /* 0x000fe80000100800 */
        /* <DEDUP_REMOVED lines=12> */
[----:B------:R3:W-:Y:S01]  /*13cf0*/  STL [R1+0x15c], R110 ;  /* 0x00015c6e01007387 */ /* 0x0007e20000100800 */
[----:B-1----:R-:W-:-:S05]  /*13d00*/  IMAD.MOV.U32 R4, RZ, RZ, R111 ;  /* 0x000000ffff047224 */ /* 0x002fca00078e006f */
[----:B------:R2:W-:Y:S01]  /*13d10*/  STL [R1+0x158], R4 ;  /* 0x0001580401007387 */ /* 0x0005e20000100800 */
[----:B---3--:R-:W-:Y:S01]  /*13d20*/  MOV R78, R86 ;  /* 0x00000056004e7202 */ /* 0x008fe20000000f00 */
[----:B------:R-:W-:Y:S02]  /*13d30*/  IMAD.MOV.U32 R79, RZ, RZ, R87 ;  /* 0x000000ffff4f7224 */ /* 0x000fe400078e0057 */
[----:B-----5:R-:W-:Y:S02]  /*13d40*/  IMAD.MOV.U32 R86, RZ, RZ, R90 ;  /* 0x000000ffff567224 */ /* 0x020fe400078e005a */
[----:B------:R-:W-:Y:S02]  /*13d50*/  IMAD.MOV.U32 R87, RZ, RZ, R91 ;  /* 0x000000ffff577224 */ /* 0x000fe400078e005b */
[----:B----4-:R-:W-:Y:S02]  /*13d60*/  IMAD.MOV.U32 R90, RZ, RZ, R98 ;  /* 0x000000ffff5a7224 */ /* 0x010fe400078e0062 */
[----:B------:R-:W-:-:S02]  /*13d70*/  IMAD.MOV.U32 R91, RZ, RZ, R99 ;  /* 0x000000ffff5b7224 */ /* 0x000fc400078e0063 */
[----:B------:R-:W-:Y:S02]  /*13d80*/  IMAD.MOV.U32 R98, RZ, RZ, R102 ;  /* 0x000000ffff627224 */ /* 0x000fe400078e0066 */
[----:B------:R-:W-:Y:S02]  /*13d90*/  IMAD.MOV.U32 R99, RZ, RZ, R103 ;  /* 0x000000ffff637224 */ /* 0x000fe400078e0067 */
[----:B------:R-:W-:Y:S02]  /*13da0*/  IMAD.MOV.U32 R102, RZ, RZ, R114 ;  /* 0x000000ffff667224 */ /* 0x000fe400078e0072 */
[----:B------:R-:W-:Y:S02]  /*13db0*/  IMAD.MOV.U32 R103, RZ, RZ, R115 ;  /* 0x000000ffff677224 */ /* 0x000fe400078e0073 */
[----:B------:R-:W-:Y:S01]  /*13dc0*/  IMAD.MOV.U32 R110, RZ, RZ, R122 ;  /* 0x000000ffff6e7224 */ /* 0x000fe200078e007a */
[----:B------:R-:W-:Y:S01]  /*13dd0*/  MOV R111, R123 ;  /* 0x0000007b006f7202 */ /* 0x000fe20000000f00 */
[----:B------:R-:W-:-:S02]  /*13de0*/  IMAD.MOV.U32 R114, RZ, RZ, R126 ;  /* 0x000000ffff727224 */ /* 0x000fc400078e007e */
[----:B--2---:R-:W-:Y:S01]  /*13df0*/  IMAD.MOV.U32 R4, RZ, RZ, R131 ;  /* 0x000000ffff047224 */ /* 0x004fe200078e0083 */
[----:B------:R1:W-:Y:S01]  /*13e00*/  STL [R1+0x164], R130 ;  /* 0x0001648201007387 */ /* 0x0003e20000100800 */
[----:B------:R-:W-:-:S03]  /*13e10*/  IMAD.MOV.U32 R115, RZ, RZ, R127 ;  /* 0x000000ffff737224 */ /* 0x000fc600078e007f */
[----:B------:R-:W2:Y:S04]  /*13e20*/  LDL.LU.64 R122, [R1+0x248] ;  /* 0x00024800017a7983 */ /* 0x000ea80000300a00 */
[----:B------:R-:W3:Y:S04]  /*13e30*/  LDL.LU.64 R126, [R1+0x210] ;  /* 0x00021000017e7983 */ /* 0x000ee80000300a00 */
[----:B------:R4:W-:Y:S04]  /*13e40*/  STL [R1+0x160], R4 ;  /* 0x0001600401007387 */ /* 0x0009e80000100800 */
[----:B-1----:R-:W5:Y:S01]  /*13e50*/  LDL.LU.64 R130, [R1+0x1b8] ;  /* 0x0001b80001827983 */ /* 0x002f620000300a00 */
[----:B----4-:R-:W-:-:S03]  /*13e60*/  IMAD.MOV.U32 R4, RZ, RZ, R49 ;  /* 0x000000ffff047224 */ /* 0x010fc600078e0031 */
[----:B------:R-:W-:Y:S04]  /*13e70*/  STL [R1+0x16c], R48 ;  /* 0x00016c3001007387 */ /* 0x000fe80000100800 */
        /* <DEDUP_REMOVED lines=21> */
[----:B------:R1:W-:Y:S01]  /*13fd0*/  STL [R1+0x1a0], R4 ;  /* 0x0001a00401007387 */ /* 0x0003e20000100800 */
[----:B------:R-:W-:Y:S02]  /*13fe0*/  IMAD.MOV.U32 R62, RZ, RZ, R66 ;  /* 0x000000ffff3e7224 */ /* 0x000fe400078e0042 */
[----:B------:R-:W-:Y:S01]  /*13ff0*/  IMAD.MOV.U32 R63, RZ, RZ, R67 ;  /* 0x000000ffff3f7224 */ /* 0x000fe200078e0043 */
[----:B------:R-:W-:Y:S01]  /*14000*/  MOV R67, R75 ;  /* 0x0000004b00437202 */ /* 0x000fe20000000f00 */
[----:B------:R-:W-:Y:S01]  /*14010*/  IMAD.MOV.U32 R66, RZ, RZ, R74 ;  /* 0x000000ffff427224 */ /* 0x000fe200078e004a */
[----:B------:R-:W-:Y:S01]  /*14020*/  STL [R1+0x1ac], R118 ;  /* 0x0001ac7601007387 */ /* 0x000fe20000100800 */
[----:B-1----:R-:W-:Y:S02]  /*14030*/  IMAD.MOV.U32 R4, RZ, RZ, R119 ;  /* 0x000000ffff047224 */ /* 0x002fe400078e0077 */
[----:B------:R-:W-:Y:S02]  /*14040*/  IMAD.MOV.U32 R74, RZ, RZ, R86 ;  /* 0x000000ffff4a7224 */ /* 0x000fe400078e0056 */
[----:B------:R-:W-:Y:S01]  /*14050*/  IMAD.MOV.U32 R75, RZ, RZ, R87 ;  /* 0x000000ffff4b7224 */ /* 0x000fe200078e0057 */
[----:B------:R1:W-:Y:S01]  /*14060*/  STL [R1+0x1a8], R4 ;  /* 0x0001a80401007387 */ /* 0x0003e20000100800 */
[----:B------:R-:W-:Y:S01]  /*14070*/  IMAD.MOV.U32 R86, RZ, RZ, R102 ;  /* 0x000000ffff567224 */ /* 0x000fe200078e0066 */
        /* <DEDUP_REMOVED lines=10> */
[----:B------:R-:W-:Y:S01]  /*14120*/  IMAD.MOV.U32 R83, RZ, RZ, R99 ;  /* 0x000000ffff537224 */ /* 0x000fe200078e0063 */
[----:B-----5:R4:W-:Y:S04]  /*14130*/  STL [R1+0x1b4], R130 ;  /* 0x0001b48201007387 */ /* 0x0209e80000100800 */
[----:B------:R-:W5:Y:S01]  /*14140*/  LDL.LU.64 R102, [R1+0x218] ;  /* 0x0002180001667983 */ /* 0x000f620000300a00 */
[----:B-1----:R-:W-:-:S03]  /*14150*/  IMAD.MOV.U32 R4, RZ, RZ, R131 ;  /* 0x000000ffff047224 */ /* 0x002fc600078e0083 */
[----:B------:R-:W2:Y:S04]  /*14160*/  LDL.LU.64 R114, [R1+0x220] ;  /* 0x0002200001727983 */ /* 0x000ea80000300a00 */
[----:B------:R-:W2:Y:S01]  /*14170*/  LDL.LU.64 R106, [R1+0x258] ;  /* 0x00025800016a7983 */ /* 0x000ea20000300a00 */
[----:B---3--:R-:W-:-:S03]  /*14180*/  IMAD.MOV.U32 R98, RZ, RZ, R126 ;  /* 0x000000ffff627224 */ /* 0x008fc600078e007e */
[----:B------:R-:W3:Y:S01]  /*14190*/  LDL.LU.64 R110, [R1+0x230] ;  /* 0x00023000016e7983 */ /* 0x000ee20000300a00 */
[----:B------:R-:W-:-:S03]  /*141a0*/  IMAD.MOV.U32 R99, RZ, RZ, R127 ;  /* 0x000000ffff637224 */ /* 0x000fc600078e007f */
[----:B------:R1:W-:Y:S04]  /*141b0*/  STL [R1+0x1b0], R4 ;  /* 0x0001b00401007387 */ /* 0x0003e80000100800 */
[----:B------:R-:W-:Y:S04]  /*141c0*/  STL [R1+0x1bc], R58 ;  /* 0x0001bc3a01007387 */ /* 0x000fe80000100800 */
[----:B------:R-:W3:Y:S04]  /*141d0*/  LDL.LU.64 R118, [R1+0x268] ;  /* 0x0002680001767983 */ /* 0x000ee80000300a00 */
[----:B------:R-:W3:Y:S04]  /*141e0*/  LDL.LU.64 R126, [R1+0x238] ;  /* 0x00023800017e7983 */ /* 0x000ee80000300a00 */
[----:B----4-:R-:W4:Y:S01]  /*141f0*/  LDL.LU.64 R130, [R1+0x228] ;  /* 0x0002280001827983 */ /* 0x010f220000300a00 */
[----:B-1----:R-:W-:-:S03]  /*14200*/  IMAD.MOV.U32 R4, RZ, RZ, R59 ;  /* 0x000000ffff047224 */ /* 0x002fc600078e003b */
[----:B------:R-:W-:Y:S04]  /*14210*/  STL [R1+0x1c4], R62 ;  /* 0x0001c43e01007387 */ /* 0x000fe80000100800 */
        /* <DEDUP_REMOVED lines=28> */
[----:B-1----:R-:W-:Y:S02]  /*143e0*/  IMAD.MOV.U32 R4, RZ, RZ, R99 ;  /* 0x000000ffff047224 */ /* 0x002fe400078e0063 */
[----:B-----5:R-:W-:Y:S04]  /*143f0*/  STL [R1+0x214], R102 ;  /* 0x0002146601007387 */ /* 0x020fe80000100800 */
[----:B------:R1:W-:Y:S02]  /*14400*/  STL [R1+0x208], R4 ;  /* 0x0002080401007387 */ /* 0x0003e40000100800 */
[----:B-1----:R-:W-:-:S05]  /*14410*/  IMAD.MOV.U32 R4, RZ, RZ, R103 ;  /* 0x000000ffff047224 */ /* 0x002fca00078e0067 */
[----:B------:R1:W-:Y:S04]  /*14420*/  STL [R1+0x210], R4 ;  /* 0x0002100401007387 */ /* 0x0003e80000100800 */
[----:B--2---:R-:W-:Y:S01]  /*14430*/  STL [R1+0x21c], R114 ;  /* 0x00021c7201007387 */ /* 0x004fe20000100800 */
[----:B-1----:R-:W-:-:S05]  /*14440*/  IMAD.MOV.U32 R4, RZ, RZ, R115 ;  /* 0x000000ffff047224 */ /* 0x002fca00078e0073 */
[----:B------:R1:W-:Y:S04]  /*14450*/  STL [R1+0x218], R4 ;  /* 0x0002180401007387 */ /* 0x0003e80000100800 */
[----:B----4-:R2:W-:Y:S01]  /*14460*/  STL [R1+0x224], R130 ;  /* 0x0002248201007387 */ /* 0x0105e20000100800 */
[----:B---3--:R-:W-:-:S03]  /*14470*/  IMAD.MOV.U32 R36, RZ, RZ, R126 ;  /* 0x000000ffff247224 */ /* 0x008fc600078e007e */
[----:B------:R-:W3:Y:S01]  /*14480*/  LDL.LU.64 R78, [R1+0x358] ;  /* 0x00035800014e7983 */ /* 0x000ee20000300a00 */
[----:B-1----:R-:W-:-:S03]  /*14490*/  IMAD.MOV.U32 R4, RZ, RZ, R131 ;  /* 0x000000ffff047224 */ /* 0x002fc600078e0083 */
[----:B------:R-:W4:Y:S01]  /*144a0*/  LDL.LU.64 R54, [R1+0x318] ;  /* 0x0003180001367983 */ /* 0x000f220000300a00 */
[----:B------:R-:W-:-:S03]  /*144b0*/  IMAD.MOV.U32 R37, RZ, RZ, R127 ;  /* 0x000000ffff257224 */ /* 0x000fc600078e007f */
[----:B------:R-:W5:Y:S04]  /*144c0*/  LDL.LU.64 R50, [R1+0x2e8] ;  /* 0x0002e80001327983 */ /* 0x000f680000300a00 */
[----:B------:R-:W3:Y:S04]  /*144d0*/  LDL.LU.64 R38, [R1+0x240] ;  /* 0x0002400001267983 */ /* 0x000ee80000300a00 */
[----:B------:R-:W4:Y:S04]  /*144e0*/  LDL.LU.64 R126, [R1+0x3a8] ;  /* 0x0003a800017e7983 */ /* 0x000f280000300a00 */
[----:B------:R1:W-:Y:S04]  /*144f0*/  STL [R1+0x220], R4 ;  /* 0x0002200401007387 */ /* 0x0003e80000100800 */
[----:B------:R-:W4:Y:S04]  /*14500*/  LDL.LU.64 R40, [R1+0x288] ;  /* 0x0002880001287983 */ /* 0x000f280000300a00 */
[----:B------:R-:W4:Y:S04]  /*14510*/  LDL.LU.64 R46, [R1+0x2a8] ;  /* 0x0002a800012e7983 */ /* 0x000f280000300a00 */
[----:B--2---:R-:W2:Y:S04]  /*14520*/  LDL.LU.64 R130, [R1+0x368] ;  /* 0x0003680001827983 */ /* 0x004ea80000300a00 */
[----:B------:R-:W2:Y:S04]  /*14530*/  LDL.LU.64 R82, [R1+0x328] ;  /* 0x0003280001527983 */ /* 0x000ea80000300a00 */
[----:B------:R-:W2:Y:S04]  /*14540*/  LDL.LU.64 R62, [R1+0x2c8] ;  /* 0x0002c800013e7983 */ /* 0x000ea80000300a00 */
[----:B------:R-:W2:Y:S04]  /*14550*/  LDL.LU.64 R66, [R1+0x338] ;  /* 0x0003380001427983 */ /* 0x000ea80000300a00 */
[----:B------:R-:W2:Y:S04]  /*14560*/  LDL.LU.64 R86, [R1+0x3b8] ;  /* 0x0003b80001567983 */ /* 0x000ea80000300a00 */
[----:B------:R-:W2:Y:S04]  /*14570*/  LDL.LU.64 R94, [R1+0x3f8] ;  /* 0x0003f800015e7983 */ /* 0x000ea80000300a00 */
[----:B------:R-:W2:Y:S01]  /*14580*/  LDL.LU.64 R70, [R1+0x348] ;  /* 0x0003480001467983 */ /* 0x000ea20000300a00 */
[----:B------:R-:W-:-:S03]  /*14590*/  IMAD.MOV.U32 R44, RZ, RZ, R118 ;  /* 0x000000ffff2c7224 */ /* 0x000fc600078e0076 */
[----:B------:R-:W2:Y:S01]  /*145a0*/  LDL.LU.64 R74, [R1+0x2d8] ;  /* 0x0002d800014a7983 */ /* 0x000ea20000300a00 */
[----:B------:R-:W-:-:S03]  /*145b0*/  IMAD.MOV.U32 R45, RZ, RZ, R119 ;  /* 0x000000ffff2d7224 */ /* 0x000fc600078e0077 */
[----:B------:R-:W2:Y:S04]  /*145c0*/  LDL.LU.64 R90, [R1+0x3c8] ;  /* 0x0003c800015a7983 */ /* 0x000ea80000300a00 */
[----:B------:R-:W2:Y:S01]  /*145d0*/  LDL.LU.64 R98, [R1+0x378] ;  /* 0x0003780001627983 */ /* 0x000ea20000300a00 */
[----:B------:R-:W-:-:S03]  /*145e0*/  MOV R34, R110 ;  /* 0x0000006e00227202 */ /* 0x000fc60000000f00 */
[----:B------:R-:W2:Y:S01]  /*145f0*/  LDL.LU.64 R58, [R1+0x298] ;  /* 0x00029800013a7983 */ /* 0x000ea20000300a00 */
[----:B------:R-:W-:-:S03]  /*14600*/  IMAD.MOV.U32 R35, RZ, RZ, R111 ;  /* 0x000000ffff237224 */ /* 0x000fc600078e006f */
[----:B------:R-:W2:Y:S01]  /*14610*/  LDL.LU.64 R118, [R1+0x398] ;  /* 0x0003980001767983 */ /* 0x000ea20000300a00 */
[----:B------:R-:W-:-:S03]  /*14620*/  IMAD.MOV.U32 R30, RZ, RZ, R106 ;  /* 0x000000ffff1e7224 */ /* 0x000fc600078e006a */
[----:B------:R-:W2:Y:S01]  /*14630*/  LDL.LU.64 R102, [R1+0x388] ;  /* 0x0003880001667983 */ /* 0x000ea20000300a00 */
[----:B------:R-:W-:-:S03]  /*14640*/  IMAD.MOV.U32 R31, RZ, RZ, R107 ;  /* 0x000000ffff1f7224 */ /* 0x000fc600078e006b */
[----:B------:R-:W2:Y:S04]  /*14650*/  LDL.LU.64 R114, [R1+0x308] ;  /* 0x0003080001727983 */ /* 0x000ea80000300a00 */
[----:B------:R-:W2:Y:S04]  /*14660*/  LDL.LU.64 R110, [R1+0x3d8] ;  /* 0x0003d800016e7983 */ /* 0x000ea80000300a00 */
[----:B------:R-:W2:Y:S04]  /*14670*/  LDL.LU.64 R106, [R1+0x3e8] ;  /* 0x0003e800016a7983 */ /* 0x000ea80000300a00 */
[----:B------:R-:W2:Y:S04]  /*14680*/  LDL.LU.64 R48, [R1+0x2f8] ;  /* 0x0002f80001307983 */ /* 0x000ea80000300a00 */
[----:B------:R-:W2:Y:S01]  /*14690*/  LDL.LU.64 R32, [R1+0x250] ;  /* 0x0002500001207983 */ /* 0x000ea20000300a00 */
[----:B-1----:R-:W-:-:S03]  /*146a0*/  IMAD.MOV.U32 R4, RZ, RZ, R35 ;  /* 0x000000ffff047224 */ /* 0x002fc600078e0023 */
[----:B------:R-:W-:Y:S04]  /*146b0*/  STL [R1+0x22c], R34 ;  /* 0x00022c2201007387 */ /* 0x000fe80000100800 */
[----:B------:R1:W-:Y:S04]  /*146c0*/  STL [R1+0x228], R4 ;  /* 0x0002280401007387 */ /* 0x0003e80000100800 */
[----:B------:R-:W-:Y:S01]  /*146d0*/  STL [R1+0x234], R36 ;  /* 0x0002342401007387 */ /* 0x000fe20000100800 */
[----:B-1----:R-:W-:-:S05]  /*146e0*/  IMAD.MOV.U32 R4, RZ, RZ, R37 ;  /* 0x000000ffff047224 */ /* 0x002fca00078e0025 */
[----:B------:R3:W-:Y:S02]  /*146f0*/  STL [R1+0x230], R4 ;  /* 0x0002300401007387 */ /* 0x0007e40000100800 */
[----:B---3--:R-:W-:Y:S02]  /*14700*/  IMAD.MOV.U32 R4, RZ, RZ, R39 ;  /* 0x000000ffff047224 */ /* 0x008fe400078e0027 */
[----:B------:R-:W-:Y:S04]  /*14710*/  STL [R1+0x23c], R38 ;  /* 0x00023c2601007387 */ /* 0x000fe80000100800 */
[----:B------:R1:W-:Y:S04]  /*14720*/  STL [R1+0x238], R4 ;  /* 0x0002380401007387 */ /* 0x0003e80000100800 */
[----:B------:R3:W-:Y:S04]  /*14730*/  STL [R1+0x244], R122 ;  /* 0x0002447a01007387 */ /* 0x0007e80000100800 */
[----:B------:R-:W5:Y:S01]  /*14740*/  LDL.LU.64 R34, [R1+0x278] ;  /* 0x0002780001227983 */ /* 0x000f620000300a00 */
[----:B-1----:R-:W-:-:S03]  /*14750*/  IMAD.MOV.U32 R4, RZ, RZ, R123 ;  /* 0x000000ffff047224 */ /* 0x002fc600078e007b */
[----:B--2---:R-:W-:Y:S04]  /*14760*/  STL [R1+0x24c], R32 ;  /* 0x00024c2001007387 */ /* 0x004fe80000100800 */
[----:B------:R1:W-:Y:S04]  /*14770*/  STL [R1+0x240], R4 ;  /* 0x0002400401007387 */ /* 0x0003e80000100800 */
[----:B---3--:R-:W2:Y:S04]  /*14780*/  LDL.64 R122, [R1+0x438] ;  /* 0x00043800017a7983 */ /* 0x008ea80000100a00 */
[----:B------:R-:W3:Y:S01]  /*14790*/  LDL.LU.64 R36, [R1+0x260] ;  /* 0x0002600001247983 */ /* 0x000ee20000300a00 */
[----:B-1----:R-:W-:Y:S01]  /*147a0*/  IMAD.MOV.U32 R4, RZ, RZ, R33 ;  /* 0x000000ffff047224 */ /* 0x002fe200078e0021 */
[----:B----4-:R-:W-:Y:S01]  /*147b0*/  MOV R39, R41 ;  /* 0x0000002900277202 */ /* 0x010fe20000000f00 */
[----:B------:R-:W-:-:S02]  /*147c0*/  IMAD.MOV.U32 R38, RZ, RZ, R40 ;  /* 0x000000ffff267224 */ /* 0x000fc400078e0028 */
[----:B------:R-:W-:Y:S02]  /*147d0*/  IMAD.MOV.U32 R40, RZ, RZ, R46 ;  /* 0x000000ffff287224 */ /* 0x000fe400078e002e */
[----:B------:R-:W-:Y:S02]  /*147e0*/  IMAD.MOV.U32 R41, RZ, RZ, R47 ;  /* 0x000000ffff297224 */ /* 0x000fe400078e002f */
[----:B------:R-:W4:Y:S04]  /*147f0*/  LDL.LU.64 R46, [R1+0x280] ;  /* 0x00028000012e7983 */ /* 0x000f280000300a00 */
[----:B------:R1:W-:Y:S04]  /*14800*/  STL [R1+0x248], R4 ;  /* 0x0002480401007387 */ /* 0x0003e80000100800 */
[----:B------:R-:W-:Y:S04]  /*14810*/  STL [R1+0x254], R30 ;  /* 0x0002541e01007387 */ /* 0x000fe80000100800 */
[----:B------:R-:W2:Y:S01]  /*14820*/  LDL.LU.64 R32, [R1+0x270] ;  /* 0x0002700001207983 */ /* 0x000ea20000300a00 */
[----:B-1----:R-:W-:-:S05]  /*14830*/  IMAD.MOV.U32 R4, RZ, RZ, R31 ;  /* 0x000000ffff047224 */ /* 0x002fca00078e001f */
[----:B------:R3:W-:Y:S02]  /*14840*/  STL [R1+0x250], R4 ;  /* 0x0002500401007387 */ /* 0x0007e40000100800 */
[----:B---3--:R-:W-:Y:S02]  /*14850*/  IMAD.MOV.U32 R4, RZ, RZ, R37 ;  /* 0x000000ffff047224 */ /* 0x008fe400078e0025 */
[----:B------:R-:W-:Y:S04]  /*14860*/  STL [R1+0x25c], R36 ;  /* 0x00025c2401007387 */ /* 0x000fe80000100800 */
[----:B------:R1:W-:Y:S04]  /*14870*/  STL [R1+0x258], R4 ;  /* 0x0002580401007387 */ /* 0x0003e80000100800 */
[----:B------:R3:W-:Y:S01]  /*14880*/  STL [R1+0x264], R44 ;  /* 0x0002642c01007387 */ /* 0x0007e20000100800 */
[----:B-1----:R-:W-:-:S05]  /*14890*/  IMAD.MOV.U32 R4, RZ, RZ, R45 ;  /* 0x000000ffff047224 */ /* 0x002fca00078e002d */
[----:B------:R2:W-:Y:S01]  /*148a0*/  STL [R1+0x260], R4 ;  /* 0x0002600401007387 */ /* 0x0005e20000100800 */
[----:B---3--:R-:W-:Y:S02]  /*148b0*/  IMAD.MOV.U32 R44, RZ, RZ, R48 ;  /* 0x000000ffff2c7224 */ /* 0x008fe400078e0030 */
[----:B------:R-:W-:Y:S02]  /*148c0*/  IMAD.MOV.U32 R45, RZ, RZ, R49 ;  /* 0x000000ffff2d7224 */ /* 0x000fe400078e0031 */
[----:B------:R-:W3:Y:S01]  /*148d0*/  LDL.LU.64 R48, [R1+0x290] ;  /* 0x0002900001307983 */ /* 0x000ee20000300a00 */
[----:B------:R-:W-:Y:S02]  /*148e0*/  IMAD.MOV.U32 R36, RZ, RZ, R38 ;  /* 0x000000ffff247224 */ /* 0x000fe400078e0026 */
[----:B------:R-:W-:Y:S02]  /*148f0*/  IMAD.MOV.U32 R37, RZ, RZ, R39 ;  /* 0x000000ffff257224 */ /* 0x000fe400078e0027 */
[----:B------:R-:W3:Y:S01]  /*14900*/  LDL.LU.64 R38, [R1+0x2a0] ;  /* 0x0002a00001267983 */ /* 0x000ee20000300a00 */
[----:B--2---:R-:W-:-:S03]  /*14910*/  MOV R4, R33 ;  /* 0x0000002100047202 */ /* 0x004fc60000000f00 */
[----:B------:R-:W-:Y:S04]  /*14920*/  STL [R1+0x26c], R32 ;  /* 0x00026c2001007387 */ /* 0x000fe80000100800 */
[----:B-----5:R-:W-:Y:S04]  /*14930*/  STL [R1+0x274], R34 ;  /* 0x0002742201007387 */ /* 0x020fe80000100800 */
[----:B------:R1:W-:Y:S02]  /*14940*/  STL [R1+0x268], R4 ;  /* 0x0002680401007387 */ /* 0x0003e40000100800 */
[----:B-1----:R-:W-:-:S05]  /*14950*/  IMAD.MOV.U32 R4, RZ, RZ, R35 ;  /* 0x000000ffff047224 */ /* 0x002fca00078e0023 */
[----:B------:R1:W-:Y:S04]  /*14960*/  STL [R1+0x270], R4 ;  /* 0x0002700401007387 */ /* 0x0003e80000100800 */
[----:B----4-:R2:W-:Y:S01]  /*14970*/  STL [R1+0x27c], R46 ;  /* 0x00027c2e01007387 */ /* 0x0105e20000100800 */
[----:B-1----:R-:W-:-:S05]  /*14980*/  IMAD.MOV.U32 R4, RZ, RZ, R47 ;  /* 0x000000ffff047224 */ /* 0x002fca00078e002f */
[----:B------:R1:W-:Y:S01]  /*14990*/  STL [R1+0x278], R4 ;  /* 0x0002780401007387 */ /* 0x0003e20000100800 */
[----:B--2---:R-:W-:Y:S02]  /*149a0*/  IMAD.MOV.U32 R46, RZ, RZ, R74 ;  /* 0x000000ffff2e7224 */ /* 0x004fe400078e004a */
[----:B------:R-:W-:Y:S02]  /*149b0*/  IMAD.MOV.U32 R47, RZ, RZ, R75 ;  /* 0x000000ffff2f7224 */ /* 0x000fe400078e004b */
[----:B------:R-:W2:Y:S01]  /*149c0*/  LDL.LU.64 R74, [R1+0x2b8] ;  /* 0x0002b800014a7983 */ /* 0x000ea20000300a00 */
[----:B-1----:R-:W-:-:S03]  /*149d0*/  IMAD.MOV.U32 R4, RZ, RZ, R37 ;  /* 0x000000ffff047224 */ /* 0x002fc600078e0025 */
[----:B------:R-:W-:Y:S04]  /*149e0*/  STL [R1+0x284], R36 ;  /* 0x0002842401007387 */ /* 0x000fe80000100800 */
[----:B------:R3:W-:Y:S02]  /*149f0*/  STL [R1+0x280], R4 ;  /* 0x0002800401007387 */ /* 0x0007e40000100800 */
[----:B---3--:R-:W-:Y:S02]  /*14a00*/  IMAD.MOV.U32 R4, RZ, RZ, R49 ;  /* 0x000000ffff047224 */ /* 0x008fe400078e0031 */
[----:B------:R-:W-:Y:S04]  /*14a10*/  STL [R1+0x28c], R48 ;  /* 0x00028c3001007387 */ /* 0x000fe80000100800 */
[----:B------:R-:W-:Y:S04]  /*14a20*/  STL [R1+0x294], R58 ;  /* 0x0002943a01007387 */ /* 0x000fe80000100800 */
[----:B------:R1:W-:Y:S02]  /*14a30*/  STL [R1+0x288], R4 ;  /* 0x0002880401007387 */ /* 0x0003e40000100800 */
[----:B-1----:R-:W-:-:S02]  /*14a40*/  IMAD.MOV.U32 R4, RZ, RZ, R59 ;  /* 0x000000ffff047224 */ /* 0x002fc400078e003b */
[----:B------:R-:W3:Y:S01]  /*14a50*/  LDL.LU.64 R58, [R1+0x2c0] ;  /* 0x0002c000013a7983 */ /* 0x000ee20000300a00 */
[----:B------:R-:W-:Y:S02]  /*14a60*/  IMAD.MOV.U32 R48, RZ, RZ, R50 ;  /* 0x000000ffff307224 */ /* 0x000fe400078e0032 */
[----:B------:R-:W-:Y:S01]  /*14a70*/  IMAD.MOV.U32 R49, RZ, RZ, R51 ;  /* 0x000000ffff317224 */ /* 0x000fe200078e0033 */
[----:B------:R1:W-:Y:S01]  /*14a80*/  STL [R1+0x290], R4 ;  /* 0x0002900401007387 */ /* 0x0003e20000100800 */
[----:B------:R-:W-:Y:S02]  /*14a90*/  IMAD.MOV.U32 R50, RZ, RZ, R66 ;  /* 0x000000ffff327224 */ /* 0x000fe400078e0042 */
[----:B------:R-:W-:Y:S01]  /*14aa0*/  IMAD.MOV.U32 R51, RZ, RZ, R67 ;  /* 0x000000ffff337224 */ /* 0x000fe200078e0043 */
[----:B------:R-:W-:Y:S04]  /*14ab0*/  STL [R1+0x29c], R38 ;  /* 0x00029c2601007387 */ /* 0x000fe80000100800 */
[----:B------:R-:W4:Y:S01]  /*14ac0*/  LDL.LU.64 R66, [R1+0x2d0] ;  /* 0x0002d00001427983 */ /* 0x000f220000300a00 */
[----:B-1----:R-:W-:-:S05]  /*14ad0*/  MOV R4, R39 ;  /* 0x0000002700047202 */ /* 0x002fca0000000f00 */
[----:B------:R1:W-:Y:S04]  /*14ae0*/  STL [R1+0x298], R4 ;  /* 0x0002980401007387 */ /* 0x0003e80000100800 */
[----:B------:R-:W-:Y:S01]  /*14af0*/  STL [R1+0x2a4], R40 ;  /* 0x0002a42801007387 */ /* 0x000fe20000100800 */
[----:B-1----:R-:W-:-:S03]  /*14b00*/  IMAD.MOV.U32 R4, RZ, RZ, R41 ;  /* 0x000000ffff047224 */ /* 0x002fc600078e0029 */
[----:B--2---:R-:W-:Y:S04]  /*14b10*/  STL [R1+0x2ac], R74 ;  /* 0x0002ac4a01007387 */ /* 0x004fe80000100800 */
[----:B------:R1:W-:Y:S02]  /*14b20*/  STL [R1+0x2a0], R4 ;  /* 0x0002a00401007387 */ /* 0x0003e40000100800 */
[----:B-1----:R-:W-:Y:S02]  /*14b30*/  IMAD.MOV.U32 R4, RZ, RZ, R75 ;  /* 0x000000ffff047224 */ /* 0x002fe400078e004b */
[----:B------:R-:W2:Y:S04]  /*14b40*/  LDL.LU.64 R74, [R1+0x2e0] ;  /* 0x0002e000014a7983 */ /* 0x000ea80000300a00 */
[----:B------:R1:W-:Y:S04]  /*14b50*/  STL [R1+0x2a8], R4 ;  /* 0x0002a80401007387 */ /* 0x0003e80000100800 */
[----:B------:R-:W-:Y:S01]  /*14b60*/  STL [R1+0x2b8], R44 ;  /* 0x0002b82c01007387 */ /* 0x000fe20000100800 */
[----:B-1----:R-:W-:-:S05]  /*14b70*/  IMAD.MOV.U32 R4, RZ, RZ, R45 ;  /* 0x000000ffff047224 */ /* 0x002fca00078e002d */
[----:B------:R3:W-:Y:S02]  /*14b80*/  STL [R1+0x2b0], R4 ;  /* 0x0002b00401007387 */ /* 0x0007e40000100800 */
[----:B---3--:R-:W-:Y:S02]  /*14b90*/  IMAD.MOV.U32 R4, RZ, RZ, R59 ;  /* 0x000000ffff047224 */ /* 0x008fe400078e003b */
[----:B------:R1:W-:Y:S04]  /*14ba0*/  STL [R1+0x2c0], R58 ;  /* 0x0002c03a01007387 */ /* 0x0003e80000100800 */
[----:B------:R3:W-:Y:S04]  /*14bb0*/  STL [R1+0x2bc], R4 ;  /* 0x0002bc0401007387 */ /* 0x0007e80000100800 */
[----:B-1----:R-:W5:Y:S01]  /*14bc0*/  LDL.LU.64 R58, [R1+0x2f0] ;  /* 0x0002f000013a7983 */ /* 0x002f620000300a00 */
[----:B---3--:R-:W-:-:S03]  /*14bd0*/  IMAD.MOV.U32 R4, RZ, RZ, R63 ;  /* 0x000000ffff047224 */ /* 0x008fc600078e003f */
[----:B------:R1:W-:Y:S04]  /*14be0*/  STL [R1+0x2c8], R62 ;  /* 0x0002c83e01007387 */ /* 0x0003e80000100800 */
[----:B------:R4:W-:Y:S04]  /*14bf0*/  STL [R1+0x2c4], R4 ;  /* 0x0002c40401007387 */ /* 0x0009e80000100800 */
[----:B-1----:R-:W3:Y:S01]  /*14c00*/  LDL.LU.64 R62, [R1+0x300] ;  /* 0x00030000013e7983 */ /* 0x002ee20000300a00 */
[----:B----4-:R-:W-:-:S03]  /*14c10*/  IMAD.MOV.U32 R4, RZ, RZ, R67 ;  /* 0x000000ffff047224 */ /* 0x010fc600078e0043 */
[----:B------:R1:W-:Y:S04]  /*14c20*/  STL [R1+0x2d0], R66 ;  /* 0x0002d04201007387 */ /* 0x0003e80000100800 */
[----:B------:R-:W-:Y:S04]  /*14c30*/  STL [R1+0x2d8], R46 ;  /* 0x0002d82e01007387 */ /* 0x000fe80000100800 */
[----:B------:R4:W-:Y:S01]  /*14c40*/  STL [R1+0x2cc], R4 ;  /* 0x0002cc0401007387 */ /* 0x0009e20000100800 */
[----:B-1----:R-:W-:Y:S02]  /*14c50*/  IMAD.MOV.U32 R66, RZ, RZ, R70 ;  /* 0x000000ffff427224 */ /* 0x002fe400078e0046 */
[----:B------:R-:W-:-:S02]  /*14c60*/  IMAD.MOV.U32 R67, RZ, RZ, R71 ;  /* 0x000000ffff437224 */ /* 0x000fc400078e0047 */
[----:B------:R-:W3:Y:S01]  /*14c70*/  LDL.LU.64 R70, [R1+0x310] ;  /* 0x0003100001467983 */ /* 0x000ee20000300a00 */
[----:B----4-:R-:W-:-:S05]  /*14c80*/  IMAD.MOV.U32 R4, RZ, RZ, R47 ;  /* 0x000000ffff047224 */ /* 0x010fca00078e002f */
[----:B------:R1:W-:Y:S04]  /*14c90*/  STL [R1+0x2d4], R4 ;  /* 0x0002d40401007387 */ /* 0x0003e80000100800 */
[----:B--2---:R2:W-:Y:S01]  /*14ca0*/  STL [R1+0x2e0], R74 ;  /* 0x0002e04a01007387 */ /* 0x0045e20000100800 */
[----:B-1----:R-:W-:-:S05]  /*14cb0*/  IMAD.MOV.U32 R4, RZ, RZ, R75 ;  /* 0x000000ffff047224 */ /* 0x002fca00078e004b */
[----:B------:R1:W-:Y:S01]  /*14cc0*/  STL [R1+0x2dc], R4 ;  /* 0x0002dc0401007387 */ /* 0x0003e20000100800 */
[----:B--2---:R-:W-:Y:S01]  /*14cd0*/  IMAD.MOV.U32 R74, RZ, RZ, R78 ;  /* 0x000000ffff4a7224 */ /* 0x004fe200078e004e */
[----:B------:R-:W-:Y:S02]  /*14ce0*/  MOV R75, R79 ;  /* 0x0000004f004b7202 */ /* 0x000fe40000000f00 */
[----:B------:R-:W-:Y:S04]  /*14cf0*/  STL [R1+0x2e8], R48 ;  /* 0x0002e83001007387 */ /* 0x000fe80000100800 */
[----:B------:R-:W2:Y:S01]  /*14d00*/  LDL.LU.64 R78, [R1+0x320] ;  /* 0x00032000014e7983 */ /* 0x000ea20000300a00 */
[----:B-1----:R-:W-:-:S05]  /*14d10*/  IMAD.MOV.U32 R4, RZ, RZ, R49 ;  /* 0x000000ffff047224 */ /* 0x002fca00078e0031 */
[----:B------:R5:W-:Y:S02]  /*14d20*/  STL [R1+0x2e4], R4 ;  /* 0x0002e40401007387 */ /* 0x000be40000100800 */
[----:B-----5:R-:W-:Y:S02]  /*14d30*/  IMAD.MOV.U32 R4, RZ, RZ, R59 ;  /* 0x000000ffff047224 */ /* 0x020fe400078e003b */
[----:B------:R1:W-:Y:S04]  /*14d40*/  STL [R1+0x2f0], R58 ;  /* 0x0002f03a01007387 */ /* 0x0003e80000100800 */
[----:B------:R4:W-:Y:S04]  /*14d50*/  STL [R1+0x2ec], R4 ;  /* 0x0002ec0401007387 */ /* 0x0009e80000100800 */
[----:B------:R-:W-:Y:S04]  /*14d60*/  STL [R1+0x2f8], R50 ;  /* 0x0002f83201007387 */ /* 0x000fe80000100800 */
[----:B-1----:R-:W5:Y:S01]  /*14d70*/  LDL.LU.64 R58, [R1+0x330] ;  /* 0x00033000013a7983 */ /* 0x002f620000300a00 */
[----:B----4-:R-:W-:-:S05]  /*14d80*/  IMAD.MOV.U32 R4, RZ, RZ, R51 ;  /* 0x000000ffff047224 */ /* 0x010fca00078e0033 */
[----:B------:R1:W-:Y:S04]  /*14d90*/  STL [R1+0x2f4], R4 ;  /* 0x0002f40401007387 */ /* 0x0003e80000100800 */
[----:B---3--:R3:W-:Y:S01]  /*14da0*/  STL [R1+0x300], R62 ;  /* 0x0003003e01007387 */ /* 0x0087e20000100800 */
[----:B-1----:R-:W-:-:S03]  /*14db0*/  IMAD.MOV.U32 R4, RZ, RZ, R63 ;  /* 0x000000ffff047224 */ /* 0x002fc600078e003f */
[----:B---3--:R-:W3:Y:S04]  /*14dc0*/  LDL.LU.64 R62, [R1+0x340] ;  /* 0x00034000013e7983 */ /* 0x008ee80000300a00 */
[----:B------:R1:W-:Y:S04]  /*14dd0*/  STL [R1+0x2fc], R4 ;  /* 0x0002fc0401007387 */ /* 0x0003e80000100800 */
[----:B------:R4:W-:Y:S01]  /*14de0*/  STL [R1+0x308], R114 ;  /* 0x0003087201007387 */ /* 0x0009e20000100800 */
[----:B-1----:R-:W-:-:S05]  /*14df0*/  IMAD.MOV.U32 R4, RZ, RZ, R115 ;  /* 0x000000ffff047224 */ /* 0x002fca00078e0073 */
[----:B------:R1:W-:Y:S01]  /*14e00*/  STL [R1+0x304], R4 ;  /* 0x0003040401007387 */ /* 0x0003e20000100800 */
[----:B----4-:R-:W-:Y:S02]  /*14e10*/  IMAD.MOV.U32 R114, RZ, RZ, R122 ;  /* 0x000000ffff727224 */ /* 0x010fe400078e007a */
[----:B------:R-:W-:Y:S01]  /*14e20*/  IMAD.MOV.U32 R115, RZ, RZ, R123 ;  /* 0x000000ffff737224 */ /* 0x000fe200078e007b */
[----:B------:R4:W-:Y:S04]  /*14e30*/  STL [R1+0x310], R70 ;  /* 0x0003104601007387 */ /* 0x0009e80000100800 */
[----:B------:R-:W3:Y:S01]  /*14e40*/  LDL.LU.64 R122, [R1+0x350] ;  /* 0x00035000017a7983 */ /* 0x000ee20000300a00 */
[----:B-1----:R-:W-:-:S03]  /*14e50*/  IMAD.MOV.U32 R4, RZ, RZ, R71 ;  /* 0x000000ffff047224 */ /* 0x002fc600078e0047 */
[----:B------:R-:W-:Y:S04]  /*14e60*/  STL [R1+0x318], R54 ;  /* 0x0003183601007387 */ /* 0x000fe80000100800 */
[----:B------:R1:W-:Y:S01]  /*14e70*/  STL [R1+0x30c], R4 ;  /* 0x00030c0401007387 */ /* 0x0003e20000100800 */
[----:B----4-:R-:W-:Y:S02]  /*14e80*/  IMAD.MOV.U32 R70, RZ, RZ, R74 ;  /* 0x000000ffff467224 */ /* 0x010fe400078e004a */
[----:B------:R-:W-:Y:S02]  /*14e90*/  IMAD.MOV.U32 R71, RZ, RZ, R75 ;  /* 0x000000ffff477224 */ /* 0x000fe400078e004b */
[----:B------:R-:W4:Y:S01]  /*14ea0*/  LDL.LU.64 R74, [R1+0x360] ;  /* 0x00036000014a7983 */ /* 0x000f220000300a00 */
[----:B-1----:R-:W-:-:S05]  /*14eb0*/  IMAD.MOV.U32 R4, RZ, RZ, R55 ;  /* 0x000000ffff047224 */ /* 0x002fca00078e0037 */
[----:B------:R1:W-:Y:S04]  /*14ec0*/  STL [R1+0x314], R4 ;  /* 0x0003140401007387 */ /* 0x0003e80000100800 */
[----:B--2---:R2:W-:Y:S01]  /*14ed0*/  STL [R1+0x320], R78 ;  /* 0x0003204e01007387 */ /* 0x0045e20000100800 */
[----:B-1----:R-:W-:-:S03]  /*14ee0*/  MOV R4, R79 ;  /* 0x0000004f00047202 */ /* 0x002fc60000000f00 */
[----:B------:R-:W-:Y:S04]  /*14ef0*/  STL [R1+0x328], R82 ;  /* 0x0003285201007387 */ /* 0x000fe80000100800 */
[----:B------:R1:W-:Y:S04]  /*14f00*/  STL [R1+0x31c], R4 ;  /* 0x00031c0401007387 */ /* 0x0003e80000100800 */
[----:B--2---:R-:W2:Y:S01]  /*14f10*/  LDL.LU.64 R78, [R1+0x370] ;  /* 0x00037000014e7983 */ /* 0x004ea20000300a00 */
[----:B-1----:R-:W-:Y:S02]  /*14f20*/  IMAD.MOV.U32 R4, RZ, RZ, R83 ;  /* 0x000000ffff047224 */ /* 0x002fe400078e0053 */
[----:B------:R-:W-:-:S02]  /*14f30*/  IMAD.MOV.U32 R82, RZ, RZ, R94 ;  /* 0x000000ffff527224 */ /* 0x000fc400078e005e */
[----:B------:R-:W-:Y:S01]  /*14f40*/  IMAD.MOV.U32 R83, RZ, RZ, R95 ;  /* 0x000000ffff537224 */ /* 0x000fe200078e005f */
[----:B------:R1:W-:Y:S04]  /*14f50*/  STL [R1+0x324], R4 ;  /* 0x0003240401007387 */ /* 0x0003e80000100800 */
[----:B-----5:R-:W-:Y:S04]  /*14f60*/  STL [R1+0x330], R58 ;  /* 0x0003303a01007387 */ /* 0x020fe80000100800 */
[----:B------:R-:W5:Y:S01]  /*14f70*/  LDL.LU.64 R94, [R1+0x380] ;  /* 0x00038000015e7983 */ /* 0x000f620000300a00 */
[----:B-1----:R-:W-:-:S05]  /*14f80*/  IMAD.MOV.U32 R4, RZ, RZ, R59 ;  /* 0x000000ffff047224 */ /* 0x002fca00078e003b */
[----:B------:R1:W-:Y:S04]  /*14f90*/  STL [R1+0x32c], R4 ;  /* 0x00032c0401007387 */ /* 0x0003e80000100800 */
[----:B------:R3:W-:Y:S01]  /*14fa0*/  STL [R1+0x338], R98 ;  /* 0x0003386201007387 */ /* 0x0007e20000100800 */
[----:B-1----:R-:W-:-:S05]  /*14fb0*/  IMAD.MOV.U32 R4, RZ, RZ, R99 ;  /* 0x000000ffff047224 */ /* 0x002fca00078e0063 */
[----:B------:R1:W-:Y:S01]  /*14fc0*/  STL [R1+0x334], R4 ;  /* 0x0003340401007387 */ /* 0x0003e20000100800 */
[----:B---3--:R-:W-:Y:S02]  /*14fd0*/  IMAD.MOV.U32 R98, RZ, RZ, R110 ;  /* 0x000000ffff627224 */ /* 0x008fe400078e006e */
[----:B------:R-:W-:Y:S01]  /*14fe0*/  IMAD.MOV.U32 R99, RZ, RZ, R111 ;  /* 0x000000ffff637224 */ /* 0x000fe200078e006f */
[----:B------:R-:W-:Y:S04]  /*14ff0*/  STL [R1+0x340], R62 ;  /* 0x0003403e01007387 */ /* 0x000fe80000100800 */
[----:B------:R-:W3:Y:S01]  /*15000*/  LDL.LU.64 R110, [R1+0x390] ;  /* 0x00039000016e7983 */ /* 0x000ee20000300a00 */
[----:B-1----:R-:W-:-:S05]  /*15010*/  IMAD.MOV.U32 R4, RZ, RZ, R63 ;  /* 0x000000ffff047224 */ /* 0x002fca00078e003f */
[----:B------:R1:W-:Y:S04]  /*15020*/  STL [R1+0x33c], R4 ;  /* 0x00033c0401007387 */ /* 0x0003e80000100800 */
[----:B------:R-:W-:Y:S01]  /*15030*/  STL [R1+0x348], R66 ;  /* 0x0003484201007387 */ /* 0x000fe20000100800 */
[----:B-1----:R-:W-:-:S05]  /*15040*/  IMAD.MOV.U32 R4, RZ, RZ, R67 ;  /* 0x000000ffff047224 */ /* 0x002fca00078e0043 */
[----:B------:R1:W-:Y:S04]  /*15050*/  STL [R1+0x344], R4 ;  /* 0x0003440401007387 */ /* 0x0003e80000100800 */
[----:B------:R4:W-:Y:S01]  /*15060*/  STL [R1+0x350], R122 ;  /* 0x0003507a01007387 */ /* 0x0009e20000100800 */
[----:B-1----:R-:W-:-:S03]  /*15070*/  IMAD.MOV.U32 R4, RZ, RZ, R123 ;  /* 0x000000ffff047224 */ /* 0x002fc600078e007b */
[----:B----4-:R-:W4:Y:S04]  /*15080*/  LDL.LU.64 R122, [R1+0x3a0] ;  /* 0x0003a000017a7983 */ /* 0x010f280000300a00 */
[----:B------:R1:W-:Y:S04]  /*15090*/  STL [R1+0x34c], R4 ;  /* 0x00034c0401007387 */ /* 0x0003e80000100800 */
[----:B------:R-:W-:Y:S01]  /*150a0*/  STL [R1+0x358], R70 ;  /* 0x0003584601007387 */ /* 0x000fe20000100800 */
[----:B-1----:R-:W-:-:S03]  /*150b0*/  IMAD.MOV.U32 R4, RZ, RZ, R71 ;  /* 0x000000ffff047224 */ /* 0x002fc600078e0047 */
[----:B------:R-:W-:Y:S04]  /*150c0*/  STL [R1+0x360], R74 ;  /* 0x0003604a01007387 */ /* 0x000fe80000100800 */
[----:B------:R1:W-:Y:S04]  /*150d0*/  STL [R1+0x354], R4 ;  /* 0x0003540401007387 */ /* 0x0003e80000100800 */
[----:B------:R-:W-:Y:S01]  /*150e0*/  STL [R1+0x368], R130 ;  /* 0x0003688201007387 */ /* 0x000fe20000100800 */
[----:B-1----:R-:W-:-:S05]  /*150f0*/  MOV R4, R75 ;  /* 0x0000004b00047202 */ /* 0x002fca0000000f00 */
[----:B------:R1:W-:Y:S02]  /*15100*/  STL [R1+0x35c], R4 ;  /* 0x00035c0401007387 */ /* 0x0003e40000100800 */
[----:B-1----:R-:W-:Y:S02]  /*15110*/  IMAD.MOV.U32 R4, RZ, RZ, R131 ;  /* 0x000000ffff047224 */ /* 0x002fe400078e0083 */
[----:B------:R-:W4:Y:S04]  /*15120*/  LDL.LU.64 R130, [R1+0x3b0] ;  /* 0x0003b00001827983 */ /* 0x000f280000300a00 */
[----:B------:R1:W-:Y:S04]  /*15130*/  STL [R1+0x364], R4 ;  /* 0x0003640401007387 */ /* 0x0003e80000100800 */
[----:B--2---:R-:W-:Y:S01]  /*15140*/  STL [R1+0x370], R78 ;  /* 0x0003704e01007387 */ /* 0x004fe20000100800 */
[----:B-1----:R-:W-:-:S03]  /*15150*/  IMAD.MOV.U32 R4, RZ, RZ, R79 ;  /* 0x000000ffff047224 */ /* 0x002fc600078e004f */
[----:B------:R-:W-:Y:S04]  /*15160*/  STL [R1+0x378], R86 ;  /* 0x0003785601007387 */ /* 0x000fe80000100800 */
[----:B------:R1:W-:Y:S04]  /*15170*/  STL [R1+0x36c], R4 ;  /* 0x00036c0401007387 */ /* 0x0003e80000100800 */
[----:B------:R-:W2:Y:S01]  /*15180*/  LDL.LU.64 R74, [R1+0x3c0] ;  /* 0x0003c000014a7983 */ /* 0x000ea20000300a00 */
[----:B-1----:R-:W-:Y:S02]  /*15190*/  IMAD.MOV.U32 R4, RZ, RZ, R87 ;  /* 0x000000ffff047224 */ /* 0x002fe400078e0057 */
[----:B------:R-:W-:-:S02]  /*151a0*/  IMAD.MOV.U32 R70, RZ, RZ, R82 ;  /* 0x000000ffff467224 */ /* 0x000fc400078e0052 */
[----:B------:R-:W-:Y:S01]  /*151b0*/  IMAD.MOV.U32 R71, RZ, RZ, R83 ;  /* 0x000000ffff477224 */ /* 0x000fe200078e0053 */
[----:B------:R1:W-:Y:S01]  /*151c0*/  STL [R1+0x374], R4 ;  /* 0x0003740401007387 */ /* 0x0003e20000100800 */
[----:B------:R-:W-:Y:S02]  /*151d0*/  IMAD.MOV.U32 R78, RZ, RZ, R90 ;  /* 0x000000ffff4e7224 */ /* 0x000fe400078e005a */
[----:B------:R-:W-:Y:S02]  /*151e0*/  IMAD.MOV.U32 R79, RZ, RZ, R91 ;  /* 0x000000ffff4f7224 */ /* 0x000fe400078e005b */
[----:B------:R-:W-:Y:S02]  /*151f0*/  IMAD.MOV.U32 R86, RZ, RZ, R98 ;  /* 0x000000ffff567224 */ /* 0x000fe400078e0062 */
[----:B------:R-:W-:Y:S01]  /*15200*/  IMAD.MOV.U32 R87, RZ, RZ, R99 ;  /* 0x000000ffff577224 */ /* 0x000fe200078e0063 */
[----:B-----5:R-:W-:Y:S04]  /*15210*/  STL [R1+0x380], R94 ;  /* 0x0003805e01007387 */ /* 0x020fe80000100800 */
[----:B------:R-:W5:Y:S01]  /*15220*/  LDL.LU.64 R82, [R1+0x3d0] ;  /* 0x0003d00001527983 */ /* 0x000f620000300a00 */
[----:B-1----:R-:W-:-:S05]  /*15230*/  IMAD.MOV.U32 R4, RZ, RZ, R95 ;  /* 0x000000ffff047224 */ /* 0x002fca00078e005f */
[----:B------:R1:W-:Y:S04]  /*15240*/  STL [R1+0x37c], R4 ;  /* 0x00037c0401007387 */ /* 0x0003e80000100800 */
[----:B------:R-:W-:Y:S04]  /*15250*/  STL [R1+0x388], R102 ;  /* 0x0003886601007387 */ /* 0x000fe80000100800 */
[----:B------:R-:W5:Y:S01]  /*15260*/  LDL.LU.64 R90, [R1+0x3e0] ;  /* 0x0003e000015a7983 */ /* 0x000f620000300a00 */
[----:B-1----:R-:W-:-:S05]  /*15270*/  IMAD.MOV.U32 R4, RZ, RZ, R103 ;  /* 0x000000ffff047224 */ /* 0x002fca00078e0067 */
[----:B------:R1:W-:Y:S04]  /*15280*/  STL [R1+0x384], R4 ;  /* 0x0003840401007387 */ /* 0x0003e80000100800 */
[----:B---3--:R-:W-:Y:S04]  /*15290*/  STL [R1+0x390], R110 ;  /* 0x0003906e01007387 */ /* 0x008fe80000100800 */
[----:B------:R-:W3:Y:S01]  /*152a0*/  LDL.LU.64 R98, [R1+0x3f0] ;  /* 0x0003f00001627983 */ /* 0x000ee20000300a00 */
[----:B-1----:R-:W-:Y:S01]  /*152b0*/  IMAD.MOV.U32 R4, RZ, RZ, R111 ;  /* 0x000000ffff047224 */ /* 0x002fe200078e006f */
[----:B------:R-:W-:Y:S01]  /*152c0*/  MOV R94, R106 ;  /* 0x0000006a005e7202 */ /* 0x000fe20000000f00 */
[----:B------:R-:W-:-:S03]  /*152d0*/  IMAD.MOV.U32 R95, RZ, RZ, R107 ;  /* 0x000000ffff5f7224 */ /* 0x000fc600078e006b */
[----:B------:R1:W-:Y:S04]  /*152e0*/  STL [R1+0x38c], R4 ;  /* 0x00038c0401007387 */ /* 0x0003e80000100800 */
[----:B------:R-:W-:Y:S04]  /*152f0*/  STL [R1+0x398], R118 ;  /* 0x0003987601007387 */ /* 0x000fe80000100800 */
[----:B------:R-:W3:Y:S01]  /*15300*/  LDL.LU.64 R106, [R1+0x400] ;  /* 0x00040000016a7983 */ /* 0x000ee20000300a00 */
[----:B-1----:R-:W-:-:S05]  /*15310*/  IMAD.MOV.U32 R4, RZ, RZ, R119 ;  /* 0x000000ffff047224 */ /* 0x002fca00078e0077 */
[----:B------:R1:W-:Y:S01]  /*15320*/  STL [R1+0x394], R4 ;  /* 0x0003940401007387 */ /* 0x0003e20000100800 */
[----:B------:R-:W-:Y:S02]  /*15330*/  IMAD.MOV.U32 R102, RZ, RZ, R114 ;  /* 0x000000ffff667224 */ /* 0x000fe400078e0072 */
[----:B------:R-:W-:Y:S01]  /*15340*/  IMAD.MOV.U32 R103, RZ, RZ, R115 ;  /* 0x000000ffff677224 */ /* 0x000fe200078e0073 */
[----:B----4-:R-:W-:Y:S04]  /*15350*/  STL [R1+0x3a0], R122 ;  /* 0x0003a07a01007387 */ /* 0x010fe80000100800 */
[----:B------:R-:W4:Y:S01]  /*15360*/  LDL.LU.64 R110, [R1+0x408] ;  /* 0x00040800016e7983 */ /* 0x000f220000300a00 */
[----:B-1----:R-:W-:-:S03]  /*15370*/  IMAD.MOV.U32 R4, RZ, RZ, R123 ;  /* 0x000000ffff047224 */ /* 0x002fc600078e007b */
[----:B------:R-:W4:Y:S04]  /*15380*/  LDL.LU.64 R114, [R1+0x410] ;  /* 0x0004100001727983 */ /* 0x000f280000300a00 */
[----:B------:R1:W-:Y:S04]  /*15390*/  STL [R1+0x39c], R4 ;  /* 0x00039c0401007387 */ /* 0x0003e80000100800 */
[----:B------:R1:W-:Y:S04]  /*153a0*/  STL [R1+0x3a8], R126 ;  /* 0x0003a87e01007387 */ /* 0x0003e80000100800 */
        /* <DEDUP_REMOVED lines=9> */
[----:B------:R-:W-:Y:S01]  /*15440*/  STL [R1+0x3b8], R70 ;  /* 0x0003b84601007387 */ /* 0x000fe20000100800 */
[----:B-1----:R-:W-:-:S03]  /*15450*/  IMAD.MOV.U32 R4, RZ, RZ, R71 ;  /* 0x000000ffff047224 */ /* 0x002fc600078e0047 */
[----:B--2---:R-:W-:Y:S04]  /*15460*/  STL [R1+0x3c0], R74 ;  /* 0x0003c04a01007387 */ /* 0x004fe80000100800 */
[----:B------:R1:W-:Y:S04]  /*15470*/  STL [R1+0x3b4], R4 ;  /* 0x0003b40401007387 */ /* 0x0003e80000100800 */
[----:B------:R-:W-:Y:S01]  /*15480*/  STL [R1+0x3c8], R78 ;  /* 0x0003c84e01007387 */ /* 0x000fe20000100800 */
[----:B-1----:R-:W-:-:S05]  /*15490*/  IMAD.MOV.U32 R4, RZ, RZ, R75 ;  /* 0x000000ffff047224 */ /* 0x002fca00078e004b */
[----:B------:R1:W-:Y:S02]  /*154a0*/  STL [R1+0x3bc], R4 ;  /* 0x0003bc0401007387 */ /* 0x0003e40000100800 */
[----:B-1----:R-:W-:Y:S02]  /*154b0*/  IMAD.MOV.U32 R4, RZ, RZ, R79 ;  /* 0x000000ffff047224 */ /* 0x002fe400078e004f */
[----:B------:R-:W-:Y:S01]  /*154c0*/  IMAD.MOV.U32 R250, RZ, RZ, RZ ;  /* 0x000000fffffa7224 */ /* 0x000fe200078e00ff */
[----:B------:R-:W-:Y:S01]  /*154d0*/  UMOV UR13, 0x1 ;  /* 0x00000001000d7882 */ /* 0x000fe20000000000 */
[----:B------:R-:W-:Y:S01]  /*154e0*/  UMOV UR14, 0x2 ;  /* 0x00000002000e7882 */ /* 0x000fe20000000000 */
[----:B------:R-:W-:Y:S01]  /*154f0*/  UMOV UR7, URZ ;  /* 0x000000ff00077c82 */ /* 0x000fe20008000000 */
[----:B------:R-:W-:Y:S01]  /*15500*/  UMOV UR8, URZ ;  /* 0x000000ff00087c82 */ /* 0x000fe20008000000 */
[----:B------:R-:W-:Y:S01]  /*15510*/  UMOV UR5, URZ ;  /* 0x000000ff00057c82 */ /* 0x000fe20008000000 */
[----:B-----5:R-:W-:Y:S04]  /*15520*/  STL [R1+0x3d0], R82 ;  /* 0x0003d05201007387 */ /* 0x020fe80000100800 */
        /* <DEDUP_REMOVED lines=10> */
[----:B---3--:R-:W-:Y:S01]  /*155d0*/  STL [R1+0x3f0], R98 ;  /* 0x0003f06201007387 */ /* 0x008fe20000100800 */
        /* <DEDUP_REMOVED lines=8> */
[----:B----4-:R-:W-:Y:S01]  /*15660*/  STL [R1+0x408], R110 ;  /* 0x0004086e01007387 */ /* 0x010fe20000100800 */
        /* <DEDUP_REMOVED lines=14> */
[----:B------:R-:W-:-:S03]  /*15750*/  MOV R5, R131 ;  /* 0x0000008300057202 */ /* 0x000fc60000000f00 */
[----:B------:R-:W-:Y:S01]  /*15760*/  STL [R1+0x430], R130 ;  /* 0x0004308201007387 */ /* 0x000fe20000100800 */
[----:B-1----:R-:W-:-:S05]  /*15770*/  IMAD.MOV.U32 R4, RZ, RZ, R127 ;  /* 0x000000ffff047224 */ /* 0x002fca00078e007f */
[----:B------:R1:W-:Y:S04]  /*15780*/  STL [R1+0x424], R4 ;  /* 0x0004240401007387 */ /* 0x0003e80000100800 */
[----:B------:R2:W-:Y:S01]  /*15790*/  STL [R1+0x42c], R5 ;  /* 0x00042c0501007387 */ /* 0x0005e20000100800 */
[----:B-1----:R-:W-:-:S04]  /*157a0*/  SHF.R.S32.HI R4, RZ, 0x7, R249 ;  /* 0x00000007ff047819 */ /* 0x002fc800000114f9 */
[----:B--2---:R-:W-:-:S05]  /*157b0*/  VIMNMX R5, PT, PT, R4, 0x2, !PT ;  /* 0x0000000204057848 */ /* 0x004fca0007fe0100 */
[----:B------:R-:W-:-:S05]  /*157c0*/  VIADD R5, R5, 0xfffffffe ;  /* 0xfffffffe05057836 */ /* 0x000fca0000000000 */
[----:B------:R1:W-:Y:S01]  /*157d0*/  STL [R1+0x434], R5 ;  /* 0x0004340501007387 */ /* 0x0003e20000100800 */
[----:B------:R-:W-:Y:S02]  /*157e0*/  VIADD R6, R4, 0xfffffffd ;  /* 0xfffffffd04067836 */ /* 0x000fe40000000000 */
[----:B------:R-:W-:-:S07]  /*157f0*/  IMAD.MOV.U32 R4, RZ, RZ, RZ ;  /* 0x000000ffff047224 */ /* 0x000fce00078e00ff */
.L_x_11:
[----:B------:R-:W-:Y:S01]  /*15800*/  IMAD.U32 R4, R4, -0x80000000, RZ ;  /* 0x8000000004047824 */ /* 0x000fe200078e00ff */
[----:B------:R-:W-:-:S03]  /*15810*/  UIADD3 UR8, UPT, UPT, UR8, 0x1, URZ ;  /* 0x0000000108087890 */ /* 0x000fc6000fffe0ff */
[----:B------:R-:W2:Y:S01]  /*15820*/  SYNCS.PHASECHK.TRANS64.TRYWAIT P1, [UR4], R4 ;  /* 0x00000004ff0075a7 */ /* 0x000ea20008021104 */
[----:B------:R-:W-:-:S04]  /*15830*/  UISETP.GT.AND UP1, UPT, UR8, 0x1, UPT ;  /* 0x000000010800788c */ /* 0x000fc8000bf24270 */
[----:B------:R-:W-:-:S04]  /*15840*/  USEL UR8, UR8, URZ, !UP1 ;  /* 0x000000ff08087287 */ /* 0x000fc8000c800000 */
[----:B------:R-:W-:Y:S01]  /*15850*/  ULEA UR6, UR8, UR9, 0x10 ;  /* 0x0000000908067291 */ /* 0x000fe2000f8e80ff */
[----:B--2---:R-:W-:Y:S11]  /*15860*/  @!P1 BRA `(.L_x_9) ;  /* 0x000000a400e89947 */ /* 0x004ff60003800000 */
.L_x_17:
[----:B------:R-:W-:-:S04]  /*15870*/  DEPBAR.LE SB0, 0x2 ;  /* 0x000080800000791a */ /* 0x000fc80000000000 */
[----:B------:R-:W-:Y:S01]  /*15880*/  LEA R249, R0, UR6, 0x9 ;  /* 0x0000000600f97c11 */ /* 0x000fe2000f8e48ff */
[----:B------:R-:W-:Y:S01]  /*15890*/  BAR.SYNC.DEFER_BLOCKING 0x0 ;  /* 0x0000000000007b1d */ /* 0x000fe20000010000 */
[----:B------:R-:W-:Y:S02]  /*158a0*/  UIADD3 UR7, UPT, UPT, UR7, 0x1, URZ ;  /* 0x0000000107077890 */ /* 0x000fe4000fffe0ff */
[----:B------:R-:W-:Y:S02]  /*158b0*/  ULEA UR4, UR13, UR9, 0x3 ;  /* 0x000000090d047291 */ /* 0x000fe4000f8e18ff */
[----:B------:R-:W-:Y:S02]  /*158c0*/  UISETP.GT.AND UP1, UPT, UR7, 0x2, UPT ;  /* 0x000000020700788c */ /* 0x000fe4000bf24270 */
[----:B------:R-:W-:Y:S02]  /*158d0*/  UIADD3 UR4, UPT, UPT, UR4, 0x38000, URZ ;  /* 0x0003800004047890 */ /* 0x000fe4000fffe0ff */
[----:B------:R-:W-:Y:S01]  /*158e0*/  USEL UR7, UR7, URZ, !UP1 ;  /* 0x000000ff07077287 */ /* 0x000fe2000c800000 */
[----:B------:R-:W-:Y:S01]  /*158f0*/  UMOV UR6, UR5 ;  /* 0x0000000500067c82 */ /* 0x000fe20008000000 */
[----:B-1----:R-:W-:Y:S04]  /*15900*/  LDS.128 R4, [R249] ;  /* 0x00000000f9047984 */ /* 0x002fe80000000c00 */
        /* <DEDUP_REMOVED lines=31> */
[----:B-1----:R1:W-:Y:S01]  /*15b00*/  STTM.x128 tmem[UR11+0x40], R4 ;  /* 0x00004004000079ed */ /* 0x0023e200083c000b */
[----:B------:R-:W2:Y:S02]  /*15b10*/  FENCE.VIEW.ASYNC.T ;  /* 0x00000000000073c6 */ /* 0x000ea40000000200 */
[----:B--2---:R-:W-:Y:S06]  /*15b20*/  BAR.SYNC.DEFER_BLOCKING 0x0 ;  /* 0x0000000000007b1d */ /* 0x004fec0000010000 */
[----:B------:R-:W-:Y:S05]  /*15b30*/  @P0 BRA `(.L_x_10) ;  /* 0x0000000400740947 */ /* 0x000fea0003800000 */
[----:B------:R-:W-:Y:S01]  /*15b40*/  ULEA UR21, UR7, UR9, 0xf ;  /* 0x0000000907157291 */ /* 0x000fe2000f8e78ff */
[----:B------:R-:W-:Y:S01]  /*15b50*/  UMOV UR28, URZ ;  /* 0x000000ff001c7c82 */ /* 0x000fe20008000000 */
[----:B------:R-:W-:Y:S02]  /*15b60*/  UIADD3 UR47, UPT, UPT, UR10, 0x48, URZ ;  /* 0x000000480a2f7890 */ /* 0x000fe4000fffe0ff */
[----:B------:R-:W-:Y:S02]  /*15b70*/  UIADD3 UR24, UPT, UPT, UR21, 0x20000, URZ ;  /* 0x0002000015187890 */ /* 0x000fe4000fffe0ff */
[----:B------:R-:W-:Y:S02]  /*15b80*/  UIADD3 UR73, UPT, UPT, UR10, 0x50, URZ ;  /* 0x000000500a497890 */ /* 0x000fe4000fffe0ff */
[----:B------:R-:W-:Y:S02]  /*15b90*/  USHF.R.U32.HI UR24, URZ, 0x4, UR24 ;  /* 0x00000004ff187899 */ /* 0x000fe40008011618 */
[----:B------:R-:W-:-:S02]  /*15ba0*/  UIADD3 UR5, UPT, UPT, UR10, 0x58, URZ ;  /* 0x000000580a057890 */ /* 0x000fc4000fffe0ff */
[----:B------:R-:W-:Y:S02]  /*15bb0*/  USGXT.U32 UR52, UR24, 0xe ;  /* 0x0000000e1834789a */ /* 0x000fe40008000000 */
[----:B------:R-:W-:Y:S02]  /*15bc0*/  UIADD3 UR15, UPT, UPT, UR10, 0x60, URZ ;  /* 0x000000600a0f7890 */ /* 0x000fe4000fffe0ff */
[----:B------:R-:W-:Y:S02]  /*15bd0*/  UIADD3 UR56, UP1, UPT, UR52, 0x2, URZ ;  /* 0x0000000234387890 */ /* 0x000fe4000ff3e0ff */
[----:B------:R-:W-:Y:S02]  /*15be0*/  UIADD3 UR16, UPT, UPT, UR10, 0x68, URZ ;  /* 0x000000680a107890 */ /* 0x000fe4000fffe0ff */
[----:B------:R-:W-:Y:S02]  /*15bf0*/  UIADD3.X UR57, UPT, UPT, UR28, 0x40004040, URZ, UP1, !UPT ;  /* 0x400040401c397890 */ /* 0x000fe40008ffe4ff */
[----:B------:R-:W-:-:S02]  /*15c00*/  UIADD3 UR62, UP3, UPT, UR56, 0x2, URZ ;  /* 0x00000002383e7890 */ /* 0x000fc4000ff7e0ff */
[----:B------:R-:W-:Y:S02]  /*15c10*/  UIADD3 UR58, UP4, UPT, UR56, 0x4, URZ ;  /* 0x00000004383a7890 */ /* 0x000fe4000ff9e0ff */
[----:B------:R-:W-:Y:S02]  /*15c20*/  UIADD3 UR32, UP5, UPT, UR56, 0x1fe, URZ ;  /* 0x000001fe38207890 */ /* 0x000fe4000ffbe0ff */
[----:B------:R-:W-:Y:S02]  /*15c30*/  UIADD3 UR34, UP6, UPT, UR56, 0x200, URZ ;  /* 0x0000020038227890 */ /* 0x000fe4000ffde0ff */
[----:B------:R-:W-:Y:S02]  /*15c40*/  UIADD3 UR36, UP1, UPT, UR56, 0x202, URZ ;  /* 0x0000020238247890 */ /* 0x000fe4000ff3e0ff */
[----:B------:R-:W-:Y:S02]  /*15c50*/  UIADD3.X UR63, UPT, UPT, UR57, URZ, URZ, UP3, !UPT ;  /* 0x000000ff393f7290 */ /* 0x000fe40009ffe4ff */
[----:B------:R-:W-:-:S02]  /*15c60*/  UIADD3 UR38, UP2, UPT, UR56, 0x204, URZ ;  /* 0x0000020438267890 */ /* 0x000fc4000ff5e0ff */
[----:B------:R-:W-:Y:S02]  /*15c70*/  UIADD3.X UR59, UPT, UPT, UR57, URZ, URZ, UP4, !UPT ;  /* 0x000000ff393b7290 */ /* 0x000fe4000a7fe4ff */
[----:B------:R-:W-:Y:S02]  /*15c80*/  UIADD3 UR40, UP3, UPT, UR56, 0x3fe, URZ ;  /* 0x000003fe38287890 */ /* 0x000fe4000ff7e0ff */
[----:B------:R-:W-:Y:S02]  /*15c90*/  UIADD3.X UR33, UPT, UPT, UR57, URZ, URZ, UP5, !UPT ;  /* 0x000000ff39217290 */ /* 0x000fe4000affe4ff */
[----:B------:R-:W-:Y:S02]  /*15ca0*/  UIADD3 UR42, UP4, UPT, UR56, 0x400, URZ ;  /* 0x00000400382a7890 */ /* 0x000fe4000ff9e0ff */
[----:B------:R-:W-:Y:S02]  /*15cb0*/  UIADD3.X UR35, UPT, UPT, UR57, URZ, URZ, UP6, !UPT ;  /* 0x000000ff39237290 */ /* 0x000fe4000b7fe4ff */
[----:B------:R-:W-:-:S02]  /*15cc0*/  UIADD3 UR17, UPT, UPT, UR10, 0x70, URZ ;  /* 0x000000700a117890 */ /* 0x000fc4000fffe0ff */
[----:B------:R-:W-:Y:S02]  /*15cd0*/  UIADD3 UR44, UP5, UPT, UR56, 0x402, URZ ;  /* 0x00000402382c7890 */ /* 0x000fe4000ffbe0ff */
[----:B------:R-:W-:Y:S01]  /*15ce0*/  UIADD3.X UR37, UPT, UPT, UR57, URZ, URZ, UP1, !UPT ;  /* 0x000000ff39257290 */ /* 0x000fe20008ffe4ff */
[----:B------:R-:W-:Y:S01]  /*15cf0*/  UMOV UR64, 0x0 ;  /* 0x0000000000407882 */ /* 0x000fe20000000000 */
[----:B------:R-:W-:Y:S01]  /*15d00*/  UMOV UR65, 0x8100910 ;  /* 0x0810091000417882 */ /* 0x000fe20000000000 */
[----:B------:R-:W-:Y:S01]  /*15d10*/  UIADD3 UR18, UPT, UPT, UR10, 0x78, URZ ;  /* 0x000000780a127890 */ /* 0x000fe2000fffe0ff */
[----:B------:R-:W-:Y:S01]  /*15d20*/  UMOV UR53, 0x40004040 ;  /* 0x4000404000357882 */ /* 0x000fe20000000000 */
[----:B------:R-:W-:Y:S01]  /*15d30*/  UIADD3 UR46, UP6, UPT, UR56, 0x404, URZ ;  /* 0x00000404382e7890 */ /* 0x000fe2000ffde0ff */
[----:B------:R2:W-:Y:S01]  /*15d40*/  UTCHMMA tmem[UR12], gdesc[UR52], tmem[UR10], tmem[UR64], idesc[UR65], UPT ;  /* 0x00ff40340c0079ea */ /* 0x0005e2000b80000a */
[----:B------:R-:W-:Y:S01]  /*15d50*/  UIADD3.X UR39, UPT, UPT, UR57, URZ, URZ, UP2, !UPT ;  /* 0x000000ff39277290 */ /* 0x000fe200097fe4ff */
[----:B------:R-:W-:Y:S01]  /*15d60*/  UMOV UR68, 0x0 ;  /* 0x0000000000447882 */ /* 0x000fe20000000000 */
[----:B------:R-:W-:Y:S01]  /*15d70*/  UMOV UR69, 0x8100910 ;  /* 0x0810091000457882 */ /* 0x000fe20000000000 */
[----:B------:R-:W-:-:S02]  /*15d80*/  UIADD3 UR19, UPT, UPT, UR10, 0x80, URZ ;  /* 0x000000800a137890 */ /* 0x000fc4000fffe0ff */
[----:B------:R3:W-:Y:S01]  /*15d90*/  UTCHMMA tmem[UR47], gdesc[UR56], tmem[UR10], tmem[UR68], idesc[UR69], UPT ;  /* 0x00ff44382f0079ea */ /* 0x0007e2000b80000a */
[----:B------:R-:W-:Y:S02]  /*15da0*/  UIADD3 UR48, UP1, UPT, UR56, 0x5fe, URZ ;  /* 0x000005fe38307890 */ /* 0x000fe4000ff3e0ff */
[----:B------:R-:W-:Y:S01]  /*15db0*/  UIADD3.X UR41, UPT, UPT, UR57, URZ, URZ, UP3, !UPT ;  /* 0x000000ff39297290 */ /* 0x000fe20009ffe4ff */
[----:B------:R-:W-:Y:S01]  /*15dc0*/  UMOV UR60, 0x0 ;  /* 0x00000000003c7882 */ /* 0x000fe20000000000 */
[----:B------:R-:W-:Y:S01]  /*15dd0*/  UMOV UR61, 0x8100910 ;  /* 0x08100910003d7882 */ /* 0x000fe20000000000 */
[----:B------:R-:W-:Y:S02]  /*15de0*/  UIADD3 UR20, UPT, UPT, UR10, 0x88, URZ ;  /* 0x000000880a147890 */ /* 0x000fe4000fffe0ff */
[----:B------:R4:W-:Y:S01]  /*15df0*/  UTCHMMA tmem[UR73], gdesc[UR62], tmem[UR10], tmem[UR60], idesc[UR61], UPT ;  /* 0x00ff3c3e490079ea */ /* 0x0009e2000b80000a */
[----:B------:R-:W-:Y:S02]  /*15e00*/  UIADD3 UR50, UP2, UPT, UR56, 0x600, URZ ;  /* 0x0000060038327890 */ /* 0x000fe4000ff5e0ff */
[----:B------:R-:W-:Y:S01]  /*15e10*/  UIADD3.X UR43, UPT, UPT, UR57, URZ, URZ, UP4, !UPT ;  /* 0x000000ff392b7290 */ /* 0x000fe2000a7fe4ff */
[----:B------:R-:W-:Y:S01]  /*15e20*/  UMOV UR54, 0x0 ;  /* 0x0000000000367882 */ /* 0x000fe20000000000 */
[----:B------:R-:W-:Y:S01]  /*15e30*/  UMOV UR55, 0x8100910 ;  /* 0x0810091000377882 */ /* 0x000fe20000000000 */
[----:B------:R-:W-:-:S02]  /*15e40*/  UIADD3 UR21, UPT, UPT, UR10, 0x90, URZ ;  /* 0x000000900a157890 */ /* 0x000fc4000fffe0ff */
[----:B------:R5:W-:Y:S01]  /*15e50*/  UTCHMMA tmem[UR5], gdesc[UR58], tmem[UR10], tmem[UR54], idesc[UR55], UPT ;  /* 0x00ff363a050079ea */ /* 0x000be2000b80000a */
[----:B--2---:R-:W-:Y:S01]  /*15e60*/  UIADD3 UR52, UP3, UPT, UR56, 0x602, URZ ;  /* 0x0000060238347890 */ /* 0x004fe2000ff7e0ff */
[----:B------:R2:W-:Y:S01]  /*15e70*/  UTCHMMA tmem[UR15], gdesc[UR32], tmem[UR10], tmem[UR60], idesc[UR61], UPT ;  /* 0x00ff3c200f0079ea */ /* 0x0005e2000b80000a */
[----:B------:R-:W-:Y:S01]  /*15e80*/  UIADD3.X UR45, UPT, UPT, UR57, URZ, URZ, UP5, !UPT ;  /* 0x000000ff392d7290 */ /* 0x000fe2000affe4ff */
[----:B------:R2:W-:Y:S01]  /*15e90*/  UTCHMMA tmem[UR16], gdesc[UR34], tmem[UR10], tmem[UR68], idesc[UR69], UPT ;  /* 0x00ff4422100079ea */ /* 0x0005e2000b80000a */
[----:B------:R-:W-:Y:S02]  /*15ea0*/  UIADD3 UR66, UPT, UPT, UR10, 0x98, URZ ;  /* 0x000000980a427890 */ /* 0x000fe4000fffe0ff */
[----:B------:R2:W-:Y:S01]  /*15eb0*/  UTCHMMA tmem[UR17], gdesc[UR36], tmem[UR10], tmem[UR54], idesc[UR55], UPT ;  /* 0x00ff3624110079ea */ /* 0x0005e2000b80000a */
[----:B------:R-:W-:Y:S02]  /*15ec0*/  UIADD3 UR64, UP4, UPT, UR56, 0x604, URZ ;  /* 0x0000060438407890 */ /* 0x000fe4000ff9e0ff */
[----:B---3--:R-:W-:-:S02]  /*15ed0*/  UIADD3.X UR47, UPT, UPT, UR57, URZ, URZ, UP6, !UPT ;  /* 0x000000ff392f7290 */ /* 0x008fc4000b7fe4ff */
[----:B------:R-:W-:Y:S02]  /*15ee0*/  UIADD3 UR67, UPT, UPT, UR10, 0xa0, URZ ;  /* 0x000000a00a437890 */ /* 0x000fe4000fffe0ff */
[----:B------:R-:W-:Y:S02]  /*15ef0*/  UIADD3.X UR49, UPT, UPT, UR57, URZ, URZ, UP1, !UPT ;  /* 0x000000ff39317290 */ /* 0x000fe40008ffe4ff */
[----:B------:R-:W-:Y:S02]  /*15f00*/  UIADD3 UR70, UPT, UPT, UR10, 0xa8, URZ ;  /* 0x000000a80a467890 */ /* 0x000fe4000fffe0ff */
[----:B------:R-:W-:Y:S02]  /*15f10*/  UIADD3.X UR51, UPT, UPT, UR57, URZ, URZ, UP2, !UPT ;  /* 0x000000ff39337290 */ /* 0x000fe400097fe4ff */
[----:B------:R-:W-:Y:S02]  /*15f20*/  UIADD3 UR71, UPT, UPT, UR10, 0xb0, URZ ;  /* 0x000000b00a477890 */ /* 0x000fe4000fffe0ff */
[----:B------:R-:W-:Y:S01]  /*15f30*/  UIADD3.X UR53, UPT, UPT, UR57, URZ, URZ, UP3, !UPT ;  /* 0x000000ff39357290 */ /* 0x000fe20009ffe4ff */
[----:B----4-:R-:W-:Y:S01]  /*15f40*/  UMOV UR62, 0x0 ;  /* 0x00000000003e7882 */ /* 0x010fe20000000000 */
[----:B------:R-:W-:Y:S01]  /*15f50*/  UMOV UR63, 0x8100910 ;  /* 0x08100910003f7882 */ /* 0x000fe20000000000 */
[----:B------:R-:W-:-:S02]  /*15f60*/  UIADD3 UR72, UPT, UPT, UR10, 0xb8, URZ ;  /* 0x000000b80a487890 */ /* 0x000fc4000fffe0ff */
[----:B------:R2:W-:Y:S01]  /*15f70*/  UTCHMMA tmem[UR18], gdesc[UR38], tmem[UR10], tmem[UR62], idesc[UR63], UPT ;  /* 0x00ff3e26120079ea */ /* 0x0005e2000b80000a */
[----:B------:R-:W-:Y:S01]  /*15f80*/  UIADD3.X UR65, UPT, UPT, UR57, URZ, URZ, UP4, !UPT ;  /* 0x000000ff39417290 */ /* 0x000fe2000a7fe4ff */
[----:B------:R2:W-:Y:S01]  /*15f90*/  UTCHMMA tmem[UR19], gdesc[UR40], tmem[UR10], tmem[UR60], idesc[UR61], UPT ;  /* 0x00ff3c28130079ea */ /* 0x0005e2000b80000a */
        /* <DEDUP_REMOVED lines=13> */
[----:B-----5:R-:W-:Y:S01]  /*16070*/  UMOV UR5, URZ ;  /* 0x000000ff00057c82 */ /* 0x020fe20008000000 */
[----:B------:R2:W-:Y:S01]  /*16080*/  UTCHMMA tmem[UR67], gdesc[UR48], tmem[UR10], tmem[UR24], idesc[UR25], UPT ;  /* 0x00ff1830430079ea */ /* 0x0005e2000b80000a */
[----:B------:R-:W-:Y:S01]  /*16090*/  UMOV UR30, 0x0 ;  /* 0x00000000001e7882 */ /* 0x000fe20000000000 */
[----:B------:R-:W-:Y:S01]  /*160a0*/  UMOV UR31, 0x8100910 ;  /* 0x08100910001f7882 */ /* 0x000fe20000000000 */
[----:B------:R2:W-:Y:S01]  /*160b0*/  UTCHMMA tmem[UR70], gdesc[UR50], tmem[UR10], tmem[UR26], idesc[UR27], UPT ;  /* 0x00ff1a32460079ea */ /* 0x0005e2000b80000a */
[----:B------:R-:W-:Y:S01]  /*160c0*/  UMOV UR56, UR4 ;  /* 0x0000000400387c82 */ /* 0x000fe20008000000 */
[----:B------:R2:W-:Y:S01]  /*160d0*/  UTCHMMA tmem[UR71], gdesc[UR52], tmem[UR10], tmem[UR28], idesc[UR29], UPT ;  /* 0x00ff1c34470079ea */ /* 0x0005e2000b80000a */
[----:B------:R2:W-:Y:S01]  /*160e0*/  UTCHMMA tmem[UR72], gdesc[UR64], tmem[UR10], tmem[UR30], idesc[UR31], UPT ;  /* 0x00ff1e40480079ea */ /* 0x0005e2000b80000a */
[----:B------:R2:W-:Y:S01]  /*160f0*/  UTCBAR [UR56], URZ ;  /* 0x000000ff380073e9 */ /* 0x0005e200080000ff */
[----:B------:R-:W-:Y:S01]  /*16100*/  NOP ;  /* 0x0000000000007918 */ /* 0x000fe20000000000 */
.L_x_10:
[----:B-1----:R-:W1:Y:S01]  /*16110*/  LDC R6, c[0x0][0x3a0] ;  /* 0x0000e800ff067b82 */ /* 0x002e620000000800 */
[----:B------:R-:W3:Y:S07]  /*16120*/  LDL.LU R15, [R1] ;  /* 0x00000000010f7983 */ /* 0x000eee0000300800 */
[----:B------:R-:W4:Y:S01]  /*16130*/  LDC R4, c[0x0][0x3a0] ;  /* 0x0000e800ff047b82 */ /* 0x000f220000000800 */
[----:B------:R-:W-:Y:S01]  /*16140*/  IADD3 R135, P4, PT, R135, R3, RZ ;  /* 0x0000000387877210 */ /* 0x000fe20007f9e0ff */
[----:B------:R-:W5:Y:S01]  /*16150*/  LDL.LU R12, [R1+0x4] ;  /* 0x00000400010c7983 */ /* 0x000f620000300800 */
[----:B-1----:R-:W-:-:S03]  /*16160*/  VIADD R6, R6, 0x7f ;  /* 0x0000007f06067836 */ /* 0x002fc60000000000 */
[----:B--2---:R-:W2:Y:S02]  /*16170*/  LDL.LU R11, [R1+0x8] ;  /* 0x00000800010b7983 */ /* 0x004ea40000300800 */
[----:B------:R-:W-:Y:S01]  /*16180*/  SHF.R.S32.HI R5, RZ, 0x1f, R6 ;  /* 0x0000001fff057819 */ /* 0x000fe20000011406 */
[----:B----4-:R-:W-:-:S03]  /*16190*/  VIADD R4, R4, 0xfffffe80 ;  /* 0xfffffe8004047836 */ /* 0x010fc60000000000 */
[----:B------:R-:W-:Y:S01]  /*161a0*/  LEA.HI R5, R5, R6, RZ, 0x7 ;  /* 0x0000000605057211 */ /* 0x000fe200078f38ff */
[----:B------:R-:W-:Y:S01]  /*161b0*/  IMAD.X R136, R136, 0x1, R132, P4 ;  /* 0x0000000188887824 */ /* 0x000fe200020e0684 */
[----:B------:R-:W4:Y:S01]  /*161c0*/  LDL.LU R9, [R1+0xc] ;  /* 0x00000c0001097983 */ /* 0x000f220000300800 */
[----:B------:R-:W-:Y:S01]  /*161d0*/  IMAD R4, R250, -0x80, R4 ;  /* 0xffffff80fa047824 */ /* 0x000fe200078e0204 */
[----:B------:R-:W-:Y:S01]  /*161e0*/  SHF.R.S32.HI R5, RZ, 0x7, R5 ;  /* 0x00000007ff057819 */ /* 0x000fe20000011405 */
[----:B------:R-:W-:Y:S01]  /*161f0*/  IMAD.MOV.U32 R6, RZ, RZ, R135 ;  /* 0x000000ffff067224 */ /* 0x000fe200078e0087 */
[----:B------:R-:W-:Y:S01]  /*16200*/  IADD3 R251, P4, PT, R251, R3, RZ ;  /* 0x00000003fbfb7210 */ /* 0x000fe20007f9e0ff */
[----:B------:R-:W-:Y:S01]  /*16210*/  IMAD.MOV.U32 R7, RZ, RZ, R136 ;  /* 0x000000ffff077224 */ /* 0x000fe200078e0088 */
[----:B------:R-:W-:Y:S01]  /*16220*/  ISETP.GT.AND P3, PT, R4, RZ, PT ;  /* 0x000000ff0400720c */ /* 0x000fe20003f64270 */
[----:B------:R-:W-:Y:S01]  /*16230*/  VIADD R5, R5, 0xfffffffd ;  /* 0xfffffffd05057836 */ /* 0x000fe20000000000 */
[----:B------:R-:W2:Y:S04]  /*16240*/  LDL.LU R14, [R1+0x10] ;  /* 0x00001000010e7983 */ /* 0x000ea80000300800 */
[----:B------:R-:W-:Y:S01]  /*16250*/  ISETP.GE.AND P1, PT, R250, R5, PT ;  /* 0x00000005fa00720c */ /* 0x000fe20003f26270 */
[----:B------:R-:W2:Y:S01]  /*16260*/  LDL.LU R13, [R1+0x14] ;  /* 0x00001400010d7983 */ /* 0x000ea20000300800 */
[----:B------:R-:W-:-:S02]  /*16270*/  SEL R5, RZ, 0x4, !P3 ;  /* 0x00000004ff057807 */ /* 0x000fc40005800000 */
[----:B------:R-:W-:Y:S01]  /*16280*/  IADD3.X R137, PT, PT, R137, R132, RZ, P4, !PT ;  /* 0x0000008489897210 */ /* 0x000fe200027fe4ff */
[----:B------:R-:W2:Y:S01]  /*16290*/  LDL.LU R10, [R1+0x18] ;  /* 0x00001800010a7983 */ /* 0x000ea20000300800 */
[----:B------:R-:W-:Y:S02]  /*162a0*/  SEL R5, R5, RZ, !P1 ;  /* 0x000000ff05057207 */ /* 0x000fe40004800000 */
[----:B------:R-:W-:Y:S01]  /*162b0*/  IADD3 R138, P4, PT, R138, R3, RZ ;  /* 0x000000038a8a7210 */ /* 0x000fe20007f9e0ff */
[----:B------:R-:W2:Y:S01]  /*162c0*/  LDL.LU R8, [R1+0x1c] ;  /* 0x00001c0001087983 */ /* 0x000ea20000300800 */
[----:B------:R-:W-:Y:S01]  /*162d0*/  BAR.SYNC.DEFER_BLOCKING 0x0 ;  /* 0x0000000000007b1d */ /* 0x000fe20000010000 */
[----:B------:R-:W-:-:S13]  /*162e0*/  ISETP.NE.U32.AND P3, PT, R5, RZ, PT ;  /* 0x000000ff0500720c */ /* 0x000fda0003f65070 */
[----:B------:R-:W-:Y:S01]  /*162f0*/  @!PT LDS RZ, [RZ] ;  /* 0x00000000fffff984 */ /* 0x000fe20000000800 */
[----:B------:R-:W-:Y:S01]  /*16300*/  @!PT LDS RZ, [RZ] ;  /* 0x00000000fffff984 */ /* 0x000fe20000000800 */
[----:B------:R-:W-:Y:S01]  /*16310*/  @!PT LDS RZ, [RZ] ;  /* 0x00000000fffff984 */ /* 0x000fe20000000800 */
[----:B------:R1:W-:Y:S01]  /*16320*/  LDGSTS.E [R249], desc[UR22][R6.64], P3 ;  /* 0x0000000006f97fae */ /* 0x0003e200099a1016 */
[----:B------:R-:W-:-:S04]  /*16330*/  ISETP.GT.AND P3, PT, R4, 0x1, PT ;  /* 0x000000010400780c */ /* 0x000fc80003f64270 */
[----:B------:R-:W-:-:S04]  /*16340*/  SEL R5, RZ, 0x4, !P3 ;  /* 0x00000004ff057807 */ /* 0x000fc80005800000 */
[----:B------:R-:W-:-:S04]  /*16350*/  SEL R5, R5, RZ, !P1 ;  /* 0x000000ff05057207 */ /* 0x000fc80004800000 */
[----:B------:R-:W-:Y:S01]  /*16360*/  ISETP.NE.U32.AND P3, PT, R5, RZ, PT ;  /* 0x000000ff0500720c */ /* 0x000fe20003f65070 */
[----:B-1----:R-:W-:Y:S02]  /*16370*/  IMAD.MOV.U32 R6, RZ, RZ, R251 ;  /* 0x000000ffff067224 */ /* 0x002fe400078e00fb */
[----:B------:R-:W-:-:S10]  /*16380*/  IMAD.MOV.U32 R7, RZ, RZ, R137 ;  /* 0x000000ffff077224 */ /* 0x000fd400078e0089 */
[----:B------:R1:W-:Y:S01]  /*16390*/  LDGSTS.E [R249+0x4], desc[UR22][R6.64], P3 ;  /* 0x0000400006f97fae */ /* 0x0003e200099a1016 */
[----:B------:R-:W-:-:S04]  /*163a0*/  ISETP.GT.AND P3, PT, R4, 0x2, PT ;  /* 0x000000020400780c */ /* 0x000fc80003f64270 */
[----:B------:R-:W-:-:S04]  /*163b0*/  SEL R5, RZ, 0x4, !P3 ;  /* 0x00000004ff057807 */ /* 0x000fc80005800000 */
[----:B------:R-:W-:-:S04]  /*163c0*/  SEL R5, R5, RZ, !P1 ;  /* 0x000000ff05057207 */ /* 0x000fc80004800000 */
[----:B------:R-:W-:Y:S01]  /*163d0*/  ISETP.NE.U32.AND P3, PT, R5, RZ, PT ;  /* 0x000000ff0500720c */ /* 0x000fe20003f65070 */
[----:B------:R-:W-:Y:S02]  /*163e0*/  IMAD.X R139, R139, 0x1, R132, P4 ;  /* 0x000000018b8b7824 */ /* 0x000fe400020e0684 */
[----:B-1----:R-:W-:Y:S02]  /*163f0*/  IMAD.MOV.U32 R6, RZ, RZ, R138 ;  /* 0x000000ffff067224 */ /* 0x002fe400078e008a */
[----:B------:R-:W-:-:S08]  /*16400*/  IMAD.MOV.U32 R7, RZ, RZ, R139 ;  /* 0x000000ffff077224 */ /* 0x000fd000078e008b */
[----:B------:R1:W-:Y:S01]  /*16410*/  LDGSTS.E [R249+0x8], desc[UR22][R6.64], P3 ;  /* 0x0000800006f97fae */ /* 0x0003e200099a1016 */
[----:B------:R-:W-:-:S04]  /*16420*/  ISETP.GT.AND P3, PT, R4, 0x3, PT ;  /* 0x000000030400780c */ /* 0x000fc80003f64270 */
[----:B------:R-:W-:-:S04]  /*16430*/  SEL R5, RZ, 0x4, !P3 ;  /* 0x00000004ff057807 */ /* 0x000fc80005800000 */
[----:B------:R-:W-:Y:S02]  /*16440*/  SEL R5, R5, RZ, !P1 ;  /* 0x000000ff05057207 */ /* 0x000fe40004800000 */
[----:B------:R-:W-:Y:S02]  /*16450*/  IADD3 R140, P4, PT, R140, R3, RZ ;  /* 0x000000038c8c7210 */ /* 0x000fe40007f9e0ff */
[----:B------:R-:W-:-:S03]  /*16460*/  ISETP.NE.U32.AND P3, PT, R5, RZ, PT ;  /* 0x000000ff0500720c */ /* 0x000fc60003f65070 */
[----:B------:R-:W-:Y:S02]  /*16470*/  IMAD.X R141, R141, 0x1, R132, P4 ;  /* 0x000000018d8d7824 */ /* 0x000fe400020e0684 */
[----:B-1----:R-:W-:Y:S02]  /*16480*/  IMAD.MOV.U32 R6, RZ, RZ, R140 ;  /* 0x000000ffff067224 */ /* 0x002fe400078e008c */
[----:B------:R-:W-:-:S06]  /*16490*/  IMAD.MOV.U32 R7, RZ, RZ, R141 ;  /* 0x000000ffff077224 */ /* 0x000fcc00078e008d */
        /* <DEDUP_REMOVED lines=14> */
[----:B------:R-:W-:Y:S02]  /*16580*/  ISETP.NE.U32.AND P3, PT, R5, RZ, PT ;  /* 0x000000ff0500720c */ /* 0x000fe40003f65070 */
[----:B------:R-:W-:Y:S01]  /*16590*/  IADD3.X R145, PT, PT, R145, R132, RZ, P4, !PT ;  /* 0x0000008491917210 */ /* 0x000fe200027fe4ff */
[----:B-1----:R-:W-:-:S04]  /*165a0*/  IMAD.MOV.U32 R6, RZ, RZ, R144 ;  /* 0x000000ffff067224 */ /* 0x002fc800078e0090 */
        /* <DEDUP_REMOVED lines=453> */
[----:B------:R-:W-:Y:S02]  /*18200*/  SEL R5, RZ, 0x4, !P3 ;  /* 0x00000004ff057807 */ /* 0x000fe40005800000 */
[----:B------:R-:W-:Y:S02]  /*18210*/  IADD3 R246, P4, PT, R246, R3, RZ ;  /* 0x00000003f6f67210 */ /* 0x000fe40007f9e0ff */
[----:B------:R-:W-:-:S04]  /*18220*/  SEL R5, R5, RZ, !P1 ;  /* 0x000000ff05057207 */ /* 0x000fc80004800000 */
[----:B------:R-:W-:Y:S01]  /*18230*/  ISETP.NE.U32.AND P3, PT, R5, RZ, PT ;  /* 0x000000ff0500720c */ /* 0x000fe20003f65070 */
[----:B------:R-:W-:Y:S02]  /*18240*/  IMAD.X R247, R247, 0x1, R132, P4 ;  /* 0x00000001f7f77824 */ /* 0x000fe400020e0684 */
[----:B-1----:R-:W-:-:S03]  /*18250*/  IMAD.MOV.U32 R6, RZ, RZ, R246 ;  /* 0x000000ffff067224 */ /* 0x002fc600078e00f6 */
[----:B------:R-:W-:-:S07]  /*18260*/  MOV R7, R247 ;  /* 0x000000f700077202 */ /* 0x000fce0000000f00 */
        /* <DEDUP_REMOVED lines=12> */
[----:B-----5:R-:W-:Y:S02]  /*18330*/  IADD3 R12, P4, PT, R12, R3, RZ ;  /* 0x000000030c0c7210 */ /* 0x020fe40007f9e0ff */
[----:B------:R-:W-:-:S04]  /*18340*/  SEL R5, R5, RZ, !P1 ;  /* 0x000000ff05057207 */ /* 0x000fc80004800000 */
[----:B------:R-:W-:Y:S01]  /*18350*/  ISETP.NE.U32.AND P3, PT, R5, RZ, PT ;  /* 0x000000ff0500720c */ /* 0x000fe20003f65070 */
[----:B---3--:R-:W-:Y:S01]  /*18360*/  IMAD.X R15, R15, 0x1, R132, P4 ;  /* 0x000000010f0f7824 */ /* 0x008fe200020e0684 */
[----:B----4-:R-:W-:Y:S01]  /*18370*/  IADD3 R9, P4, PT, R9, R3, RZ ;  /* 0x0000000309097210 */ /* 0x010fe20007f9e0ff */
[----:B------:R-:W-:Y:S01]  /*18380*/  STL [R1+0x4], R12 ;  /* 0x0000040c01007387 */ /* 0x000fe20000100800 */
[----:B-1----:R-:W-:Y:S02]  /*18390*/  IMAD.MOV.U32 R6, RZ, RZ, R12 ;  /* 0x000000ffff067224 */ /* 0x002fe400078e000c */
[----:B------:R-:W-:Y:S01]  /*183a0*/  IMAD.MOV.U32 R7, RZ, RZ, R15 ;  /* 0x000000ffff077224 */ /* 0x000fe200078e000f */
[----:B------:R1:W-:Y:S01]  /*183b0*/  STL [R1], R15 ;  /* 0x0000000f01007387 */ /* 0x0003e20000100800 */
[----:B--2---:R-:W-:-:S05]  /*183c0*/  IMAD.X R11, R11, 0x1, R132, P4 ;  /* 0x000000010b0b7824 */ /* 0x004fca00020e0684 */
[----:B------:R2:W-:Y:S04]  /*183d0*/  LDGSTS.E [R249+0xe8], desc[UR22][R6.64], P3 ;  /* 0x000e800006f97fae */ /* 0x0005e800099a1016 */
[----:B-1----:R-:W3:Y:S04]  /*183e0*/  LDL.LU R15, [R1+0x20] ;  /* 0x00002000010f7983 */ /* 0x002ee80000300800 */
[----:B------:R-:W4:Y:S04]  /*183f0*/  LDL.LU R12, [R1+0x24] ;  /* 0x00002400010c7983 */ /* 0x000f280000300800 */
[----:B------:R-:W-:Y:S01]  /*18400*/  STL [R1+0xc], R9 ;  /* 0x00000c0901007387 */ /* 0x000fe20000100800 */
[----:B--2---:R-:W-:-:S02]  /*18410*/  IMAD.MOV.U32 R7, RZ, RZ, R11 ;  /* 0x000000ffff077224 */ /* 0x004fc400078e000b */
[----:B------:R-:W-:Y:S01]  /*18420*/  IMAD.MOV.U32 R6, RZ, RZ, R9 ;  /* 0x000000ffff067224 */ /* 0x000fe200078e0009 */
[----:B------:R1:W-:Y:S04]  /*18430*/  STL [R1+0x8], R11 ;  /* 0x0000080b01007387 */ /* 0x0003e80000100800 */
[----:B-1----:R-:W2:Y:S04]  /*18440*/  LDL.LU R11, [R1+0x28] ;  /* 0x00002800010b7983 */ /* 0x002ea80000300800 */
[----:B------:R-:W5:Y:S01]  /*18450*/  LDL.LU R9, [R1+0x2c] ;  /* 0x00002c0001097983 */ /* 0x000f620000300800 */
[----:B------:R-:W-:-:S04]  /*18460*/  ISETP.GT.AND P3, PT, R4, 0x3b, PT ;  /* 0x0000003b0400780c */ /* 0x000fc80003f64270 */
[----:B------:R-:W-:-:S04]  /*18470*/  SEL R5, RZ, 0x4, !P3 ;  /* 0x00000004ff057807 */ /* 0x000fc80005800000 */
[----:B------:R-:W-:-:S04]  /*18480*/  SEL R5, R5, RZ, !P1 ;  /* 0x000000ff05057207 */ /* 0x000fc80004800000 */
[----:B------:R-:W-:Y:S02]  /*18490*/  ISETP.NE.U32.AND P3, PT, R5, RZ, PT ;  /* 0x000000ff0500720c */ /* 0x000fe40003f65070 */
[----:B------:R-:W-:-:S11]  /*184a0*/  IADD3 R13, P4, PT, R13, R3, RZ ;  /* 0x000000030d0d7210 */ /* 0x000fd60007f9e0ff */
[----:B------:R1:W-:Y:S01]  /*184b0*/  LDGSTS.E [R249+0xec], desc[UR22][R6.64], P3 ;  /* 0x000ec00006f97fae */ /* 0x0003e200099a1016 */
[----:B------:R-:W-:-:S04]  /*184c0*/  ISETP.GT.AND P3, PT, R4, 0x3c, PT ;  /* 0x0000003c0400780c */ /* 0x000fc80003f64270 */
[----:B------:R-:W-:-:S04]  /*184d0*/  SEL R5, RZ, 0x4, !P3 ;  /* 0x00000004ff057807 */ /* 0x000fc80005800000 */
[----:B------:R-:W-:Y:S01]  /*184e0*/  SEL R5, R5, RZ, !P1 ;  /* 0x000000ff05057207 */ /* 0x000fe20004800000 */
[----:B------:R-:W-:-:S03]  /*184f0*/  IMAD.X R14, R14, 0x1, R132, P4 ;  /* 0x000000010e0e7824 */ /* 0x000fc600020e0684 */
[----:B------:R-:W-:Y:S02]  /*18500*/  ISETP.NE.U32.AND P3, PT, R5, RZ, PT ;  /* 0x000000ff0500720c */ /* 0x000fe40003f65070 */
[----:B------:R-:W-:Y:S01]  /*18510*/  IADD3 R8, P4, PT, R8, R3, RZ ;  /* 0x0000000308087210 */ /* 0x000fe20007f9e0ff */
[----:B------:R-:W-:Y:S01]  /*18520*/  STL [R1+0x14], R13 ;  /* 0x0000140d01007387 */ /* 0x000fe20000100800 */
[----:B-1----:R-:W-:Y:S01]  /*18530*/  MOV R6, R13 ;  /* 0x0000000d00067202 */ /* 0x002fe20000000f00 */
[----:B------:R-:W-:Y:S02]  /*18540*/  IMAD.MOV.U32 R7, RZ, RZ, R14 ;  /* 0x000000ffff077224 */ /* 0x000fe400078e000e */
[----:B------:R1:W-:Y:S01]  /*18550*/  STL [R1+0x10], R14 ;  /* 0x0000100e01007387 */ /* 0x0003e20000100800 */
[----:B------:R-:W-:-:S05]  /*18560*/  IMAD.X R10, R10, 0x1, R132, P4 ;  /* 0x000000010a0a7824 */ /* 0x000fca00020e0684 */
[----:B------:R1:W-:Y:S04]  /*18570*/  LDGSTS.E [R249+0xf0], desc[UR22][R6.64], P3 ;  /* 0x000f000006f97fae */ /* 0x0003e800099a1016 */
[----:B-1----:R-:W2:Y:S04]  /*18580*/  LDL.LU R14, [R1+0x30] ;  /* 0x00003000010e7983 */ /* 0x002ea80000300800 */
[----:B------:R-:W2:Y:S04]  /*18590*/  LDL.LU R13, [R1+0x34] ;  /* 0x00003400010d7983 */ /* 0x000ea80000300800 */
[----:B------:R-:W-:Y:S01]  /*185a0*/  STL [R1+0x1c], R8 ;  /* 0x00001c0801007387 */ /* 0x000fe20000100800 */
[----:B------:R-:W-:-:S02]  /*185b0*/  IMAD.MOV.U32 R7, RZ, RZ, R10 ;  /* 0x000000ffff077224 */ /* 0x000fc400078e000a */
[----:B------:R-:W-:Y:S01]  /*185c0*/  IMAD.MOV.U32 R6, RZ, RZ, R8 ;  /* 0x000000ffff067224 */ /* 0x000fe200078e0008 */
[----:B------:R1:W-:Y:S01]  /*185d0*/  STL [R1+0x18], R10 ;  /* 0x0000180a01007387 */ /* 0x0003e20000100800 */
[----:B------:R-:W-:-:S03]  /*185e0*/  ISETP.GT.AND P3, PT, R4, 0x3d, PT ;  /* 0x0000003d0400780c */ /* 0x000fc60003f64270 */
[----:B-1----:R-:W2:Y:S04]  /*185f0*/  LDL.LU R10, [R1+0x38] ;  /* 0x00003800010a7983 */ /* 0x002ea80000300800 */
[----:B------:R-:W2:Y:S01]  /*18600*/  LDL.LU R8, [R1+0x3c] ;  /* 0x00003c0001087983 */ /* 0x000ea20000300800 */
[----:B------:R-:W-:-:S04]  /*18610*/  SEL R5, RZ, 0x4, !P3 ;  /* 0x00000004ff057807 */ /* 0x000fc80005800000 */
[----:B------:R-:W-:-:S04]  /*18620*/  SEL R5, R5, RZ, !P1 ;  /* 0x000000ff05057207 */ /* 0x000fc80004800000 */
[----:B------:R-:W-:-:S13]  /*18630*/  ISETP.NE.U32.AND P3, PT, R5, RZ, PT ;  /* 0x000000ff0500720c */ /* 0x000fda0003f65070 */
[----:B------:R1:W-:Y:S01]  /*18640*/  LDGSTS.E [R249+0xf4], desc[UR22][R6.64], P3 ;  /* 0x000f400006f97fae */ /* 0x0003e200099a1016 */
[----:B------:R-:W-:-:S04]  /*18650*/  ISETP.GT.AND P3, PT, R4, 0x3e, PT ;  /* 0x0000003e0400780c */ /* 0x000fc80003f64270 */
[----:B------:R-:W-:-:S04]  /*18660*/  SEL R5, RZ, 0x4, !P3 ;  /* 0x00000004ff057807 */ /* 0x000fc80005800000 */
[----:B------:R-:W-:-:S04]  /*18670*/  SEL R5, R5, RZ, !P1 ;  /* 0x000000ff05057207 */ /* 0x000fc80004800000 */
[----:B------:R-:W-:Y:S02]  /*18680*/  ISETP.NE.U32.AND P3, PT, R5, RZ, PT ;  /* 0x000000ff0500720c */ /* 0x000fe40003f65070 */
[----:B----4-:R-:W-:-:S05]  /*18690*/  IADD3 R12, P4, PT, R12, R3, RZ ;  /* 0x000000030c0c7210 */ /* 0x010fca0007f9e0ff */
[----:B---3--:R-:W-:Y:S01]  /*186a0*/  IMAD.X R15, R15, 0x1, R132, P4 ;  /* 0x000000010f0f7824 */ /* 0x008fe200020e0684 */
[----:B------:R-:W-:Y:S01]  /*186b0*/  STL [R1+0x24], R12 ;  /* 0x0000240c01007387 */ /* 0x000fe20000100800 */
[----:B-1----:R-:W-:Y:S02]  /*186c0*/  IMAD.MOV.U32 R6, RZ, RZ, R12 ;  /* 0x000000ffff067224 */ /* 0x002fe400078e000c */
[----:B------:R-:W-:Y:S01]  /*186d0*/  IMAD.MOV.U32 R7, RZ, RZ, R15 ;  /* 0x000000ffff077224 */ /* 0x000fe200078e000f */
[----:B------:R1:W-:Y:S04]  /*186e0*/  STL [R1+0x20], R15 ;  /* 0x0000200f01007387 */ /* 0x0003e80000100800 */
[----:B------:R3:W-:Y:S04]  /*186f0*/  LDGSTS.E [R249+0xf8], desc[UR22][R6.64], P3 ;  /* 0x000f800006f97fae */ /* 0x0007e800099a1016 */
[----:B-1----:R-:W4:Y:S01]  /*18700*/  LDL.LU R15, [R1+0x40] ;  /* 0x00004000010f7983 */ /* 0x002f220000300800 */
[----:B-----5:R-:W-:-:S03]  /*18710*/  IADD3 R9, P4, PT, R9, R3, RZ ;  /* 0x0000000309097210 */ /* 0x020fc60007f9e0ff */
[----:B------:R-:W5:Y:S02]  /*18720*/  LDL.LU R12, [R1+0x44] ;  /* 0x00004400010c7983 */ /* 0x000f640000300800 */
[----:B--2---:R-:W-:Y:S02]  /*18730*/  IMAD.X R11, R11, 0x1, R132, P4 ;  /* 0x000000010b0b7824 */ /* 0x004fe400020e0684 */
[----:B------:R-:W-:Y:S01]  /*18740*/  STL [R1+0x2c], R9 ;  /* 0x00002c0901007387 */ /* 0x000fe20000100800 */
[----:B---3--:R-:W-:Y:S02]  /*18750*/  IMAD.MOV.U32 R6, RZ, RZ, R9 ;  /* 0x000000ffff067224 */ /* 0x008fe400078e0009 */
[----:B------:R-:W-:Y:S01]  /*18760*/  IMAD.MOV.U32 R7, RZ, RZ, R11 ;  /* 0x000000ffff077224 */ /* 0x000fe200078e000b */
[----:B------:R1:W-:Y:S04]  /*18770*/  STL [R1+0x28], R11 ;  /* 0x0000280b01007387 */ /* 0x0003e80000100800 */
[----:B-1----:R-:W2:Y:S04]  /*18780*/  LDL.LU R11, [R1+0x48] ;  /* 0x00004800010b7983 */ /* 0x002ea80000300800 */
[----:B------:R-:W3:Y:S01]  /*18790*/  LDL.LU R9, [R1+0x4c] ;  /* 0x00004c0001097983 */ /* 0x000ee20000300800 */
[----:B------:R-:W-:-:S04]  /*187a0*/  ISETP.GT.AND P3, PT, R4, 0x3f, PT ;  /* 0x0000003f0400780c */ /* 0x000fc80003f64270 */
[----:B------:R-:W-:-:S04]  /*187b0*/  SEL R5, RZ, 0x4, !P3 ;  /* 0x00000004ff057807 */ /* 0x000fc80005800000 */
[----:B------:R-:W-:-:S04]  /*187c0*/  SEL R5, R5, RZ, !P1 ;  /* 0x000000ff05057207 */ /* 0x000fc80004800000 */
[----:B------:R-:W-:-:S13]  /*187d0*/  ISETP.NE.U32.AND P3, PT, R5, RZ, PT ;  /* 0x000000ff0500720c */ /* 0x000fda0003f65070 */
[----:B------:R1:W-:Y:S01]  /*187e0*/  LDGSTS.E [R249+0xfc], desc[UR22][R6.64], P3 ;  /* 0x000fc00006f97fae */ /* 0x0003e200099a1016 */
[----:B------:R-:W-:-:S04]  /*187f0*/  ISETP.GT.AND P3, PT, R4, 0x40, PT ;  /* 0x000000400400780c */ /* 0x000fc80003f64270 */
[----:B------:R-:W-:-:S04]  /*18800*/  SEL R5, RZ, 0x4, !P3 ;  /* 0x00000004ff057807 */ /* 0x000fc80005800000 */
[----:B------:R-:W-:Y:S02]  /*18810*/  SEL R5, R5, RZ, !P1 ;  /* 0x000000ff05057207 */ /* 0x000fe40004800000 */
[----:B------:R-:W-:Y:S02]  /*18820*/  IADD3 R13, P4, PT, R13, R3, RZ ;  /* 0x000000030d0d7210 */ /* 0x000fe40007f9e0ff */
[----:B------:R-:W-:Y:S02]  /*18830*/  ISETP.NE.U32.AND P3, PT, R5, RZ, PT ;  /* 0x000000ff0500720c */ /* 0x000fe40003f65070 */
[----:B------:R-:W-:Y:S01]  /*18840*/  IADD3.X R14, PT, PT, R14, R132, RZ, P4, !PT ;  /* 0x000000840e0e7210 */ /* 0x000fe200027fe4ff */
[----:B------:R-:W-:Y:S01]  /*18850*/  STL [R1+0x34], R13 ;  /* 0x0000340d01007387 */ /* 0x000fe20000100800 */
[----:B-1----:R-:W-:-:S03]  /*18860*/  IMAD.MOV.U32 R6, RZ, RZ, R13 ;  /* 0x000000ffff067224 */ /* 0x002fc600078e000d */
[----:B------:R1:W-:Y:S01]  /*18870*/  STL [R1+0x30], R14 ;  /* 0x0000300e01007387 */ /* 0x0003e20000100800 */
[----:B------:R-:W-:-:S05]  /*18880*/  IMAD.MOV.U32 R7, RZ, RZ, R14 ;  /* 0x000000ffff077224 */ /* 0x000fca00078e000e */
[----:B------:R1:W-:Y:S04]  /*18890*/  LDGSTS.E [R249+0x100], desc[UR22][R6.64], P3 ;  /* 0x0010000006f97fae */ /* 0x0003e800099a1016 */
[----:B-1----:R-:W2:Y:S01]  /*188a0*/  LDL.LU R14, [R1+0x50] ;  /* 0x00005000010e7983 */ /* 0x002ea20000300800 */
[----:B------:R-:W-:-:S03]  /*188b0*/  IADD3 R8, P4, PT, R8, R3, RZ ;  /* 0x0000000308087210 */ /* 0x000fc60007f9e0ff */
[----:B------:R-:W2:Y:S02]  /*188c0*/  LDL.LU R13, [R1+0x54] ;  /* 0x00005400010d7983 */ /* 0x000ea40000300800 */
[----:B------:R-:W-:Y:S02]  /*188d0*/  IMAD.X R10, R10, 0x1, R132, P4 ;  /* 0x000000010a0a7824 */ /* 0x000fe400020e0684 */
[----:B------:R-:W-:Y:S01]  /*188e0*/  STL [R1+0x3c], R8 ;  /* 0x00003c0801007387 */ /* 0x000fe20000100800 */
[----:B------:R-:W-:Y:S02]  /*188f0*/  IMAD.MOV.U32 R6, RZ, RZ, R8 ;  /* 0x000000ffff067224 */ /* 0x000fe400078e0008 */
        /* <DEDUP_REMOVED lines=13> */
[----:B-----5:R-:W-:-:S05]  /*189d0*/  IADD3 R12, P4, PT, R12, R3, RZ ;  /* 0x000000030c0c7210 */ /* 0x020fca0007f9e0ff */
[----:B----4-:R-:W-:Y:S01]  /*189e0*/  IMAD.X R15, R15, 0x1, R132, P4 ;  /* 0x000000010f0f7824 */ /* 0x010fe200020e0684 */
[----:B------:R-:W-:Y:S01]  /*189f0*/  STL [R1+0x44], R12 ;  /* 0x0000440c01007387 */ /* 0x000fe20000100800 */
[----:B-1----:R-:W-:Y:S02]  /*18a00*/  IMAD.MOV.U32 R6, RZ, RZ, R12 ;  /* 0x000000ffff067224 */ /* 0x002fe400078e000c */
[----:B------:R-:W-:Y:S01]  /*18a10*/  IMAD.MOV.U32 R7, RZ, RZ, R15 ;  /* 0x000000ffff077224 */ /* 0x000fe200078e000f */
[----:B------:R1:W-:Y:S04]  /*18a20*/  STL [R1+0x40], R15 ;  /* 0x0000400f01007387 */ /* 0x0003e80000100800 */
[----:B------:R4:W-:Y:S04]  /*18a30*/  LDGSTS.E [R249+0x108], desc[UR22][R6.64], P3 ;  /* 0x0010800006f97fae */ /* 0x0009e800099a1016 */
[----:B-1----:R-:W5:Y:S01]  /*18a40*/  LDL.LU R15, [R1+0x60] ;  /* 0x00006000010f7983 */ /* 0x002f620000300800 */
[----:B---3--:R-:W-:-:S03]  /*18a50*/  IADD3 R9, P4, PT, R9, R3, RZ ;  /* 0x0000000309097210 */ /* 0x008fc60007f9e0ff */
[----:B------:R-:W3:Y:S02]  /*18a60*/  LDL.LU R12, [R1+0x64] ;  /* 0x00006400010c7983 */ /* 0x000ee40000300800 */
[----:B--2---:R-:W-:Y:S02]  /*18a70*/  IMAD.X R11, R11, 0x1, R132, P4 ;  /* 0x000000010b0b7824 */ /* 0x004fe400020e0684 */
[----:B------:R-:W-:Y:S01]  /*18a80*/  STL [R1+0x4c], R9 ;  /* 0x00004c0901007387 */ /* 0x000fe20000100800 */
[----:B----4-:R-:W-:-:S03]  /*18a90*/  IMAD.MOV.U32 R6, RZ, RZ, R9 ;  /* 0x000000ffff067224 */ /* 0x010fc600078e0009 */
[----:B------:R1:W-:Y:S01]  /*18aa0*/  STL [R1+0x48], R11 ;  /* 0x0000480b01007387 */ /* 0x0003e20000100800 */
[----:B------:R-:W-:-:S03]  /*18ab0*/  MOV R7, R11 ;  /* 0x0000000b00077202 */ /* 0x000fc60000000f00 */
[----:B-1----:R-:W2:Y:S04]  /*18ac0*/  LDL.LU R11, [R1+0x68] ;  /* 0x00006800010b7983 */ /* 0x002ea80000300800 */
[----:B------:R-:W4:Y:S01]  /*18ad0*/  LDL.LU R9, [R1+0x6c] ;  /* 0x00006c0001097983 */ /* 0x000f220000300800 */
        /* <DEDUP_REMOVED lines=9> */
[----:B------:R-:W-:-:S03]  /*18b70*/  ISETP.NE.U32.AND P3, PT, R5, RZ, PT ;  /* 0x000000ff0500720c */ /* 0x000fc60003f65070 */
[----:B------:R-:W-:Y:S01]  /*18b80*/  IMAD.X R14, R14, 0x1, R132, P4 ;  /* 0x000000010e0e7824 */ /* 0x000fe200020e0684 */
[----:B------:R-:W-:Y:S01]  /*18b90*/  STL [R1+0x54], R13 ;  /* 0x0000540d01007387 */ /* 0x000fe20000100800 */
[----:B-1----:R-:W-:Y:S02]  /*18ba0*/  IMAD.MOV.U32 R6, RZ, RZ, R13 ;  /* 0x000000ffff067224 */ /* 0x002fe400078e000d */
[----:B------:R-:W-:Y:S01]  /*18bb0*/  IMAD.MOV.U32 R7, RZ, RZ, R14 ;  /* 0x000000ffff077224 */ /* 0x000fe200078e000e */
[----:B------:R1:W-:Y:S05]  /*18bc0*/  STL [R1+0x50], R14 ;  /* 0x0000500e01007387 */ /* 0x0003ea0000100800 */
        /* <DEDUP_REMOVED lines=20> */
[----:B---3--:R-:W-:-:S05]  /*18d10*/  IADD3 R12, P4, PT, R12, R3, RZ ;  /* 0x000000030c0c7210 */ /* 0x008fca0007f9e0ff */
[----:B-----5:R-:W-:Y:S01]  /*18d20*/  IMAD.X R15, R15, 0x1, R132, P4 ;  /* 0x000000010f0f7824 */ /* 0x020fe200020e0684 */
[----:B------:R-:W-:Y:S01]  /*18d30*/  STL [R1+0x64], R12 ;  /* 0x0000640c01007387 */ /* 0x000fe20000100800 */
[----:B-1----:R-:W-:Y:S02]  /*18d40*/  IMAD.MOV.U32 R6, RZ, RZ, R12 ;  /* 0x000000ffff067224 */ /* 0x002fe400078e000c */
[----:B------:R-:W-:Y:S01]  /*18d50*/  IMAD.MOV.U32 R7, RZ, RZ, R15 ;  /* 0x000000ffff077224 */ /* 0x000fe200078e000f */
[----:B------:R1:W-:Y:S04]  /*18d60*/  STL [R1+0x60], R15 ;  /* 0x0000600f01007387 */ /* 0x0003e80000100800 */
[----:B------:R3:W-:Y:S04]  /*18d70*/  LDGSTS.E [R249+0x118], desc[UR22][R6.64], P3 ;  /* 0x0011800006f97fae */ /* 0x0007e800099a1016 */
[----:B-1----:R-:W5:Y:S01]  /*18d80*/  LDL.LU R15, [R1+0x80] ;  /* 0x00008000010f7983 */ /* 0x002f620000300800 */
[----:B----4-:R-:W-:-:S03]  /*18d90*/  IADD3 R9, P4, PT, R9, R3, RZ ;  /* 0x0000000309097210 */ /* 0x010fc60007f9e0ff */
[----:B------:R-:W4:Y:S02]  /*18da0*/  LDL.LU R12, [R1+0x84] ;  /* 0x00008400010c7983 */ /* 0x000f240000300800 */
[----:B--2---:R-:W-:Y:S02]  /*18db0*/  IMAD.X R11, R11, 0x1, R132, P4 ;  /* 0x000000010b0b7824 */ /* 0x004fe400020e0684 */
[----:B------:R-:W-:Y:S01]  /*18dc0*/  STL [R1+0x6c], R9 ;  /* 0x00006c0901007387 */ /* 0x000fe20000100800 */
[----:B---3--:R-:W-:Y:S01]  /*18dd0*/  MOV R6, R9 ;  /* 0x0000000900067202 */ /* 0x008fe20000000f00 */
[----:B------:R-:W-:Y:S02]  /*18de0*/  IMAD.MOV.U32 R7, RZ, RZ, R11 ;  /* 0x000000ffff077224 */ /* 0x000fe400078e000b */
        /* <DEDUP_REMOVED lines=39> */
[----:B-----5:R-:W-:Y:S01]  /*19060*/  IMAD.X R15, R15, 0x1, R132, P4 ;  /* 0x000000010f0f7824 */ /* 0x020fe200020e0684 */
[----:B------:R-:W-:Y:S01]  /*19070*/  STL [R1+0x84], R12 ;  /* 0x0000840c01007387 */ /* 0x000fe20000100800 */
[----:B-1----:R-:W-:Y:S02]  /*19080*/  IMAD.MOV.U32 R6, RZ, RZ, R12 ;  /* 0x000000ffff067224 */ /* 0x002fe400078e000c */
[----:B------:R-:W-:Y:S01]  /*19090*/  IMAD.MOV.U32 R7, RZ, RZ, R15 ;  /* 0x000000ffff077224 */ /* 0x000fe200078e000f */
[----:B------:R1:W-:Y:S04]  /*190a0*/  STL [R1+0x80], R15 ;  /* 0x0000800f01007387 */ /* 0x0003e80000100800 */
[----:B------:R4:W-:Y:S04]  /*190b0*/  LDGSTS.E [R249+0x128], desc[UR22][R6.64], P3 ;  /* 0x0012800006f97fae */ /* 0x0009e800099a1016 */
[----:B-1----:R-:W5:Y:S01]  /*190c0*/  LDL.LU R15, [R1+0xa0] ;  /* 0x0000a000010f7983 */ /* 0x002f620000300800 */
[----:B---3--:R-:W-:-:S03]  /*190d0*/  IADD3 R9, P4, PT, R9, R3, RZ ;  /* 0x0000000309097210 */ /* 0x008fc60007f9e0ff */
[----:B------:R-:W3:Y:S01]  /*190e0*/  LDL.LU R12, [R1+0xa4] ;  /* 0x0000a400010c7983 */ /* 0x000ee20000300800 */
[----:B--2---:R-:W-:-:S03]  /*190f0*/  IADD3.X R11, PT, PT, R11, R132, RZ, P4, !PT ;  /* 0x000000840b0b7210 */ /* 0x004fc600027fe4ff */
[----:B------:R-:W-:Y:S01]  /*19100*/  STL [R1+0x8c], R9 ;  /* 0x00008c0901007387 */ /* 0x000fe20000100800 */
[----:B----4-:R-:W-:Y:S02]  /*19110*/  IMAD.MOV.U32 R6, RZ, RZ, R9 ;  /* 0x000000ffff067224 */ /* 0x010fe400078e0009 */
[----:B------:R-:W-:Y:S01]  /*19120*/  IMAD.MOV.U32 R7, RZ, RZ, R11 ;  /* 0x000000ffff077224 */ /* 0x000fe200078e000b */
[----:B------:R1:W-:Y:S04]  /*19130*/  STL [R1+0x88], R11 ;  /* 0x0000880b01007387 */ /* 0x0003e80000100800 */
        /* <DEDUP_REMOVED lines=40> */
[----:B-1----:R-:W-:-:S03]  /*193c0*/  IMAD.MOV.U32 R6, RZ, RZ, R12 ;  /* 0x000000ffff067224 */ /* 0x002fc600078e000c */
[----:B------:R1:W-:Y:S01]  /*193d0*/  STL [R1+0xa0], R15 ;  /* 0x0000a00f01007387 */ /* 0x0003e20000100800 */
[----:B------:R-:W-:-:S05]  /*193e0*/  MOV R7, R15 ;  /* 0x0000000f00077202 */ /* 0x000fca0000000f00 */
[----:B------:R3:W-:Y:S04]  /*193f0*/  LDGSTS.E [R249+0x138], desc[UR22][R6.64], P3 ;  /* 0x0013800006f97fae */ /* 0x0007e800099a1016 */
[----:B-1----:R-:W5:Y:S01]  /*19400*/  LDL.LU R15, [R1+0xc0] ;  /* 0x0000c000010f7983 */ /* 0x002f620000300800 */
[----:B----4-:R-:W-:-:S03]  /*19410*/  IADD3 R9, P4, PT, R9, R3, RZ ;  /* 0x0000000309097210 */ /* 0x010fc60007f9e0ff */
[----:B------:R-:W4:Y:S02]  /*19420*/  LDL.LU R12, [R1+0xc4] ;  /* 0x0000c400010c7983 */ /* 0x000f240000300800 */
        /* <DEDUP_REMOVED lines=45> */
[----:B-1----:R-:W-:Y:S02]  /*19700*/  MOV R6, R12 ;  /* 0x0000000c00067202 */ /* 0x002fe40000000f00 */
        /* <DEDUP_REMOVED lines=48> */
[----:B---3--:R-:W-:-:S04]  /*19a10*/  IADD3 R12, P4, PT, R12, R3, RZ ;  /* 0x000000030c0c7210 */ /* 0x008fc80007f9e0ff */
[----:B-----5:R-:W-:Y:S01]  /*19a20*/  IADD3.X R15, PT, PT, R15, R132, RZ, P4, !PT ;  /* 0x000000840f0f7210 */ /* 0x020fe200027fe4ff */
[----:B------:R-:W-:Y:S01]  /*19a30*/  STL [R1+0xe4], R12 ;  /* 0x0000e40c01007387 */ /* 0x000fe20000100800 */
[----:B-1----:R-:W-:-:S03]  /*19a40*/  IMAD.MOV.U32 R6, RZ, RZ, R12 ;  /* 0x000000ffff067224 */ /* 0x002fc600078e000c */
[----:B------:R1:W-:Y:S01]  /*19a50*/  STL [R1+0xe0], R15 ;  /* 0x0000e00f01007387 */ /* 0x0003e20000100800 */
[----:B------:R-:W-:-:S05]  /*19a60*/  IMAD.MOV.U32 R7, RZ, RZ, R15 ;  /* 0x000000ffff077224 */ /* 0x000fca00078e000f */
        /* <DEDUP_REMOVED lines=32> */
[----:B------:R-:W-:-:S03]  /*19c70*/  IMAD.MOV.U32 R6, RZ, RZ, R8 ;  /* 0x000000ffff067224 */ /* 0x000fc600078e0008 */
[----:B------:R1:W-:Y:S01]  /*19c80*/  STL [R1+0xf8], R10 ;  /* 0x0000f80a01007387 */ /* 0x0003e20000100800 */
[----:B------:R-:W-:Y:S02]  /*19c90*/  MOV R7, R10 ;  /* 0x0000000a00077202 */ /* 0x000fe40000000f00 */
[----:B------:R-:W-:Y:S01]  /*19ca0*/  ISETP.GT.AND P3, PT, R4, 0x59, PT ;  /* 0x000000590400780c */ /* 0x000fe20003f64270 */
        /* <DEDUP_REMOVED lines=48> */
[----:B------:R-:W-:Y:S01]  /*19fb0*/  MOV R6, R8 ;  /* 0x0000000800067202 */ /* 0x000fe20000000f00 */
[----:B------:R-:W-:Y:S02]  /*19fc0*/  IMAD.MOV.U32 R7, RZ, RZ, R10 ;  /* 0x000000ffff077224 */ /* 0x000fe400078e000a */
        /* <DEDUP_REMOVED lines=47> */
[----:B------:R-:W2:Y:S01]  /*1a2c0*/  LDL.LU R13, [R1+0x154] ;  /* 0x00015400010d7983 */ /* 0x000ea20000300800 */
[----:B------:R-:W-:-:S03]  /*1a2d0*/  IADD3.X R10, PT, PT, R10, R132, RZ, P4, !PT ;  /* 0x000000840a0a7210 */ /* 0x000fc600027fe4ff */
        /* <DEDUP_REMOVED lines=44> */
[----:B-1----:R-:W-:-:S03]  /*1a5a0*/  IMAD.MOV.U32 R6, RZ, RZ, R13 ;  /* 0x000000ffff067224 */ /* 0x002fc600078e000d */
[----:B------:R1:W-:Y:S01]  /*1a5b0*/  STL [R1+0x150], R14 ;  /* 0x0001500e01007387 */ /* 0x0003e20000100800 */
[----:B------:R-:W-:-:S05]  /*1a5c0*/  MOV R7, R14 ;  /* 0x0000000e00077202 */ /* 0x000fca0000000f00 */
        /* <DEDUP_REMOVED lines=49> */
[----:B-1----:R-:W-:Y:S02]  /*1a8e0*/  MOV R6, R13 ;  /* 0x0000000d00067202 */ /* 0x002fe40000000f00 */
        /* <DEDUP_REMOVED lines=86> */
[----:B---3--:R-:W-:-:S03]  /*1ae50*/  IMAD.MOV.U32 R6, RZ, RZ, R9 ;  /* 0x000000ffff067224 */ /* 0x008fc600078e0009 */
[----:B------:R1:W-:Y:S01]  /*1ae60*/  STL [R1+0x1a8], R11 ;  /* 0x0001a80b01007387 */ /* 0x0003e20000100800 */
[----:B------:R-:W-:-:S03]  /*1ae70*/  MOV R7, R11 ;  /* 0x0000000b00077202 */ /* 0x000fc60000000f00 */
        /* <DEDUP_REMOVED lines=49> */
[----:B----4-:R-:W-:Y:S01]  /*1b190*/  MOV R6, R9 ;  /* 0x0000000900067202 */ /* 0x010fe20000000f00 */
[----:B------:R-:W-:Y:S02]  /*1b1a0*/  IMAD.MOV.U32 R7, RZ, RZ, R11 ;  /* 0x000000ffff077224 */ /* 0x000fe400078e000b */
        /* <DEDUP_REMOVED lines=47> */
[----:B------:R-:W4:Y:S01]  /*1b4a0*/  LDL.LU R12, [R1+0x204] ;  /* 0x00020400010c7983 */ /* 0x000f220000300800 */
[----:B--2---:R-:W-:-:S03]  /*1b4b0*/  IADD3.X R11, PT, PT, R11, R132, RZ, P4, !PT ;  /* 0x000000840b0b7210 */ /* 0x004fc600027fe4ff */
[----:B------:R-:W-:Y:S01]  /*1b4c0*/  STL [R1+0x1ec], R9 ;  /* 0x0001ec0901007387 */ /* 0x000fe20000100800 */
[----:B---3--:R-:W-:-:S03]  /*1b4d0*/  IMAD.MOV.U32 R6, RZ, RZ, R9 ;  /* 0x000000ffff067224 */ /* 0x008fc600078e0009 */
[----:B------:R1:W-:Y:S01]  /*1b4e0*/  STL [R1+0x1e8], R11 ;  /* 0x0001e80b01007387 */ /* 0x0003e20000100800 */
[----:B------:R-:W-:-:S03]  /*1b4f0*/  IMAD.MOV.U32 R7, RZ, RZ, R11 ;  /* 0x000000ffff077224 */ /* 0x000fc600078e000b */
        /* <DEDUP_REMOVED lines=40> */
[----:B-1----:R-:W-:-:S03]  /*1b780*/  IMAD.MOV.U32 R6, RZ, RZ, R12 ;  /* 0x000000ffff067224 */ /* 0x002fc600078e000c */
[----:B------:R1:W-:Y:S01]  /*1b790*/  STL [R1+0x200], R15 ;  /* 0x0002000f01007387 */ /* 0x0003e20000100800 */
[----:B------:R-:W-:-:S05]  /*1b7a0*/  MOV R7, R15 ;  /* 0x0000000f00077202 */ /* 0x000fca0000000f00 */
        /* <DEDUP_REMOVED lines=26> */
[----:B------:R1:W-:Y:S01]  /*1b950*/  LDGSTS.E [R249+0x1f0], desc[UR22][R6.64], P3 ;  /* 0x001f000006f97fae */ /* 0x0003e200099a1016 */
[----:B------:R-:W-:-:S05]  /*1b960*/  IADD3 R8, P4, PT, R8, R3, RZ ;  /* 0x0000000308087210 */ /* 0x000fca0007f9e0ff */
[----:B------:R-:W-:Y:S01]  /*1b970*/  IMAD.X R10, R10, 0x1, R132, P4 ;  /* 0x000000010a0a7824 */ /* 0x000fe200020e0684 */
[----:B------:R-:W-:Y:S04]  /*1b980*/  STL [R1+0x21c], R8 ;  /* 0x00021c0801007387 */ /* 0x000fe80000100800 */
[----:B------:R1:W-:Y:S04]  /*1b990*/  STL [R1+0x218], R10 ;  /* 0x0002180a01007387 */ /* 0x0003e80000100800 */
[----:B-1----:R-:W2:Y:S01]  /*1b9a0*/  LDL.LU R14, [R1+0x230] ;  /* 0x00023000010e7983 */ /* 0x002ea20000300800 */
[----:B------:R-:W-:-:S03]  /*1b9b0*/  ISETP.GT.AND P3, PT, R4, 0x7d, PT ;  /* 0x0000007d0400780c */ /* 0x000fc60003f64270 */
[----:B------:R-:W2:Y:S01]  /*1b9c0*/  LDL.LU R13, [R1+0x234] ;  /* 0x00023400010d7983 */ /* 0x000ea20000300800 */
[----:B------:R-:W-:Y:S02]  /*1b9d0*/  IMAD.MOV.U32 R7, RZ, RZ, R10 ;  /* 0x000000ffff077224 */ /* 0x000fe400078e000a */
[----:B------:R-:W-:Y:S01]  /*1b9e0*/  IMAD.MOV.U32 R6, RZ, RZ, R8 ;  /* 0x000000ffff067224 */ /* 0x000fe200078e0008 */
[----:B------:R-:W2:Y:S01]  /*1b9f0*/  LDL.LU R10, [R1+0x270] ;  /* 0x00027000010a7983 */ /* 0x000ea20000300800 */
[----:B------:R-:W-:-:S03]  /*1ba00*/  SEL R5, RZ, 0x4, !P3 ;  /* 0x00000004ff057807 */ /* 0x000fc60005800000 */
[----:B------:R-:W2:Y:S01]  /*1ba10*/  LDL.LU R8, [R1+0x274] ;  /* 0x0002740001087983 */ /* 0x000ea20000300800 */
        /* <DEDUP_REMOVED lines=9> */
[----:B-1----:R-:W-:Y:S01]  /*1bab0*/  MOV R6, R12 ;  /* 0x0000000c00067202 */ /* 0x002fe20000000f00 */
[----:B------:R-:W-:Y:S02]  /*1bac0*/  STL [R1+0x224], R12 ;  /* 0x0002240c01007387 */ /* 0x000fe40000100800 */
[----:B------:R-:W-:Y:S02]  /*1bad0*/  IMAD.MOV.U32 R7, RZ, RZ, R15 ;  /* 0x000000ffff077224 */ /* 0x000fe400078e000f */
[----:B------:R-:W-:Y:S04]  /*1bae0*/  STL [R1+0x220], R15 ;  /* 0x0002200f01007387 */ /* 0x000fe80000100800 */
[----:B------:R1:W-:Y:S01]  /*1baf0*/  LDGSTS.E [R249+0x1f8], desc[UR22][R6.64], P3 ;  /* 0x001f800006f97fae */ /* 0x0003e200099a1016 */
[----:B----4-:R-:W-:-:S05]  /*1bb00*/  IADD3 R9, P4, PT, R9, R3, RZ ;  /* 0x0000000309097210 */ /* 0x010fca0007f9e0ff */
[----:B--2---:R-:W-:Y:S01]  /*1bb10*/  IMAD.X R11, R11, 0x1, R132, P4 ;  /* 0x000000010b0b7824 */ /* 0x004fe200020e0684 */
[----:B------:R2:W-:Y:S01]  /*1bb20*/  STL [R1+0x22c], R9 ;  /* 0x00022c0901007387 */ /* 0x0005e20000100800 */
[----:B-1----:R-:W-:-:S03]  /*1bb30*/  IMAD.MOV.U32 R6, RZ, RZ, R9 ;  /* 0x000000ffff067224 */ /* 0x002fc600078e0009 */
[----:B------:R1:W-:Y:S04]  /*1bb40*/  STL [R1+0x228], R11 ;  /* 0x0002280b01007387 */ /* 0x0003e80000100800 */
[----:B------:R-:W3:Y:S04]  /*1bb50*/  LDL.LU R16, [R1+0x2b0] ;  /* 0x0002b00001107983 */ /* 0x000ee80000300800 */
[----:B--2---:R-:W2:Y:S04]  /*1bb60*/  LDL.LU R9, [R1+0x2b8] ;  /* 0x0002b80001097983 */ /* 0x004ea80000300800 */
[----:B------:R-:W4:Y:S04]  /*1bb70*/  LDL.LU R20, [R1+0x2f4] ;  /* 0x0002f40001147983 */ /* 0x000f280000300800 */
[----:B------:R-:W5:Y:S04]  /*1bb80*/  LDL.LU R19, [R1+0x2f8] ;  /* 0x0002f80001137983 */ /* 0x000f680000300800 */
[----:B------:R-:W4:Y:S04]  /*1bb90*/  LDL.LU R18, [R1+0x334] ;  /* 0x0003340001127983 */ /* 0x000f280000300800 */
[----:B------:R-:W4:Y:S01]  /*1bba0*/  LDL.LU R17, [R1+0x338] ;  /* 0x0003380001117983 */ /* 0x000f220000300800 */
[----:B------:R-:W-:Y:S01]  /*1bbb0*/  ISETP.GT.AND P3, PT, R4, 0x7f, PT ;  /* 0x0000007f0400780c */ /* 0x000fe20003f64270 */
[----:B------:R-:W-:-:S02]  /*1bbc0*/  IMAD.MOV.U32 R7, RZ, RZ, R11 ;  /* 0x000000ffff077224 */ /* 0x000fc400078e000b */
[----:B------:R-:W4:Y:S01]  /*1bbd0*/  LDL.LU R15, [R1+0x374] ;  /* 0x00037400010f7983 */ /* 0x000f220000300800 */
[----:B------:R-:W1:Y:S01]  /*1bbe0*/  S2R R21, SR_TID.X ;  /* 0x0000000000157919 */ /* 0x000e620000002100 */
[----:B------:R-:W1:Y:S01]  /*1bbf0*/  S2R R12, SR_TID.X ;  /* 0x00000000000c7919 */ /* 0x000e620000002100 */
[----:B------:R-:W-:Y:S01]  /*1bc00*/  SEL R5, RZ, 0x4, !P3 ;  /* 0x00000004ff057807 */ /* 0x000fe20005800000 */
[----:B-1----:R-:W4:Y:S03]  /*1bc10*/  LDL.LU R11, [R1+0x378] ;  /* 0x00037800010b7983 */ /* 0x002f260000300800 */
[----:B------:R-:W-:-:S04]  /*1bc20*/  SEL R5, R5, RZ, !P1 ;  /* 0x000000ff05057207 */ /* 0x000fc80004800000 */
[----:B------:R-:W-:Y:S01]  /*1bc30*/  ISETP.NE.U32.AND P3, PT, R5, RZ, PT ;  /* 0x000000ff0500720c */ /* 0x000fe20003f65070 */
[----:B------:R-:W-:-:S04]  /*1bc40*/  UIADD3 UR14, UPT, UPT, UR14, 0x1, URZ ;  /* 0x000000010e0e7890 */ /* 0x000fc8000fffe0ff */
[----:B------:R-:W-:-:S08]  /*1bc50*/  UISETP.GT.AND UP1, UPT, UR14, 0x2, UPT ;  /* 0x000000020e00788c */ /* 0x000fd0000bf24270 */
[----:B------:R1:W-:Y:S01]  /*1bc60*/  LDGSTS.E [R249+0x1fc], desc[UR22][R6.64], P3 ;  /* 0x001fc00006f97fae */ /* 0x0003e200099a1016 */
[----:B------:R-:W-:Y:S01]  /*1bc70*/  ISETP.GE.AND P3, PT, R0, R4, PT ;  /* 0x000000040000720c */ /* 0x000fe20003f66270 */
[----:B------:R-:W-:Y:S02]  /*1bc80*/  USEL UR14, UR14, URZ, !UP1 ;  /* 0x000000ff0e0e7287 */ /* 0x000fe4000c800000 */
[----:B------:R-:W0:Y:S01]  /*1bc90*/  LDGDEPBAR ;  /* 0x00000000000079af */ /* 0x000e220000000000 */
[----:B------:R-:W-:Y:S01]  /*1bca0*/  SEL R4, RZ, 0x4, P3 ;  /* 0x00000004ff047807 */ /* 0x000fe20001800000 */
[----:B------:R-:W-:Y:S01]  /*1bcb0*/  IMAD.SHL.U32 R21, R21, 0x4, RZ ;  /* 0x0000000415157824 */ /* 0x000fe200078e00ff */
[----:B------:R-:W-:Y:S01]  /*1bcc0*/  IADD3 R13, P3, PT, R13, R134, RZ ;  /* 0x000000860d0d7210 */ /* 0x000fe20007f7e0ff */
[----:B------:R-:W-:Y:S01]  /*1bcd0*/  IMAD.SHL.U32 R12, R12, 0x100, RZ ;  /* 0x000001000c0c7824 */ /* 0x000fe200078e00ff */
[----:B------:R-:W-:-:S03]  /*1bce0*/  ULEA UR5, UR14, UR9, 0xf ;  /* 0x000000090e057291 */ /* 0x000fc6000f8e78ff */
[----:B------:R-:W-:Y:S01]  /*1bcf0*/  IMAD.X R14, R14, 0x1, R133, P3 ;  /* 0x000000010e0e7824 */ /* 0x000fe200018e0685 */
[----:B------:R-:W-:Y:S02]  /*1bd00*/  LOP3.LUT R12, R12, 0x607c, R21, 0xc8, !PT ;  /* 0x0000607c0c0c7812 */ /* 0x000fe400078ec815 */
[----:B------:R-:W-:Y:S01]  /*1bd10*/  IADD3 R8, P4, PT, R8, R134, RZ ;  /* 0x0000008608087210 */ /* 0x000fe20007f9e0ff */
[----:B------:R-:W-:Y:S02]  /*1bd20*/  STL [R1+0x234], R13 ;  /* 0x0002340d01007387 */ /* 0x000fe40000100800 */
[----:B-1----:R-:W-:Y:S02]  /*1bd30*/  VIADD R6, R12, UR5 ;  /* 0x000000050c067c36 */ /* 0x002fe40008000000 */
[----:B------:R-:W-:Y:S01]  /*1bd40*/  IMAD.X R10, R10, 0x1, R133, P4 ;  /* 0x000000010a0a7824 */ /* 0x000fe200020e0685 */
[----:B------:R1:W-:Y:S04]  /*1bd50*/  STL [R1+0x230], R14 ;  /* 0x0002300e01007387 */ /* 0x0003e80000100800 */
[----:B------:R-:W-:Y:S04]  /*1bd60*/  STL [R1+0x274], R8 ;  /* 0x0002740801007387 */ /* 0x000fe80000100800 */
[----:B------:R-:W4:Y:S01]  /*1bd70*/  LDL.LU R12, [R1+0x3b8] ;  /* 0x0003b800010c7983 */ /* 0x000f220000300800 */
[----:B------:R-:W-:-:S02]  /*1bd80*/  SEL R4, R4, RZ, !P1 ;  /* 0x000000ff04047207 */ /* 0x000fc40004800000 */
[----:B------:R-:W-:Y:S01]  /*1bd90*/  MOV R5, R14 ;  /* 0x0000000e00057202 */ /* 0x000fe20000000f00 */
[----:B------:R1:W-:Y:S04]  /*1bda0*/  STL [R1+0x270], R10 ;  /* 0x0002700a01007387 */ /* 0x0003e80000100800 */
[----:B------:R-:W4:Y:S01]  /*1bdb0*/  LDL.LU R7, [R1+0x3f8] ;  /* 0x0003f80001077983 */ /* 0x000f220000300800 */
[----:B------:R-:W-:-:S03]  /*1bdc0*/  ISETP.NE.U32.AND P1, PT, R4, RZ, PT ;  /* 0x000000ff0400720c */ /* 0x000fc60003f25070 */
[----:B-1----:R-:W4:Y:S01]  /*1bdd0*/  LDL.LU R14, [R1+0x3b4] ;  /* 0x0003b400010e7983 */ /* 0x002f220000300800 */
[----:B------:R-:W-:-:S03]  /*1bde0*/  IMAD.MOV.U32 R4, RZ, RZ, R13 ;  /* 0x000000ffff047224 */ /* 0x000fc600078e000d */
[----:B------:R-:W4:Y:S06]  /*1bdf0*/  LDL.LU R13, [R1+0x3f4] ;  /* 0x0003f400010d7983 */ /* 0x000f2c0000300800 */
[----:B------:R1:W-:Y:S02]  /*1be00*/  LDGSTS.E [R6+0x20000], desc[UR22][R4.64], P1 ;  /* 0x2000000004067fae */ /* 0x0003e400089a1016 */
[----:B-1----:R-:W-:Y:S02]  /*1be10*/  IMAD.MOV.U32 R4, RZ, RZ, R8 ;  /* 0x000000ffff047224 */ /* 0x002fe400078e0008 */
[----:B------:R-:W-:-:S02]  /*1be20*/  IMAD.MOV.U32 R5, RZ, RZ, R10 ;  /* 0x000000ffff057224 */ /* 0x000fc400078e000a */
[----:B------:R-:W4:Y:S04]  /*1be30*/  LDL.LU R10, [R1+0x23c] ;  /* 0x00023c00010a7983 */ /* 0x000f280000300800 */
[----:B------:R-:W4:Y:S04]  /*1be40*/  LDL.LU R8, [R1+0x27c] ;  /* 0x00027c0001087983 */ /* 0x000f280000300800 */
[----:B------:R1:W-:Y:S01]  /*1be50*/  LDGSTS.E [R6+0x20400], desc[UR22][R4.64], P1 ;  /* 0x2040000004067fae */ /* 0x0003e200089a1016 */
[----:B--2---:R-:W-:-:S05]  /*1be60*/  IADD3 R9, P3, PT, R9, R134, RZ ;  /* 0x0000008609097210 */ /* 0x004fca0007f7e0ff */
[--C-:B---3--:R-:W-:Y:S01]  /*1be70*/  IMAD.X R16, R16, 0x1, R133.reuse, P3 ;  /* 0x0000000110107824 */ /* 0x108fe200018e0685 */
[----:B-----5:R-:W-:Y:S01]  /*1be80*/  IADD3 R19, P4, PT, R19, R134, RZ ;  /* 0x0000008613137210 */ /* 0x020fe20007f9e0ff */
[----:B------:R-:W-:Y:S02]  /*1be90*/  STL [R1+0x2b8], R9 ;  /* 0x0002b80901007387 */ /* 0x000fe40000100800 */
[----:B-1----:R-:W-:Y:S02]  /*1bea0*/  IMAD.MOV.U32 R5, RZ, RZ, R16 ;  /* 0x000000ffff057224 */ /* 0x002fe400078e0010 */
[----:B------:R1:W-:Y:S01]  /*1beb0*/  STL [R1+0x2b0], R16 ;  /* 0x0002b01001007387 */ /* 0x0003e20000100800 */
[----:B----4-:R-:W-:-:S03]  /*1bec0*/  IMAD.X R20, R20, 0x1, R133, P4 ;  /* 0x0000000114147824 */ /* 0x010fc600020e0685 */
[----:B------:R-:W-:Y:S01]  /*1bed0*/  STL [R1+0x2f8], R19 ;  /* 0x0002f81301007387 */ /* 0x000fe20000100800 */
[----:B------:R-:W-:-:S03]  /*1bee0*/  IMAD.MOV.U32 R4, RZ, RZ, R9 ;  /* 0x000000ffff047224 */ /* 0x000fc600078e0009 */
[----:B-1----:R-:W2:Y:S04]  /*1bef0*/  LDL.LU R16, [R1+0x238] ;  /* 0x0002380001107983 */ /* 0x002ea80000300800 */
[----:B------:R-:W-:Y:S04]  /*1bf00*/  STL [R1+0x2f4], R20 ;  /* 0x0002f41401007387 */ /* 0x000fe80000100800 */
[----:B------:R-:W3:Y:S01]  /*1bf10*/  LDL.LU R9, [R1+0x278] ;  /* 0x0002780001097983 */ /* 0x000ee20000300800 */
[----:B------:R-:W-:-:S03]  /*1bf20*/  IADD3 R17, P3, PT, R17, R134, RZ ;  /* 0x0000008611117210 */ /* 0x000fc60007f7e0ff */
[----:B------:R1:W-:Y:S01]  /*1bf30*/  LDGSTS.E [R6+0x20800], desc[UR22][R4.64], P1 ;  /* 0x2080000004067fae */ /* 0x0003e200089a1016 */
[----:B------:R-:W-:Y:S01]  /*1bf40*/  IADD3 R11, P4, PT, R11, R134, RZ ;  /* 0x000000860b0b7210 */ /* 0x000fe20007f9e0ff */
[----:B------:R-:W-:Y:S02]  /*1bf50*/  IMAD.X R18, R18, 0x1, R133, P3 ;  /* 0x0000000112127824 */ /* 0x000fe400018e0685 */
[----:B-1----:R-:W-:Y:S02]  /*1bf60*/  IMAD.MOV.U32 R4, RZ, RZ, R19 ;  /* 0x000000ffff047224 */ /* 0x002fe400078e0013 */
[----:B------:R-:W-:Y:S02]  /*1bf70*/  IMAD.MOV.U32 R5, RZ, RZ, R20 ;  /* 0x000000ffff057224 */ /* 0x000fe400078e0014 */
[----:B------:R-:W-:-:S03]  /*1bf80*/  IMAD.X R15, R15, 0x1, R133, P4 ;  /* 0x000000010f0f7824 */ /* 0x000fc600020e0685 */
[----:B------:R1:W-:Y:S04]  /*1bf90*/  LDGSTS.E [R6+0x20c00], desc[UR22][R4.64], P1 ;  /* 0x20c0000004067fae */ /* 0x0003e800089a1016 */
[----:B------:R-:W-:Y:S04]  /*1bfa0*/  STL [R1+0x338], R17 ;  /* 0x0003381101007387 */ /* 0x000fe80000100800 */
[----:B------:R-:W-:Y:S01]  /*1bfb0*/  STL [R1+0x334], R18 ;  /* 0x0003341201007387 */ /* 0x000fe20000100800 */
[----:B-1----:R-:W-:Y:S01]  /*1bfc0*/  MOV R4, R17 ;  /* 0x0000001100047202 */ /* 0x002fe20000000f00 */
[----:B------:R-:W-:-:S02]  /*1bfd0*/  IMAD.MOV.U32 R5, RZ, RZ, R18 ;  /* 0x000000ffff057224 */ /* 0x000fc400078e0012 */
[----:B------:R-:W-:Y:S04]  /*1bfe0*/  STL [R1+0x378], R11 ;  /* 0x0003780b01007387 */ /* 0x000fe80000100800 */
[----:B------:R1:W-:Y:S04]  /*1bff0*/  LDGSTS.E [R6+0x21000], desc[UR22][R4.64], P1 ;  /* 0x2100000004067fae */ /* 0x0003e800089a1016 */
[----:B------:R4:W-:Y:S01]  /*1c000*/  STL [R1+0x374], R15 ;  /* 0x0003740f01007387 */ /* 0x0009e20000100800 */
[----:B-1----:R-:W-:Y:S02]  /*1c010*/  IMAD.MOV.U32 R5, RZ, RZ, R15 ;  /* 0x000000ffff057224 */ /* 0x002fe400078e000f */
[----:B------:R-:W-:Y:S01]  /*1c020*/  IMAD.MOV.U32 R4, RZ, RZ, R11 ;  /* 0x000000ffff047224 */ /* 0x000fe200078e000b */
[----:B----4-:R-:W4:Y:S04]  /*1c030*/  LDL.LU R15, [R1+0x2bc] ;  /* 0x0002bc00010f7983 */ /* 0x010f280000300800 */
[----:B------:R-:W5:Y:S04]  /*1c040*/  LDL.LU R11, [R1+0x2c0] ;  /* 0x0002c000010b7983 */ /* 0x000f680000300800 */
[----:B------:R-:W4:Y:S04]  /*1c050*/  LDL.LU R20, [R1+0x2fc] ;  /* 0x0002fc0001147983 */ /* 0x000f280000300800 */
[----:B------:R-:W4:Y:S01]  /*1c060*/  LDL.LU R19, [R1+0x300] ;  /* 0x0003000001137983 */ /* 0x000f220000300800 */
[----:B------:R-:W-:-:S02]  /*1c070*/  IADD3 R12, P3, PT, R12, R134, RZ ;  /* 0x000000860c0c7210 */ /* 0x000fc40007f7e0ff */
[----:B------:R-:W-:Y:S01]  /*1c080*/  IADD3 R7, P4, PT, R7, R134, RZ ;  /* 0x0000008607077210 */ /* 0x000fe20007f9e0ff */
[----:B------:R1:W-:Y:S02]  /*1c090*/  LDGSTS.E [R6+0x21400], desc[UR22][R4.64], P1 ;  /* 0x2140000004067fae */ /* 0x0003e400089a1016 */
[--C-:B------:R-:W-:Y:S02]  /*1c0a0*/  IMAD.X R14, R14, 0x1, R133.reuse, P3 ;  /* 0x000000010e0e7824 */ /* 0x100fe400018e0685 */
[----:B------:R1:W-:Y:S01]  /*1c0b0*/  STL [R1+0x3b8], R12 ;  /* 0x0003b80c01007387 */ /* 0x0003e20000100800 */
[----:B------:R-:W-:-:S03]  /*1c0c0*/  IMAD.X R13, R13, 0x1, R133, P4 ;  /* 0x000000010d0d7824 */ /* 0x000fc600020e0685 */
[----:B------:R1:W-:Y:S04]  /*1c0d0*/  STL [R1+0x3b4], R14 ;  /* 0x0003b40e01007387 */ /* 0x0003e80000100800 */
[----:B------:R1:W-:Y:S02]  /*1c0e0*/  STL [R1+0x3f8], R7 ;  /* 0x0003f80701007387 */ /* 0x0003e40000100800 */
[----:B-1----:R-:W-:Y:S02]  /*1c0f0*/  IMAD.MOV.U32 R4, RZ, RZ, R12 ;  /* 0x000000ffff047224 */ /* 0x002fe400078e000c */
[----:B------:R-:W4:Y:S01]  /*1c100*/  LDL.LU R17, [R1+0x340] ;  /* 0x0003400001117983 */ /* 0x000f220000300800 */
[----:B------:R-:W-:-:S03]  /*1c110*/  IMAD.MOV.U32 R5, RZ, RZ, R14 ;  /* 0x000000ffff057224 */ /* 0x000fc600078e000e */
[----:B------:R1:W-:Y:S04]  /*1c120*/  STL [R1+0x3f4], R13 ;  /* 0x0003f40d01007387 */ /* 0x0003e80000100800 */
[----:B------:R-:W4:Y:S04]  /*1c130*/  LDL.LU R12, [R1+0x380] ;  /* 0x00038000010c7983 */ /* 0x000f280000300800 */
[----:B------:R-:W4:Y:S04]  /*1c140*/  LDL.LU R18, [R1+0x33c] ;  /* 0x00033c0001127983 */ /* 0x000f280000300800 */
[----:B------:R1:W-:Y:S01]  /*1c150*/  LDGSTS.E [R6+0x21800], desc[UR22][R4.64], P1 ;  /* 0x2180000004067fae */ /* 0x0003e200089a1016 */
[----:B------:R-:W1:Y:S02]  /*1c160*/  S2R R14, SR_TID.X ;  /* 0x00000000000e7919 */ /* 0x000e640000002100 */
[----:B-1----:R-:W-:-:S02]  /*1c170*/  IMAD.MOV.U32 R4, RZ, RZ, R7 ;  /* 0x000000ffff047224 */ /* 0x002fc400078e0007 */
[----:B------:R-:W-:Y:S01]  /*1c180*/  IMAD.MOV.U32 R5, RZ, RZ, R13 ;  /* 0x000000ffff057224 */ /* 0x000fe200078e000d */
[----:B------:R-:W1:Y:S01]  /*1c190*/  S2R R7, SR_TID.X ;  /* 0x0000000000077919 */ /* 0x000e620000002100 */
[----:B------:R-:W4:Y:S01]  /*1c1a0*/  LDL.LU R13, [R1+0x37c] ;  /* 0x00037c00010d7983 */ /* 0x000f220000300800 */
[-C--:B------:R-:W-:Y:S02]  /*1c1b0*/  IADD3 R10, P3, PT, R10, R134.reuse, RZ ;  /* 0x000000860a0a7210 */ /* 0x080fe40007f7e0ff */
[----:B------:R-:W-:Y:S01]  /*1c1c0*/  IADD3 R8, P4, PT, R8, R134, RZ ;  /* 0x0000008608087210 */ /* 0x000fe20007f9e0ff */
[----:B------:R1:W-:Y:S04]  /*1c1d0*/  LDGSTS.E [R6+0x21c00], desc[UR22][R4.64], P1 ;  /* 0x21c0000004067fae */ /* 0x0003e800089a1016 */
[----:B------:R-:W-:Y:S01]  /*1c1e0*/  STL [R1+0x23c], R10 ;  /* 0x00023c0a01007387 */ /* 0x000fe20000100800 */
[----:B------:R-:W-:Y:S01]  /*1c1f0*/  IMAD.SHL.U32 R14, R14, 0x4, RZ ;  /* 0x000000040e0e7824 */ /* 0x000fe200078e00ff */
[----:B-1----:R-:W-:-:S04]  /*1c200*/  SHF.L.U32 R7, R7, 0x8, RZ ;  /* 0x0000000807077819 */ /* 0x002fc800000006ff */
[----:B------:R-:W-:-:S04]  /*1c210*/  LOP3.LUT R7, R7, 0x607c, R14, 0xc8, !PT ;  /* 0x0000607c07077812 */ /* 0x000fc800078ec80e */
[----:B------:R-:W-:-:S05]  /*1c220*/  LOP3.LUT R7, R7, 0x10, RZ, 0x3c, !PT ;  /* 0x0000001007077812 */ /* 0x000fca00078e3cff */
[----:B------:R-:W-:Y:S02]  /*1c230*/  VIADD R6, R7, UR5 ;  /* 0x0000000507067c36 */ /* 0x000fe40008000000 */
[----:B------:R-:W-:Y:S02]  /*1c240*/  IMAD.MOV.U32 R4, RZ, RZ, R10 ;  /* 0x000000ffff047224 */ /* 0x000fe400078e000a */
[----:B--2---:R-:W-:-:S05]  /*1c250*/  IMAD.X R16, R16, 0x1, R133, P3 ;  /* 0x0000000110107824 */ /* 0x004fca00018e0685 */
[----:B------:R1:W-:Y:S01]  /*1c260*/  STL [R1+0x238], R16 ;  /* 0x0002381001007387 */ /* 0x0003e20000100800 */
[----:B---3--:R-:W-:-:S03]  /*1c270*/  IMAD.X R9, R9, 0x1, R133, P4 ;  /* 0x0000000109097824 */ /* 0x008fc600020e0685 */
[----:B------:R-:W-:Y:S04]  /*1c280*/  STL [R1+0x27c], R8 ;  /* 0x00027c0801007387 */ /* 0x000fe80000100800 */
[----:B------:R-:W2:Y:S01]  /*1c290*/  LDL.LU R14, [R1+0x3c0] ;  /* 0x0003c000010e7983 */ /* 0x000ea20000300800 */
[----:B------:R-:W-:-:S03]  /*1c2a0*/  IMAD.MOV.U32 R5, RZ, RZ, R16 ;  /* 0x000000ffff057224 */ /* 0x000fc600078e0010 */
[----:B------:R3:W-:Y:S04]  /*1c2b0*/  STL [R1+0x278], R9 ;  /* 0x0002780901007387 */ /* 0x0007e80000100800 */
[----:B------:R-:W2:Y:S04]  /*1c2c0*/  LDL.LU R7, [R1+0x400] ;  /* 0x0004000001077983 */ /* 0x000ea80000300800 */
[----:B-1----:R-:W2:Y:S04]  /*1c2d0*/  LDL.LU R16, [R1+0x3bc] ;  /* 0x0003bc0001107983 */ /* 0x002ea80000300800 */
[----:B------:R-:W2:Y:S04]  /*1c2e0*/  LDL.LU R10, [R1+0x3fc] ;  /* 0x0003fc00010a7983 */ /* 0x000ea80000300800 */
[----:B------:R1:W-:Y:S02]  /*1c2f0*/  LDGSTS.E [R6+0x20080], desc[UR22][R4.64], P1 ;  /* 0x2008000004067fae */ /* 0x0003e400089a1016 */
[----:B-1----:R-:W-:-:S02]  /*1c300*/  IMAD.MOV.U32 R4, RZ, RZ, R8 ;  /* 0x000000ffff047224 */ /* 0x002fc400078e0008 */
[----:B------:R-:W-:Y:S02]  /*1c310*/  IMAD.MOV.U32 R5, RZ, RZ, R9 ;  /* 0x000000ffff057224 */ /* 0x000fe400078e0009 */
[----:B---3--:R-:W3:Y:S04]  /*1c320*/  LDL.LU R9, [R1+0x244] ;  /* 0x0002440001097983 */ /* 0x008ee80000300800 */
[----:B------:R-:W3:Y:S04]  /*1c330*/  LDL.LU R8, [R1+0x284] ;  /* 0x0002840001087983 */ /* 0x000ee80000300800 */
[----:B------:R1:W-:Y:S01]  /*1c340*/  LDGSTS.E [R6+0x20480], desc[UR22][R4.64], P1 ;  /* 0x2048000004067fae */ /* 0x0003e200089a1016 */
[----:B-----5:R-:W-:-:S05]  /*1c350*/  IADD3 R11, P3, PT, R11, R134, RZ ;  /* 0x000000860b0b7210 */ /* 0x020fca0007f7e0ff */
[--C-:B----4-:R-:W-:Y:S01]  /*1c360*/  IMAD.X R15, R15, 0x1, R133.reuse, P3 ;  /* 0x000000010f0f7824 */ /* 0x110fe200018e0685 */
[----:B------:R-:W-:Y:S01]  /*1c370*/  IADD3 R19, P4, PT, R19, R134, RZ ;  /* 0x0000008613137210 */ /* 0x000fe20007f9e0ff */
[----:B------:R-:W-:Y:S03]  /*1c380*/  STL [R1+0x2c0], R11 ;  /* 0x0002c00b01007387 */ /* 0x000fe60000100800 */
[----:B-1----:R-:W-:Y:S01]  /*1c390*/  MOV R5, R15 ;  /* 0x0000000f00057202 */ /* 0x002fe20000000f00 */
[----:B------:R1:W-:Y:S01]  /*1c3a0*/  STL [R1+0x2bc], R15 ;  /* 0x0002bc0f01007387 */ /* 0x0003e20000100800 */
[----:B------:R-:W-:-:S03]  /*1c3b0*/  IMAD.X R20, R20, 0x1, R133, P4 ;  /* 0x0000000114147824 */ /* 0x000fc600020e0685 */
[----:B------:R-:W-:Y:S01]  /*1c3c0*/  STL [R1+0x300], R19 ;  /* 0x0003001301007387 */ /* 0x000fe20000100800 */
[----:B------:R-:W-:-:S03]  /*1c3d0*/  IMAD.MOV.U32 R4, RZ, RZ, R11 ;  /* 0x000000ffff047224 */ /* 0x000fc600078e000b */
[----:B-1----:R-:W4:Y:S04]  /*1c3e0*/  LDL.LU R15, [R1+0x240] ;  /* 0x00024000010f7983 */ /* 0x002f280000300800 */
[----:B------:R-:W-:Y:S04]  /*1c3f0*/  STL [R1+0x2fc], R20 ;  /* 0x0002fc1401007387 */ /* 0x000fe80000100800 */
[----:B------:R-:W5:Y:S01]  /*1c400*/  LDL.LU R11, [R1+0x280] ;  /* 0x00028000010b7983 */ /* 0x000f620000300800 */
[----:B------:R-:W-:-:S03]  /*1c410*/  IADD3 R17, P3, PT, R17, R134, RZ ;  /* 0x0000008611117210 */ /* 0x000fc60007f7e0ff */
[----:B------:R1:W-:Y:S01]  /*1c420*/  LDGSTS.E [R6+0x20880], desc[UR22][R4.64], P1 ;  /* 0x2088000004067fae */ /* 0x0003e200089a1016 */
[----:B------:R-:W-:Y:S01]  /*1c430*/  IADD3 R12, P4, PT, R12, R134, RZ ;  /* 0x000000860c0c7210 */ /* 0x000fe20007f9e0ff */
[----:B------:R-:W-:Y:S02]  /*1c440*/  IMAD.X R18, R18, 0x1, R133, P3 ;  /* 0x0000000112127824 */ /* 0x000fe400018e0685 */
[----:B-1----:R-:W-:Y:S02]  /*1c450*/  IMAD.MOV.U32 R4, RZ, RZ, R19 ;  /* 0x000000ffff047224 */ /* 0x002fe400078e0013 */
[----:B------:R-:W-:Y:S01]  /*1c460*/  IMAD.MOV.U32 R5, RZ, RZ, R20 ;  /* 0x000000ffff057224 */ /* 0x000fe200078e0014 */
[----:B------:R-:W-:Y:S04]  /*1c470*/  STL [R1+0x340], R17 ;  /* 0x0003401101007387 */ /* 0x000fe80000100800 */
[----:B------:R1:W-:Y:S04]  /*1c480*/  LDGSTS.E [R6+0x20c80], desc[UR22][R4.64], P1 ;  /* 0x20c8000004067fae */ /* 0x0003e800089a1016 */
[----:B------:R-:W-:Y:S01]  /*1c490*/  STL [R1+0x33c], R18 ;  /* 0x00033c1201007387 */ /* 0x000fe20000100800 */
[----:B------:R-:W-:-:S02]  /*1c4a0*/  IMAD.X R13, R13, 0x1, R133, P4 ;  /* 0x000000010d0d7824 */ /* 0x000fc400020e0685 */
[----:B-1----:R-:W-:Y:S02]  /*1c4b0*/  IMAD.MOV.U32 R4, RZ, RZ, R17 ;  /* 0x000000ffff047224 */ /* 0x002fe400078e0011 */
[----:B------:R-:W-:Y:S01]  /*1c4c0*/  IMAD.MOV.U32 R5, RZ, RZ, R18 ;  /* 0x000000ffff057224 */ /* 0x000fe200078e0012 */
[----:B------:R-:W-:Y:S04]  /*1c4d0*/  STL [R1+0x380], R12 ;  /* 0x0003800c01007387 */ /* 0x000fe80000100800 */
[----:B------:R1:W-:Y:S04]  /*1c4e0*/  LDGSTS.E [R6+0x21080], desc[UR22][R4.64], P1 ;  /* 0x2108000004067fae */ /* 0x0003e800089a1016 */
[----:B------:R1:W-:Y:S02]  /*1c4f0*/  STL [R1+0x37c], R13 ;  /* 0x00037c0d01007387 */ /* 0x0003e40000100800 */
[----:B-1----:R-:W-:-:S02]  /*1c500*/  IMAD.MOV.U32 R5, RZ, RZ, R13 ;  /* 0x000000ffff057224 */ /* 0x002fc400078e000d */
[----:B------:R-:W-:Y:S01]  /*1c510*/  IMAD.MOV.U32 R4, RZ, RZ, R12 ;  /* 0x000000ffff047224 */ /* 0x000fe200078e000c */
[----:B------:R-:W5:Y:S04]  /*1c520*/  LDL.LU R13, [R1+0x2c4] ;  /* 0x0002c400010d7983 */ /* 0x000f680000300800 */
[----:B------:R-:W5:Y:S04]  /*1c530*/  LDL.LU R12, [R1+0x2c8] ;  /* 0x0002c800010c7983 */ /* 0x000f680000300800 */
[----:B------:R-:W5:Y:S04]  /*1c540*/  LDL.LU R20, [R1+0x304] ;  /* 0x0003040001147983 */ /* 0x000f680000300800 */
[----:B------:R-:W5:Y:S04]  /*1c550*/  LDL.LU R19, [R1+0x308] ;  /* 0x0003080001137983 */ /* 0x000f680000300800 */
[----:B------:R1:W-:Y:S01]  /*1c560*/  LDGSTS.E [R6+0x21480], desc[UR22][R4.64], P1 ;  /* 0x2148000004067fae */ /* 0x0003e200089a1016 */
[----:B--2---:R-:W-:-:S02]  /*1c570*/  IADD3 R14, P3, PT, R14, R134, RZ ;  /* 0x000000860e0e7210 */ /* 0x004fc40007f7e0ff */
[----:B------:R-:W-:-:S03]  /*1c580*/  IADD3 R7, P4, PT, R7, R134, RZ ;  /* 0x0000008607077210 */ /* 0x000fc60007f9e0ff */
[--C-:B------:R-:W-:Y:S01]  /*1c590*/  IMAD.X R16, R16, 0x1, R133.reuse, P3 ;  /* 0x0000000110107824 */ /* 0x100fe200018e0685 */
[----:B------:R2:W-:Y:S01]  /*1c5a0*/  STL [R1+0x3c0], R14 ;  /* 0x0003c00e01007387 */ /* 0x0005e20000100800 */
[----:B------:R-:W-:-:S03]  /*1c5b0*/  IMAD.X R10, R10, 0x1, R133, P4 ;  /* 0x000000010a0a7824 */ /* 0x000fc600020e0685 */
[----:B------:R2:W-:Y:S04]  /*1c5c0*/  STL [R1+0x3bc], R16 ;  /* 0x0003bc1001007387 */ /* 0x0005e80000100800 */
[----:B------:R2:W-:Y:S01]  /*1c5d0*/  STL [R1+0x400], R7 ;  /* 0x0004000701007387 */ /* 0x0005e20000100800 */
[----:B-1----:R-:W-:-:S03]  /*1c5e0*/  MOV R4, R14 ;  /* 0x0000000e00047202 */ /* 0x002fc60000000f00 */
[----:B------:R-:W5:Y:S04]  /*1c5f0*/  LDL.LU R17, [R1+0x348] ;  /* 0x0003480001117983 */ /* 0x000f680000300800 */
[----:B------:R1:W-:Y:S04]  /*1c600*/  STL [R1+0x3fc], R10 ;  /* 0x0003fc0a01007387 */ /* 0x0003e80000100800 */
[----:B--2---:R-:W2:Y:S04]  /*1c610*/  LDL.LU R14, [R1+0x388] ;  /* 0x00038800010e7983 */ /* 0x004ea80000300800 */
[----:B------:R-:W2:Y:S01]  /*1c620*/  LDL.LU R18, [R1+0x344] ;  /* 0x0003440001127983 */ /* 0x000ea20000300800 */
[----:B------:R-:W-:-:S03]  /*1c630*/  IMAD.MOV.U32 R5, RZ, RZ, R16 ;  /* 0x000000ffff057224 */ /* 0x000fc600078e0010 */
[----:B------:R-:W2:Y:S04]  /*1c640*/  LDL.LU R16, [R1+0x384] ;  /* 0x0003840001107983 */ /* 0x000ea80000300800 */
[----:B------:R1:W-:Y:S02]  /*1c650*/  LDGSTS.E [R6+0x21880], desc[UR22][R4.64], P1 ;  /* 0x2188000004067fae */ /* 0x0003e400089a1016 */
[----:B-1----:R-:W-:Y:S02]  /*1c660*/  IMAD.MOV.U32 R4, RZ, RZ, R7 ;  /* 0x000000ffff047224 */ /* 0x002fe400078e0007 */
[----:B------:R-:W-:Y:S01]  /*1c670*/  IMAD.MOV.U32 R5, RZ, RZ, R10 ;  /* 0x000000ffff057224 */ /* 0x000fe200078e000a */
[----:B------:R-:W1:Y:S01]  /*1c680*/  S2R R7, SR_TID.X ;  /* 0x0000000000077919 */ /* 0x000e620000002100 */
[----:B------:R-:W1:Y:S01]  /*1c690*/  S2R R10, SR_TID.X ;  /* 0x00000000000a7919 */ /* 0x000e620000002100 */
[----:B---3--:R-:W-:-:S02]  /*1c6a0*/  IADD3 R9, P3, PT, R9, R134, RZ ;  /* 0x0000008609097210 */ /* 0x008fc40007f7e0ff */
[----:B------:R-:W-:Y:S01]  /*1c6b0*/  IADD3 R8, P4, PT, R8, R134, RZ ;  /* 0x0000008608087210 */ /* 0x000fe20007f9e0ff */
[----:B------:R3:W-:Y:S04]  /*1c6c0*/  LDGSTS.E [R6+0x21c80], desc[UR22][R4.64], P1 ;  /* 0x21c8000004067fae */ /* 0x0007e800089a1016 */
[----:B------:R-:W-:Y:S01]  /*1c6d0*/  STL [R1+0x244], R9 ;  /* 0x0002440901007387 */ /* 0x000fe20000100800 */
[----:B----4-:R-:W-:-:S05]  /*1c6e0*/  IMAD.X R15, R15, 0x1, R133, P3 ;  /* 0x000000010f0f7824 */ /* 0x010fca00018e0685 */
[----:B------:R4:W-:Y:S01]  /*1c6f0*/  STL [R1+0x240], R15 ;  /* 0x0002400f01007387 */ /* 0x0009e20000100800 */
[----:B-1----:R-:W-:Y:S02]  /*1c700*/  IMAD.SHL.U32 R7, R7, 0x100, RZ ;  /* 0x0000010007077824 */ /* 0x002fe400078e00ff */
[----:B------:R-:W-:-:S05]  /*1c710*/  IMAD.SHL.U32 R10, R10, 0x4, RZ ;  /* 0x000000040a0a7824 */ /* 0x000fca00078e00ff */
[----:B------:R-:W-:Y:S01]  /*1c720*/  LOP3.LUT R7, R7, 0x607c, R10, 0xc8, !PT ;  /* 0x0000607c07077812 */ /* 0x000fe200078ec80a */
[----:B-----5:R-:W-:Y:S01]  /*1c730*/  IMAD.X R11, R11, 0x1, R133, P4 ;  /* 0x000000010b0b7824 */ /* 0x020fe200020e0685 */
[----:B------:R-:W-:Y:S02]  /*1c740*/  STL [R1+0x284], R8 ;  /* 0x0002840801007387 */ /* 0x000fe40000100800 */
[----:B------:R-:W-:Y:S02]  /*1c750*/  LOP3.LUT R7, R7, 0x20, RZ, 0x3c, !PT ;  /* 0x0000002007077812 */ /* 0x000fe400078e3cff */
[----:B------:R-:W5:Y:S01]  /*1c760*/  LDL.LU R10, [R1+0x3c8] ;  /* 0x0003c800010a7983 */ /* 0x000f620000300800 */
[----:B---3--:R-:W-:Y:S02]  /*1c770*/  IMAD.MOV.U32 R5, RZ, RZ, R15 ;  /* 0x000000ffff057224 */ /* 0x008fe400078e000f */
[----:B------:R-:W-:Y:S01]  /*1c780*/  VIADD R6, R7, UR5 ;  /* 0x0000000507067c36 */ /* 0x000fe20008000000 */
[----:B------:R1:W-:Y:S04]  /*1c790*/  STL [R1+0x280], R11 ;  /* 0x0002800b01007387 */ /* 0x0003e80000100800 */
[----:B------:R-:W3:Y:S04]  /*1c7a0*/  LDL.LU R7, [R1+0x408] ;  /* 0x0004080001077983 */ /* 0x000ee80000300800 */
[----:B----4-:R-:W4:Y:S01]  /*1c7b0*/  LDL.LU R15, [R1+0x3c4] ;  /* 0x0003c400010f7983 */ /* 0x010f220000300800 */
[----:B------:R-:W-:-:S03]  /*1c7c0*/  IMAD.MOV.U32 R4, RZ, RZ, R9 ;  /* 0x000000ffff047224 */ /* 0x000fc600078e0009 */
[----:B------:R-:W4:Y:S04]  /*1c7d0*/  LDL.LU R9, [R1+0x404] ;  /* 0x0004040001097983 */ /* 0x000f280000300800 */
[----:B------:R1:W-:Y:S02]  /*1c7e0*/  LDGSTS.E [R6+0x20100], desc[UR22][R4.64], P1 ;  /* 0x2010000004067fae */ /* 0x0003e400089a1016 */
[----:B-1----:R-:W-:Y:S01]  /*1c7f0*/  MOV R4, R8 ;  /* 0x0000000800047202 */ /* 0x002fe20000000f00 */
[----:B------:R-:W-:Y:S02]  /*1c800*/  IMAD.MOV.U32 R5, RZ, RZ, R11 ;  /* 0x000000ffff057224 */ /* 0x000fe400078e000b */
[----:B------:R-:W4:Y:S04]  /*1c810*/  LDL.LU R11, [R1+0x24c] ;  /* 0x00024c00010b7983 */ /* 0x000f280000300800 */
[----:B------:R-:W4:Y:S01]  /*1c820*/  LDL.LU R8, [R1+0x28c] ;  /* 0x00028c0001087983 */ /* 0x000f220000300800 */
[----:B------:R-:W-:-:S03]  /*1c830*/  IADD3 R12, P3, PT, R12, R134, RZ ;  /* 0x000000860c0c7210 */ /* 0x000fc60007f7e0ff */
[----:B------:R1:W-:Y:S02]  /*1c840*/  LDGSTS.E [R6+0x20500], desc[UR22][R4.64], P1 ;  /* 0x2050000004067fae */ /* 0x0003e400089a1016 */
[--C-:B------:R-:W-:Y:S01]  /*1c850*/  IMAD.X R13, R13, 0x1, R133.reuse, P3 ;  /* 0x000000010d0d7824 */ /* 0x100fe200018e0685 */
[----:B------:R-:W-:Y:S01]  /*1c860*/  IADD3 R19, P4, PT, R19, R134, RZ ;  /* 0x0000008613137210 */ /* 0x000fe20007f9e0ff */
[----:B------:R1:W-:Y:S04]  /*1c870*/  STL [R1+0x2c8], R12 ;  /* 0x0002c80c01007387 */ /* 0x0003e80000100800 */
[----:B------:R1:W-:Y:S01]  /*1c880*/  STL [R1+0x2c4], R13 ;  /* 0x0002c40d01007387 */ /* 0x0003e20000100800 */
[----:B------:R-:W-:Y:S02]  /*1c890*/  IMAD.X R20, R20, 0x1, R133, P4 ;  /* 0x0000000114147824 */ /* 0x000fe400020e0685 */
[----:B-1----:R-:W-:Y:S01]  /*1c8a0*/  IMAD.MOV.U32 R4, RZ, RZ, R12 ;  /* 0x000000ffff047224 */ /* 0x002fe200078e000c */
[----:B------:R-:W-:Y:S04]  /*1c8b0*/  STL [R1+0x308], R19 ;  /* 0x0003081301007387 */ /* 0x000fe80000100800 */
[----:B------:R-:W4:Y:S01]  /*1c8c0*/  LDL.LU R12, [R1+0x248] ;  /* 0x00024800010c7983 */ /* 0x000f220000300800 */
[----:B------:R-:W-:-:S03]  /*1c8d0*/  IMAD.MOV.U32 R5, RZ, RZ, R13 ;  /* 0x000000ffff057224 */ /* 0x000fc600078e000d */
[----:B------:R-:W-:Y:S04]  /*1c8e0*/  STL [R1+0x304], R20 ;  /* 0x0003041401007387 */ /* 0x000fe80000100800 */
[----:B------:R-:W4:Y:S04]  /*1c8f0*/  LDL.LU R13, [R1+0x288] ;  /* 0x00028800010d7983 */ /* 0x000f280000300800 */
[----:B------:R1:W-:Y:S02]  /*1c900*/  LDGSTS.E [R6+0x20900], desc[UR22][R4.64], P1 ;  /* 0x2090000004067fae */ /* 0x0003e400089a1016 */
[----:B-1----:R-:W-:-:S02]  /*1c910*/  IMAD.MOV.U32 R4, RZ, RZ, R19 ;  /* 0x000000ffff047224 */ /* 0x002fc400078e0013 */
[----:B------:R-:W-:-:S05]  /*1c920*/  IMAD.MOV.U32 R5, RZ, RZ, R20 ;  /* 0x000000ffff057224 */ /* 0x000fca00078e0014 */
[----:B------:R1:W-:Y:S01]  /*1c930*/  LDGSTS.E [R6+0x20d00], desc[UR22][R4.64], P1 ;  /* 0x20d0000004067fae */ /* 0x0003e200089a1016 */
[-C--:B------:R-:W-:Y:S02]  /*1c940*/  IADD3 R17, P3, PT, R17, R134.reuse, RZ ;  /* 0x0000008611117210 */ /* 0x080fe40007f7e0ff */
[----:B--2---:R-:W-:-:S03]  /*1c950*/  IADD3 R14, P4, PT, R14, R134, RZ ;  /* 0x000000860e0e7210 */ /* 0x004fc60007f9e0ff */
[----:B------:R-:W-:Y:S02]  /*1c960*/  IMAD.X R18, R18, 0x1, R133, P3 ;  /* 0x0000000112127824 */ /* 0x000fe400018e0685 */
[----:B-1----:R-:W-:Y:S02]  /*1c970*/  IMAD.MOV.U32 R4, RZ, RZ, R17 ;  /* 0x000000ffff047224 */ /* 0x002fe400078e0011 */
[----:B------:R-:W-:Y:S01]  /*1c980*/  IMAD.X R16, R16, 0x1, R133, P4 ;  /* 0x0000000110107824 */ /* 0x000fe200020e0685 */
[----:B------:R-:W-:Y:S01]  /*1c990*/  MOV R5, R18 ;  /* 0x0000001200057202 */ /* 0x000fe20000000f00 */
[----:B------:R-:W-:Y:S04]  /*1c9a0*/  STL [R1+0x348], R17 ;  /* 0x0003481101007387 */ /* 0x000fe80000100800 */
[----:B------:R-:W-:Y:S04]  /*1c9b0*/  STL [R1+0x344], R18 ;  /* 0x0003441201007387 */ /* 0x000fe80000100800 */
[----:B------:R-:W-:Y:S04]  /*1c9c0*/  STL [R1+0x388], R14 ;  /* 0x0003880e01007387 */ /* 0x000fe80000100800 */
[----:B------:R1:W-:Y:S04]  /*1c9d0*/  LDGSTS.E [R6+0x21100], desc[UR22][R4.64], P1 ;  /* 0x2110000004067fae */ /* 0x0003e800089a1016 */
[----:B------:R2:W-:Y:S01]  /*1c9e0*/  STL [R1+0x384], R16 ;  /* 0x0003841001007387 */ /* 0x0005e20000100800 */
[----:B-1----:R-:W-:-:S02]  /*1c9f0*/  IMAD.MOV.U32 R5, RZ, RZ, R16 ;  /* 0x000000ffff057224 */ /* 0x002fc400078e0010 */
[----:B------:R-:W-:Y:S01]  /*1ca00*/  IMAD.MOV.U32 R4, RZ, RZ, R14 ;  /* 0x000000ffff047224 */ /* 0x000fe200078e000e */
[----:B--2---:R-:W2:Y:S04]  /*1ca10*/  LDL.LU R16, [R1+0x2cc] ;  /* 0x0002cc0001107983 */ /* 0x004ea80000300800 */
[----:B------:R-:W2:Y:S04]  /*1ca20*/  LDL.LU R14, [R1+0x2d0] ;  /* 0x0002d000010e7983 */ /* 0x000ea80000300800 */
[----:B------:R-:W2:Y:S04]  /*1ca30*/  LDL.LU R20, [R1+0x30c] ;  /* 0x00030c0001147983 */ /* 0x000ea80000300800 */
[----:B------:R-:W2:Y:S04]  /*1ca40*/  LDL.LU R19, [R1+0x310] ;  /* 0x0003100001137983 */ /* 0x000ea80000300800 */
[----:B------:R1:W-:Y:S01]  /*1ca50*/  LDGSTS.E [R6+0x21500], desc[UR22][R4.64], P1 ;  /* 0x2150000004067fae */ /* 0x0003e200089a1016 */
[----:B-----5:R-:W-:-:S02]  /*1ca60*/  IADD3 R10, P3, PT, R10, R134, RZ ;  /* 0x000000860a0a7210 */ /* 0x020fc40007f7e0ff */
[----:B---3--:R-:W-:-:S03]  /*1ca70*/  IADD3 R7, P4, PT, R7, R134, RZ ;  /* 0x0000008607077210 */ /* 0x008fc60007f9e0ff */
[----:B----4-:R-:W-:Y:S02]  /*1ca80*/  IMAD.X R15, R15, 0x1, R133, P3 ;  /* 0x000000010f0f7824 */ /* 0x010fe400018e0685 */
[----:B-1----:R-:W-:Y:S02]  /*1ca90*/  IMAD.MOV.U32 R4, RZ, RZ, R10 ;  /* 0x000000ffff047224 */ /* 0x002fe400078e000a */
[----:B------:R-:W-:Y:S01]  /*1caa0*/  IMAD.MOV.U32 R5, RZ, RZ, R15 ;  /* 0x000000ffff057224 */ /* 0x000fe200078e000f */
[----:B------:R1:W-:Y:S01]  /*1cab0*/  STL [R1+0x3c8], R10 ;  /* 0x0003c80a01007387 */ /* 0x0003e20000100800 */
[----:B------:R-:W-:-:S03]  /*1cac0*/  IMAD.X R9, R9, 0x1, R133, P4 ;  /* 0x0000000109097824 */ /* 0x000fc600020e0685 */
[----:B------:R-:W-:Y:S04]  /*1cad0*/  STL [R1+0x3c4], R15 ;  /* 0x0003c40f01007387 */ /* 0x000fe80000100800 */
[----:B------:R-:W-:Y:S04]  /*1cae0*/  STL [R1+0x408], R7 ;  /* 0x0004080701007387 */ /* 0x000fe80000100800 */
[----:B------:R-:W3:Y:S04]  /*1caf0*/  LDL.LU R17, [R1+0x350] ;  /* 0x0003500001117983 */ /* 0x000ee80000300800 */
[----:B------:R4:W-:Y:S04]  /*1cb00*/  LDGSTS.E [R6+0x21900], desc[UR22][R4.64], P1 ;  /* 0x2190000004067fae */ /* 0x0009e800089a1016 */
[----:B------:R5:W-:Y:S01]  /*1cb10*/  STL [R1+0x404], R9 ;  /* 0x0004040901007387 */ /* 0x000be20000100800 */
[----:B------:R-:W-:-:S02]  /*1cb20*/  IADD3 R11, P3, PT, R11, R134, RZ ;  /* 0x000000860b0b7210 */ /* 0x000fc40007f7e0ff */
[----:B------:R-:W-:Y:S01]  /*1cb30*/  IADD3 R8, P4, PT, R8, R134, RZ ;  /* 0x0000008608087210 */ /* 0x000fe20007f9e0ff */
[----:B-1----:R-:W3:Y:S01]  /*1cb40*/  LDL.LU R10, [R1+0x390] ;  /* 0x00039000010a7983 */ /* 0x002ee20000300800 */
[----:B----4-:R-:W-:-:S03]  /*1cb50*/  IMAD.MOV.U32 R4, RZ, RZ, R7 ;  /* 0x000000ffff047224 */ /* 0x010fc600078e0007 */
[----:B------:R-:W4:Y:S01]  /*1cb60*/  LDL.LU R18, [R1+0x34c] ;  /* 0x00034c0001127983 */ /* 0x000f220000300800 */
[----:B------:R-:W-:Y:S02]  /*1cb70*/  IMAD.MOV.U32 R5, RZ, RZ, R9 ;  /* 0x000000ffff057224 */ /* 0x000fe400078e0009 */
[----:B-----5:R-:W1:Y:S01]  /*1cb80*/  S2R R9, SR_TID.X ;  /* 0x0000000000097919 */ /* 0x020e620000002100 */
[----:B------:R-:W5:Y:S01]  /*1cb90*/  S2R R7, SR_TID.X ;  /* 0x0000000000077919 */ /* 0x000f620000002100 */
[----:B------:R-:W4:Y:S01]  /*1cba0*/  LDL.LU R15, [R1+0x38c] ;  /* 0x00038c00010f7983 */ /* 0x000f220000300800 */
[----:B------:R-:W-:-:S03]  /*1cbb0*/  IADD3.X R12, PT, PT, R12, R133, RZ, P3, !PT ;  /* 0x000000850c0c7210 */ /* 0x000fc60001ffe4ff */
[----:B------:R-:W-:Y:S04]  /*1cbc0*/  STL [R1+0x24c], R11 ;  /* 0x00024c0b01007387 */ /* 0x000fe80000100800 */
[----:B------:R1:W-:Y:S01]  /*1cbd0*/  STL [R1+0x248], R12 ;  /* 0x0002480c01007387 */ /* 0x0003e20000100800 */
[----:B------:R-:W-:-:S03]  /*1cbe0*/  IMAD.X R13, R13, 0x1, R133, P4 ;  /* 0x000000010d0d7824 */ /* 0x000fc600020e0685 */
[----:B------:R-:W-:Y:S04]  /*1cbf0*/  STL [R1+0x28c], R8 ;  /* 0x00028c0801007387 */ /* 0x000fe80000100800 */
[----:B------:R5:W-:Y:S01]  /*1cc00*/  LDGSTS.E [R6+0x21d00], desc[UR22][R4.64], P1 ;  /* 0x21d0000004067fae */ /* 0x000be200089a1016 */
[----:B-1----:R-:W-:Y:S02]  /*1cc10*/  IMAD.SHL.U32 R9, R9, 0x4, RZ ;  /* 0x0000000409097824 */ /* 0x002fe400078e00ff */
[----:B-----5:R-:W-:-:S05]  /*1cc20*/  IMAD.SHL.U32 R7, R7, 0x100, RZ ;  /* 0x0000010007077824 */ /* 0x020fca00078e00ff */
[----:B------:R-:W-:Y:S02]  /*1cc30*/  LOP3.LUT R7, R7, 0x607c, R9, 0xc8, !PT ;  /* 0x0000607c07077812 */ /* 0x000fe400078ec809 */
[----:B------:R-:W5:Y:S02]  /*1cc40*/  LDL.LU R9, [R1+0x3d0] ;  /* 0x0003d00001097983 */ /* 0x000f640000300800 */
[----:B------:R-:W-:Y:S01]  /*1cc50*/  LOP3.LUT R7, R7, 0x30, RZ, 0x3c, !PT ;  /* 0x0000003007077812 */ /* 0x000fe200078e3cff */
[----:B------:R-:W-:Y:S01]  /*1cc60*/  IMAD.MOV.U32 R5, RZ, RZ, R12 ;  /* 0x000000ffff057224 */ /* 0x000fe200078e000c */
[----:B------:R1:W-:Y:S03]  /*1cc70*/  STL [R1+0x288], R13 ;  /* 0x0002880d01007387 */ /* 0x0003e60000100800 */
[----:B------:R-:W-:Y:S02]  /*1cc80*/  VIADD R6, R7, UR5 ;  /* 0x0000000507067c36 */ /* 0x000fe40008000000 */
[----:B------:R-:W5:Y:S04]  /*1cc90*/  LDL.LU R7, [R1+0x410] ;  /* 0x0004100001077983 */ /* 0x000f680000300800 */
[----:B------:R-:W5:Y:S01]  /*1cca0*/  LDL.LU R12, [R1+0x3cc] ;  /* 0x0003cc00010c7983 */ /* 0x000f620000300800 */
[----:B------:R-:W-:-:S03]  /*1ccb0*/  IMAD.MOV.U32 R4, RZ, RZ, R11 ;  /* 0x000000ffff047224 */ /* 0x000fc600078e000b */
[----:B------:R-:W5:Y:S04]  /*1ccc0*/  LDL.LU R11, [R1+0x40c] ;  /* 0x00040c00010b7983 */ /* 0x000f680000300800 */
[----:B------:R1:W-:Y:S02]  /*1ccd0*/  LDGSTS.E [R6+0x20180], desc[UR22][R4.64], P1 ;  /* 0x2018000004067fae */ /* 0x0003e400089a1016 */
[----:B-1----:R-:W-:Y:S02]  /*1cce0*/  IMAD.MOV.U32 R4, RZ, RZ, R8 ;  /* 0x000000ffff047224 */ /* 0x002fe400078e0008 */
[----:B------:R-:W-:Y:S02]  /*1ccf0*/  IMAD.MOV.U32 R5, RZ, RZ, R13 ;  /* 0x000000ffff057224 */ /* 0x000fe400078e000d */
[----:B------:R-:W5:Y:S04]  /*1cd00*/  LDL.LU R13, [R1+0x254] ;  /* 0x00025400010d7983 */ /* 0x000f680000300800 */
[----:B------:R-:W5:Y:S04]  /*1cd10*/  LDL.LU R8, [R1+0x294] ;  /* 0x0002940001087983 */ /* 0x000f680000300800 */
[----:B------:R1:W-:Y:S01]  /*1cd20*/  LDGSTS.E [R6+0x20580], desc[UR22][R4.64], P1 ;  /* 0x2058000004067fae */ /* 0x0003e200089a1016 */
[----:B--2---:R-:W-:-:S05]  /*1cd30*/  IADD3 R14, P3, PT, R14, R134, RZ ;  /* 0x000000860e0e7210 */ /* 0x004fca0007f7e0ff */
[--C-:B------:R-:W-:Y:S01]  /*1cd40*/  IMAD.X R16, R16, 0x1, R133.reuse, P3 ;  /* 0x0000000110107824 */ /* 0x100fe200018e0685 */
[----:B------:R-:W-:Y:S01]  /*1cd50*/  IADD3 R19, P4, PT, R19, R134, RZ ;  /* 0x0000008613137210 */ /* 0x000fe20007f9e0ff */
[----:B------:R-:W-:Y:S02]  /*1cd60*/  STL [R1+0x2d0], R14 ;  /* 0x0002d00e01007387 */ /* 0x000fe40000100800 */
[----:B-1----:R-:W-:Y:S02]  /*1cd70*/  IMAD.MOV.U32 R5, RZ, RZ, R16 ;  /* 0x000000ffff057224 */ /* 0x002fe400078e0010 */
[----:B------:R1:W-:Y:S01]  /*1cd80*/  STL [R1+0x2cc], R16 ;  /* 0x0002cc1001007387 */ /* 0x0003e20000100800 */
[----:B------:R-:W-:-:S03]  /*1cd90*/  IMAD.X R20, R20, 0x1, R133, P4 ;  /* 0x0000000114147824 */ /* 0x000fc600020e0685 */
[----:B------:R-:W-:Y:S01]  /*1cda0*/  STL [R1+0x310], R19 ;  /* 0x0003101301007387 */ /* 0x000fe20000100800 */
[----:B------:R-:W-:-:S03]  /*1cdb0*/  IMAD.MOV.U32 R4, RZ, RZ, R14 ;  /* 0x000000ffff047224 */ /* 0x000fc600078e000e */
[----:B-1----:R-:W2:Y:S04]  /*1cdc0*/  LDL.LU R16, [R1+0x250] ;  /* 0x0002500001107983 */ /* 0x002ea80000300800 */
[----:B------:R-:W-:Y:S04]  /*1cdd0*/  STL [R1+0x30c], R20 ;  /* 0x00030c1401007387 */ /* 0x000fe80000100800 */
[----:B------:R-:W2:Y:S04]  /*1cde0*/  LDL.LU R14, [R1+0x290] ;  /* 0x00029000010e7983 */ /* 0x000ea80000300800 */
[----:B------:R1:W-:Y:S02]  /*1cdf0*/  LDGSTS.E [R6+0x20980], desc[UR22][R4.64], P1 ;  /* 0x2098000004067fae */ /* 0x0003e400089a1016 */
[----:B-1----:R-:W-:Y:S01]  /*1ce00*/  MOV R4, R19 ;  /* 0x0000001300047202 */ /* 0x002fe20000000f00 */
[----:B------:R-:W-:-:S05]  /*1ce10*/  IMAD.MOV.U32 R5, RZ, RZ, R20 ;  /* 0x000000ffff057224 */ /* 0x000fca00078e0014 */
[----:B------:R1:W-:Y:S01]  /*1ce20*/  LDGSTS.E [R6+0x20d80], desc[UR22][R4.64], P1 ;  /* 0x20d8000004067fae */ /* 0x0003e200089a1016 */
[----:B---3--:R-:W-:-:S05]  /*1ce30*/  IADD3 R17, P3, PT, R17, R134, RZ ;  /* 0x0000008611117210 */ /* 0x008fca0007f7e0ff */
[----:B-1----:R-:W-:Y:S01]  /*1ce40*/  IMAD.MOV.U32 R4, RZ, RZ, R17 ;  /* 0x000000ffff047224 */ /* 0x002fe200078e0011 */
[----:B------:R-:W-:Y:S01]  /*1ce50*/  IADD3 R10, P4, PT, R10, R134, RZ ;  /* 0x000000860a0a7210 */ /* 0x000fe20007f9e0ff */
[----:B----4-:R-:W-:-:S04]  /*1ce60*/  IMAD.X R18, R18, 0x1, R133, P3 ;  /* 0x0000000112127824 */ /* 0x010fc800018e0685 */
[----:B------:R-:W-:Y:S01]  /*1ce70*/  IMAD.MOV.U32 R5, RZ, RZ, R18 ;  /* 0x000000ffff057224 */ /* 0x000fe200078e0012 */
[----:B------:R-:W-:Y:S04]  /*1ce80*/  STL [R1+0x350], R17 ;  /* 0x0003501101007387 */ /* 0x000fe80000100800 */
[----:B------:R1:W-:Y:S01]  /*1ce90*/  LDGSTS.E [R6+0x21180], desc[UR22][R4.64], P1 ;  /* 0x2118000004067fae */ /* 0x0003e200089a1016 */
[----:B------:R-:W-:-:S03]  /*1cea0*/  IMAD.X R15, R15, 0x1, R133, P4 ;  /* 0x000000010f0f7824 */ /* 0x000fc600020e0685 */
[----:B------:R-:W-:Y:S04]  /*1ceb0*/  STL [R1+0x34c], R18 ;  /* 0x00034c1201007387 */ /* 0x000fe80000100800 */
[----:B------:R-:W-:Y:S01]  /*1cec0*/  STL [R1+0x390], R10 ;  /* 0x0003900a01007387 */ /* 0x000fe20000100800 */
[----:B-1----:R-:W-:Y:S02]  /*1ced0*/  IMAD.MOV.U32 R4, RZ, RZ, R10 ;  /* 0x000000ffff047224 */ /* 0x002fe400078e000a */
[----:B------:R-:W-:Y:S01]  /*1cee0*/  IMAD.MOV.U32 R5, RZ, RZ, R15 ;  /* 0x000000ffff057224 */ /* 0x000fe200078e000f */
[----:B------:R1:W-:Y:S04]  /*1cef0*/  STL [R1+0x38c], R15 ;  /* 0x00038c0f01007387 */ /* 0x0003e80000100800 */
[----:B------:R3:W-:Y:S04]  /*1cf00*/  LDGSTS.E [R6+0x21580], desc[UR22][R4.64], P1 ;  /* 0x2158000004067fae */ /* 0x0007e800089a1016 */
[----:B-1----:R-:W4:Y:S04]  /*1cf10*/  LDL.LU R15, [R1+0x2d4] ;  /* 0x0002d400010f7983 */ /* 0x002f280000300800 */
[----:B------:R-:W4:Y:S04]  /*1cf20*/  LDL.LU R10, [R1+0x2d8] ;  /* 0x0002d800010a7983 */ /* 0x000f280000300800 */
[----:B------:R-:W4:Y:S04]  /*1cf30*/  LDL.LU R20, [R1+0x314] ;  /* 0x0003140001147983 */ /* 0x000f280000300800 */
[----:B------:R-:W4:Y:S01]  /*1cf40*/  LDL.LU R19, [R1+0x318] ;  /* 0x0003180001137983 */ /* 0x000f220000300800 */
[----:B-----5:R-:W-:-:S05]  /*1cf50*/  IADD3 R9, P3, PT, R9, R134, RZ ;  /* 0x0000008609097210 */ /* 0x020fca0007f7e0ff */
[----:B---3--:R-:W-:Y:S02]  /*1cf60*/  IMAD.MOV.U32 R4, RZ, RZ, R9 ;  /* 0x000000ffff047224 */ /* 0x008fe400078e0009 */
[----:B------:R-:W-:Y:S01]  /*1cf70*/  IMAD.X R12, R12, 0x1, R133, P3 ;  /* 0x000000010c0c7824 */ /* 0x000fe200018e0685 */
[----:B------:R-:W-:-:S04]  /*1cf80*/  IADD3 R7, P4, PT, R7, R134, RZ ;  /* 0x0000008607077210 */ /* 0x000fc80007f9e0ff */
[----:B------:R-:W-:Y:S01]  /*1cf90*/  MOV R5, R12 ;  /* 0x0000000c00057202 */ /* 0x000fe20000000f00 */
[----:B------:R-:W-:Y:S04]  /*1cfa0*/  STL [R1+0x3d0], R9 ;  /* 0x0003d00901007387 */ /* 0x000fe80000100800 */
[----:B------:R1:W-:Y:S04]  /*1cfb0*/  STL [R1+0x3cc], R12 ;  /* 0x0003cc0c01007387 */ /* 0x0003e80000100800 */
[----:B------:R3:W-:Y:S04]  /*1cfc0*/  LDGSTS.E [R6+0x21980], desc[UR22][R4.64], P1 ;  /* 0x2198000004067fae */ /* 0x0007e800089a1016 */
[----:B------:R5:W-:Y:S01]  /*1cfd0*/  STL [R1+0x410], R7 ;  /* 0x0004100701007387 */ /* 0x000be20000100800 */
[----:B-1----:R-:W1:Y:S01]  /*1cfe0*/  S2R R12, SR_TID.X ;  /* 0x00000000000c7919 */ /* 0x002e620000002100 */
[----:B---3--:R-:W-:-:S02]  /*1cff0*/  IMAD.MOV.U32 R4, RZ, RZ, R7 ;  /* 0x000000ffff047224 */ /* 0x008fc400078e0007 */
[----:B------:R-:W3:Y:S01]  /*1d000*/  LDL.LU R17, [R1+0x358] ;  /* 0x0003580001117983 */ /* 0x000ee20000300800 */
[----:B-----5:R-:W5:Y:S01]  /*1d010*/  S2R R7, SR_TID.X ;  /* 0x0000000000077919 */ /* 0x020f620000002100 */
[----:B------:R-:W-:-:S05]  /*1d020*/  IMAD.X R11, R11, 0x1, R133, P4 ;  /* 0x000000010b0b7824 */ /* 0x000fca00020e0685 */
[----:B------:R1:W-:Y:S04]  /*1d030*/  STL [R1+0x40c], R11 ;  /* 0x00040c0b01007387 */ /* 0x0003e80000100800 */
[----:B------:R-:W3:Y:S01]  /*1d040*/  LDL.LU R9, [R1+0x398] ;  /* 0x0003980001097983 */ /* 0x000ee20000300800 */
[----:B------:R-:W-:-:S03]  /*1d050*/  IADD3 R13, P3, PT, R13, R134, RZ ;  /* 0x000000860d0d7210 */ /* 0x000fc60007f7e0ff */
[----:B------:R-:W3:Y:S01]  /*1d060*/  LDL.LU R18, [R1+0x354] ;  /* 0x0003540001127983 */ /* 0x000ee20000300800 */
[----:B------:R-:W-:-:S03]  /*1d070*/  IMAD.MOV.U32 R5, RZ, RZ, R11 ;  /* 0x000000ffff057224 */ /* 0x000fc600078e000b */
[----:B-1----:R-:W3:Y:S01]  /*1d080*/  LDL.LU R11, [R1+0x394] ;  /* 0x00039400010b7983 */ /* 0x002ee20000300800 */
[----:B------:R-:W-:Y:S01]  /*1d090*/  IMAD.SHL.U32 R12, R12, 0x4, RZ ;  /* 0x000000040c0c7824 */ /* 0x000fe200078e00ff */
[----:B------:R-:W-:Y:S01]  /*1d0a0*/  IADD3 R8, P4, PT, R8, R134, RZ ;  /* 0x0000008608087210 */ /* 0x000fe20007f9e0ff */
[----:B-----5:R-:W-:Y:S01]  /*1d0b0*/  IMAD.SHL.U32 R7, R7, 0x100, RZ ;  /* 0x0000010007077824 */ /* 0x020fe200078e00ff */
[----:B------:R1:W-:Y:S04]  /*1d0c0*/  LDGSTS.E [R6+0x21d80], desc[UR22][R4.64], P1 ;  /* 0x21d8000004067fae */ /* 0x0003e800089a1016 */
[----:B------:R-:W-:Y:S01]  /*1d0d0*/  LOP3.LUT R7, R7, 0x607c, R12, 0xc8, !PT ;  /* 0x0000607c07077812 */ /* 0x000fe200078ec80c */
[----:B------:R-:W-:Y:S03]  /*1d0e0*/  STL [R1+0x254], R13 ;  /* 0x0002540d01007387 */ /* 0x000fe60000100800 */
[----:B------:R-:W-:-:S05]  /*1d0f0*/  LOP3.LUT R7, R7, 0x40, RZ, 0x3c, !PT ;  /* 0x0000004007077812 */ /* 0x000fca00078e3cff */
[----:B-1----:R-:W-:Y:S02]  /*1d100*/  VIADD R6, R7, UR5 ;  /* 0x0000000507067c36 */ /* 0x002fe40008000000 */
[----:B------:R-:W-:Y:S02]  /*1d110*/  IMAD.MOV.U32 R4, RZ, RZ, R13 ;  /* 0x000000ffff047224 */ /* 0x000fe400078e000d */
[----:B--2---:R-:W-:-:S05]  /*1d120*/  IMAD.X R16, R16, 0x1, R133, P3 ;  /* 0x0000000110107824 */ /* 0x004fca00018e0685 */
[----:B------:R1:W-:Y:S01]  /*1d130*/  STL [R1+0x250], R16 ;  /* 0x0002501001007387 */ /* 0x0003e20000100800 */
[----:B------:R-:W-:-:S03]  /*1d140*/  IMAD.X R14, R14, 0x1, R133, P4 ;  /* 0x000000010e0e7824 */ /* 0x000fc600020e0685 */
        /* <DEDUP_REMOVED lines=8> */
[----:B-1----:R-:W-:Y:S01]  /*1d1d0*/  IMAD.MOV.U32 R4, RZ, RZ, R8 ;  /* 0x000000ffff047224 */ /* 0x002fe200078e0008 */
[----:B------:R-:W-:-:S02]  /*1d1e0*/  MOV R5, R14 ;  /* 0x0000000e00057202 */ /* 0x000fc40000000f00 */
[----:B-----5:R-:W5:Y:S04]  /*1d1f0*/  LDL.LU R14, [R1+0x25c] ;  /* 0x00025c00010e7983 */ /* 0x020f680000300800 */
[----:B------:R-:W5:Y:S04]  /*1d200*/  LDL.LU R8, [R1+0x29c] ;  /* 0x00029c0001087983 */ /* 0x000f680000300800 */
[----:B------:R1:W-:Y:S01]  /*1d210*/  LDGSTS.E [R6+0x20600], desc[UR22][R4.64], P1 ;  /* 0x2060000004067fae */ /* 0x0003e200089a1016 */
[----:B----4-:R-:W-:-:S05]  /*1d220*/  IADD3 R10, P3, PT, R10, R134, RZ ;  /* 0x000000860a0a7210 */ /* 0x010fca0007f7e0ff */
[----:B------:R-:W-:Y:S01]  /*1d230*/  IMAD.X R15, R15, 0x1, R133, P3 ;  /* 0x000000010f0f7824 */ /* 0x000fe200018e0685 */
[----:B------:R-:W-:Y:S01]  /*1d240*/  IADD3 R19, P4, PT, R19, R134, RZ ;  /* 0x0000008613137210 */ /* 0x000fe20007f9e0ff */
[----:B------:R-:W-:Y:S02]  /*1d250*/  STL [R1+0x2d8], R10 ;  /* 0x0002d80a01007387 */ /* 0x000fe40000100800 */
[----:B-1----:R-:W-:Y:S02]  /*1d260*/  IMAD.MOV.U32 R5, RZ, RZ, R15 ;  /* 0x000000ffff057224 */ /* 0x002fe400078e000f */
[----:B------:R1:W-:Y:S01]  /*1d270*/  STL [R1+0x2d4], R15 ;  /* 0x0002d40f01007387 */ /* 0x0003e20000100800 */
[----:B------:R-:W-:Y:S02]  /*1d280*/  IMAD.X R20, R20, 0x1, R133, P4 ;  /* 0x0000000114147824 */ /* 0x000fe400020e0685 */
[----:B------:R-:W-:Y:S01]  /*1d290*/  IMAD.MOV.U32 R4, RZ, RZ, R10 ;  /* 0x000000ffff047224 */ /* 0x000fe200078e000a */
[----:B------:R-:W-:Y:S04]  /*1d2a0*/  STL [R1+0x318], R19 ;  /* 0x0003181301007387 */ /* 0x000fe80000100800 */
[----:B------:R4:W-:Y:S04]  /*1d2b0*/  LDGSTS.E [R6+0x20a00], desc[UR22][R4.64], P1 ;  /* 0x20a0000004067fae */ /* 0x0009e800089a1016 */
[----:B-1----:R-:W5:Y:S04]  /*1d2c0*/  LDL.LU R15, [R1+0x258] ;  /* 0x00025800010f7983 */ /* 0x002f680000300800 */
[----:B------:R-:W-:Y:S04]  /*1d2d0*/  STL [R1+0x314], R20 ;  /* 0x0003141401007387 */ /* 0x000fe80000100800 */
[----:B------:R-:W5:Y:S01]  /*1d2e0*/  LDL.LU R10, [R1+0x298] ;  /* 0x00029800010a7983 */ /* 0x000f620000300800 */
[----:B----4-:R-:W-:-:S02]  /*1d2f0*/  IMAD.MOV.U32 R4, RZ, RZ, R19 ;  /* 0x000000ffff047224 */ /* 0x010fc400078e0013 */
[----:B------:R-:W-:-:S05]  /*1d300*/  IMAD.MOV.U32 R5, RZ, RZ, R20 ;  /* 0x000000ffff057224 */ /* 0x000fca00078e0014 */
[----:B------:R1:W-:Y:S01]  /*1d310*/  LDGSTS.E [R6+0x20e00], desc[UR22][R4.64], P1 ;  /* 0x20e0000004067fae */ /* 0x0003e200089a1016 */
[----:B---3--:R-:W-:-:S05]  /*1d320*/  IADD3 R17, P3, PT, R17, R134, RZ ;  /* 0x0000008611117210 */ /* 0x008fca0007f7e0ff */
[----:B-1----:R-:W-:Y:S01]  /*1d330*/  IMAD.MOV.U32 R4, RZ, RZ, R17 ;  /* 0x000000ffff047224 */ /* 0x002fe200078e0011 */
[----:B------:R-:W-:Y:S01]  /*1d340*/  STL [R1+0x358], R17 ;  /* 0x0003581101007387 */ /* 0x000fe20000100800 */
[----:B------:R-:W-:Y:S01]  /*1d350*/  IADD3 R9, P4, PT, R9, R134, RZ ;  /* 0x0000008609097210 */ /* 0x000fe20007f9e0ff */
[----:B------:R-:W-:-:S04]  /*1d360*/  IMAD.X R18, R18, 0x1, R133, P3 ;  /* 0x0000000112127824 */ /* 0x000fc800018e0685 */
[----:B------:R-:W-:Y:S02]  /*1d370*/  IMAD.MOV.U32 R5, RZ, RZ, R18 ;  /* 0x000000ffff057224 */ /* 0x000fe400078e0012 */
[----:B------:R-:W-:Y:S01]  /*1d380*/  IMAD.X R11, R11, 0x1, R133, P4 ;  /* 0x000000010b0b7824 */ /* 0x000fe200020e0685 */
[----:B------:R-:W-:Y:S04]  /*1d390*/  STL [R1+0x354], R18 ;  /* 0x0003541201007387 */ /* 0x000fe80000100800 */
[----:B------:R-:W-:Y:S04]  /*1d3a0*/  STL [R1+0x398], R9 ;  /* 0x0003980901007387 */ /* 0x000fe80000100800 */
[----:B------:R1:W-:Y:S04]  /*1d3b0*/  LDGSTS.E [R6+0x21200], desc[UR22][R4.64], P1 ;  /* 0x2120000004067fae */ /* 0x0003e800089a1016 */
[----:B------:R3:W-:Y:S01]  /*1d3c0*/  STL [R1+0x394], R11 ;  /* 0x0003940b01007387 */ /* 0x0007e20000100800 */
[----:B-1----:R-:W-:Y:S01]  /*1d3d0*/  IMAD.MOV.U32 R5, RZ, RZ, R11 ;  /* 0x000000ffff057224 */ /* 0x002fe200078e000b */
[----:B------:R-:W-:-:S02]  /*1d3e0*/  MOV R4, R9 ;  /* 0x0000000900047202 */ /* 0x000fc40000000f00 */
[----:B---3--:R-:W3:Y:S04]  /*1d3f0*/  LDL.LU R11, [R1+0x2dc] ;  /* 0x0002dc00010b7983 */ /* 0x008ee80000300800 */
[----:B------:R-:W4:Y:S04]  /*1d400*/  LDL.LU R9, [R1+0x2e0] ;  /* 0x0002e00001097983 */ /* 0x000f280000300800 */
[----:B------:R-:W3:Y:S04]  /*1d410*/  LDL.LU R20, [R1+0x31c] ;  /* 0x00031c0001147983 */ /* 0x000ee80000300800 */
[----:B------:R-:W3:Y:S04]  /*1d420*/  LDL.LU R19, [R1+0x320] ;  /* 0x0003200001137983 */ /* 0x000ee80000300800 */
[----:B------:R1:W-:Y:S01]  /*1d430*/  LDGSTS.E [R6+0x21600], desc[UR22][R4.64], P1 ;  /* 0x2160000004067fae */ /* 0x0003e200089a1016 */
[----:B--2---:R-:W-:-:S02]  /*1d440*/  IADD3 R7, P3, PT, R7, R134, RZ ;  /* 0x0000008607077210 */ /* 0x004fc40007f7e0ff */
[----:B------:R-:W-:-:S03]  /*1d450*/  IADD3 R12, P4, PT, R12, R134, RZ ;  /* 0x000000860c0c7210 */ /* 0x000fc60007f9e0ff */
[----:B------:R-:W-:Y:S01]  /*1d460*/  IMAD.X R16, R16, 0x1, R133, P3 ;  /* 0x0000000110107824 */ /* 0x000fe200018e0685 */
[----:B------:R2:W-:Y:S01]  /*1d470*/  STL [R1+0x3d8], R7 ;  /* 0x0003d80701007387 */ /* 0x0005e20000100800 */
[----:B-1----:R-:W-:Y:S02]  /*1d480*/  IMAD.MOV.U32 R4, RZ, RZ, R7 ;  /* 0x000000ffff047224 */ /* 0x002fe400078e0007 */
[----:B------:R-:W-:Y:S01]  /*1d490*/  IMAD.X R13, R13, 0x1, R133, P4 ;  /* 0x000000010d0d7824 */ /* 0x000fe200020e0685 */
[----:B------:R1:W-:Y:S04]  /*1d4a0*/  STL [R1+0x3d4], R16 ;  /* 0x0003d41001007387 */ /* 0x0003e80000100800 */
[----:B------:R1:W-:Y:S01]  /*1d4b0*/  STL [R1+0x418], R12 ;  /* 0x0004180c01007387 */ /* 0x0003e20000100800 */
[----:B------:R-:W-:-:S03]  /*1d4c0*/  IMAD.MOV.U32 R5, RZ, RZ, R16 ;  /* 0x000000ffff057224 */ /* 0x000fc600078e0010 */
[----:B--2---:R-:W2:Y:S04]  /*1d4d0*/  LDL.LU R7, [R1+0x360] ;  /* 0x0003600001077983 */ /* 0x004ea80000300800 */
[----:B------:R5:W-:Y:S04]  /*1d4e0*/  STL [R1+0x414], R13 ;  /* 0x0004140d01007387 */ /* 0x000be80000100800 */
[----:B-1----:R-:W2:Y:S04]  /*1d4f0*/  LDL.LU R16, [R1+0x3a0] ;  /* 0x0003a00001107983 */ /* 0x002ea80000300800 */
[----:B------:R-:W2:Y:S04]  /*1d500*/  LDL.LU R17, [R1+0x35c] ;  /* 0x00035c0001117983 */ /* 0x000ea80000300800 */
[----:B------:R-:W2:Y:S04]  /*1d510*/  LDL.LU R18, [R1+0x39c] ;  /* 0x00039c0001127983 */ /* 0x000ea80000300800 */
[----:B------:R1:W-:Y:S02]  /*1d520*/  LDGSTS.E [R6+0x21a00], desc[UR22][R4.64], P1 ;  /* 0x21a0000004067fae */ /* 0x0003e400089a1016 */
[----:B-1----:R-:W-:-:S02]  /*1d530*/  IMAD.MOV.U32 R4, RZ, RZ, R12 ;  /* 0x000000ffff047224 */ /* 0x002fc400078e000c */
[----:B------:R-:W-:Y:S01]  /*1d540*/  IMAD.MOV.U32 R5, RZ, RZ, R13 ;  /* 0x000000ffff057224 */ /* 0x000fe200078e000d */
[----:B------:R-:W1:Y:S01]  /*1d550*/  S2R R12, SR_TID.X ;  /* 0x00000000000c7919 */ /* 0x000e620000002100 */
[----:B-----5:R-:W5:Y:S01]  /*1d560*/  S2R R13, SR_TID.X ;  /* 0x00000000000d7919 */ /* 0x020f620000002100 */
[-C--:B------:R-:W-:Y:S02]  /*1d570*/  IADD3 R14, P3, PT, R14, R134.reuse, RZ ;  /* 0x000000860e0e7210 */ /* 0x080fe40007f7e0ff */
[----:B------:R-:W-:Y:S01]  /*1d580*/  IADD3 R8, P4, PT, R8, R134, RZ ;  /* 0x0000008608087210 */ /* 0x000fe20007f9e0ff */
[----:B------:R1:W-:Y:S04]  /*1d590*/  LDGSTS.E [R6+0x21e00], desc[UR22][R4.64], P1 ;  /* 0x21e0000004067fae */ /* 0x0003e800089a1016 */
[----:B------:R1:W-:Y:S02]  /*1d5a0*/  STL [R1+0x25c], R14 ;  /* 0x00025c0e01007387 */ /* 0x0003e40000100800 */
[----:B-1----:R-:W-:-:S02]  /*1d5b0*/  IMAD.SHL.U32 R12, R12, 0x100, RZ ;  /* 0x000001000c0c7824 */ /* 0x002fc400078e00ff */
[----:B-----5:R-:W-:-:S05]  /*1d5c0*/  IMAD.SHL.U32 R13, R13, 0x4, RZ ;  /* 0x000000040d0d7824 */ /* 0x020fca00078e00ff */
[----:B------:R-:W-:-:S04]  /*1d5d0*/  LOP3.LUT R12, R12, 0x607c, R13, 0xc8, !PT ;  /* 0x0000607c0c0c7812 */ /* 0x000fc800078ec80d */
[----:B------:R-:W-:Y:S01]  /*1d5e0*/  LOP3.LUT R12, R12, 0x50, RZ, 0x3c, !PT ;  /* 0x000000500c0c7812 */ /* 0x000fe200078e3cff */
[----:B------:R-:W-:-:S04]  /*1d5f0*/  IMAD.X R15, R15, 0x1, R133, P3 ;  /* 0x000000010f0f7824 */ /* 0x000fc800018e0685 */
[----:B------:R-:W-:Y:S01]  /*1d600*/  VIADD R6, R12, UR5 ;  /* 0x000000050c067c36 */ /* 0x000fe20008000000 */
[----:B------:R1:W-:Y:S01]  /*1d610*/  STL [R1+0x258], R15 ;  /* 0x0002580f01007387 */ /* 0x0003e20000100800 */
[----:B------:R-:W-:-:S03]  /*1d620*/  IADD3.X R10, PT, PT, R10, R133, RZ, P4, !PT ;  /* 0x000000850a0a7210 */ /* 0x000fc600027fe4ff */
[----:B------:R-:W-:Y:S04]  /*1d630*/  STL [R1+0x29c], R8 ;  /* 0x00029c0801007387 */ /* 0x000fe80000100800 */
[----:B------:R-:W5:Y:S01]  /*1d640*/  LDL.LU R12, [R1+0x3e0] ;  /* 0x0003e000010c7983 */ /* 0x000f620000300800 */
[----:B------:R-:W-:-:S03]  /*1d650*/  IMAD.MOV.U32 R4, RZ, RZ, R14 ;  /* 0x000000ffff047224 */ /* 0x000fc600078e000e */
[----:B------:R1:W-:Y:S04]  /*1d660*/  STL [R1+0x298], R10 ;  /* 0x0002980a01007387 */ /* 0x0003e80000100800 */
[----:B------:R-:W5:Y:S04]  /*1d670*/  LDL.LU R13, [R1+0x420] ;  /* 0x00042000010d7983 */ /* 0x000f680000300800 */
[----:B------:R-:W5:Y:S01]  /*1d680*/  LDL.LU R14, [R1+0x3dc] ;  /* 0x0003dc00010e7983 */ /* 0x000f620000300800 */
[----:B------:R-:W-:-:S03]  /*1d690*/  IMAD.MOV.U32 R5, RZ, RZ, R15 ;  /* 0x000000ffff057224 */ /* 0x000fc600078e000f */
[----:B-1----:R-:W5:Y:S04]  /*1d6a0*/  LDL.LU R15, [R1+0x41c] ;  /* 0x00041c00010f7983 */ /* 0x002f680000300800 */
[----:B------:R1:W-:Y:S02]  /*1d6b0*/  LDGSTS.E [R6+0x20280], desc[UR22][R4.64], P1 ;  /* 0x2028000004067fae */ /* 0x0003e400089a1016 */
[----:B-1----:R-:W-:Y:S02]  /*1d6c0*/  IMAD.MOV.U32 R4, RZ, RZ, R8 ;  /* 0x000000ffff047224 */ /* 0x002fe400078e0008 */
[----:B------:R-:W-:Y:S02]  /*1d6d0*/  IMAD.MOV.U32 R5, RZ, RZ, R10 ;  /* 0x000000ffff057224 */ /* 0x000fe400078e000a */
[----:B------:R-:W5:Y:S04]  /*1d6e0*/  LDL.LU R10, [R1+0x264] ;  /* 0x00026400010a7983 */ /* 0x000f680000300800 */
[----:B------:R-:W5:Y:S04]  /*1d6f0*/  LDL.LU R8, [R1+0x2a4] ;  /* 0x0002a40001087983 */ /* 0x000f680000300800 */
[----:B------:R1:W-:Y:S01]  /*1d700*/  LDGSTS.E [R6+0x20680], desc[UR22][R4.64], P1 ;  /* 0x2068000004067fae */ /* 0x0003e200089a1016 */
[----:B----4-:R-:W-:-:S05]  /*1d710*/  IADD3 R9, P3, PT, R9, R134, RZ ;  /* 0x0000008609097210 */ /* 0x010fca0007f7e0ff */
[----:B---3--:R-:W-:Y:S01]  /*1d720*/  IMAD.X R11, R11, 0x1, R133, P3 ;  /* 0x000000010b0b7824 */ /* 0x008fe200018e0685 */
[----:B------:R-:W-:Y:S01]  /*1d730*/  IADD3 R19, P4, PT, R19, R134, RZ ;  /* 0x0000008613137210 */ /* 0x000fe20007f9e0ff */
[----:B------:R-:W-:Y:S02]  /*1d740*/  STL [R1+0x2e0], R9 ;  /* 0x0002e00901007387 */ /* 0x000fe40000100800 */
[----:B-1----:R-:W-:Y:S02]  /*1d750*/  IMAD.MOV.U32 R5, RZ, RZ, R11 ;  /* 0x000000ffff057224 */ /* 0x002fe400078e000b */
[----:B------:R-:W-:Y:S01]  /*1d760*/  IMAD.X R20, R20, 0x1, R133, P4 ;  /* 0x0000000114147824 */ /* 0x000fe200020e0685 */
[----:B------:R1:W-:Y:S01]  /*1d770*/  STL [R1+0x2dc], R11 ;  /* 0x0002dc0b01007387 */ /* 0x0003e20000100800 */
[----:B------:R-:W-:-:S03]  /*1d780*/  IMAD.MOV.U32 R4, RZ, RZ, R9 ;  /* 0x000000ffff047224 */ /* 0x000fc600078e0009 */
[----:B------:R-:W-:Y:S04]  /*1d790*/  STL [R1+0x320], R19 ;  /* 0x0003201301007387 */ /* 0x000fe80000100800 */
[----:B------:R3:W-:Y:S04]  /*1d7a0*/  LDGSTS.E [R6+0x20a80], desc[UR22][R4.64], P1 ;  /* 0x20a8000004067fae */ /* 0x0007e800089a1016 */
[----:B-1----:R-:W4:Y:S04]  /*1d7b0*/  LDL.LU R11, [R1+0x260] ;  /* 0x00026000010b7983 */ /* 0x002f280000300800 */
[----:B------:R-:W-:Y:S04]  /*1d7c0*/  STL [R1+0x31c], R20 ;  /* 0x00031c1401007387 */ /* 0x000fe80000100800 */
[----:B------:R-:W4:Y:S01]  /*1d7d0*/  LDL.LU R9, [R1+0x2a0] ;  /* 0x0002a00001097983 */ /* 0x000f220000300800 */
[----:B---3--:R-:W-:Y:S01]  /*1d7e0*/  IMAD.MOV.U32 R4, RZ, RZ, R19 ;  /* 0x000000ffff047224 */ /* 0x008fe200078e0013 */
[----:B------:R-:W-:-:S05]  /*1d7f0*/  MOV R5, R20 ;  /* 0x0000001400057202 */ /* 0x000fca0000000f00 */
[----:B------:R1:W-:Y:S01]  /*1d800*/  LDGSTS.E [R6+0x20e80], desc[UR22][R4.64], P1 ;  /* 0x20e8000004067fae */ /* 0x0003e200089a1016 */
[-C--:B--2---:R-:W-:Y:S02]  /*1d810*/  IADD3 R7, P3, PT, R7, R134.reuse, RZ ;  /* 0x0000008607077210 */ /* 0x084fe40007f7e0ff */
[----:B------:R-:W-:-:S03]  /*1d820*/  IADD3 R16, P4, PT, R16, R134, RZ ;  /* 0x0000008610107210 */ /* 0x000fc60007f9e0ff */
[----:B------:R-:W-:Y:S01]  /*1d830*/  IMAD.X R17, R17, 0x1, R133, P3 ;  /* 0x0000000111117824 */ /* 0x000fe200018e0685 */
[----:B------:R-:W-:Y:S01]  /*1d840*/  STL [R1+0x360], R7 ;  /* 0x0003600701007387 */ /* 0x000fe20000100800 */
[----:B-1----:R-:W-:Y:S02]  /*1d850*/  IMAD.MOV.U32 R4, RZ, RZ, R7 ;  /* 0x000000ffff047224 */ /* 0x002fe400078e0007 */
[----:B------:R-:W-:Y:S01]  /*1d860*/  IMAD.X R18, R18, 0x1, R133, P4 ;  /* 0x0000000112127824 */ /* 0x000fe200020e0685 */
[----:B------:R1:W-:Y:S01]  /*1d870*/  STL [R1+0x35c], R17 ;  /* 0x00035c1101007387 */ /* 0x0003e20000100800 */
[----:B------:R-:W-:-:S03]  /*1d880*/  IMAD.MOV.U32 R5, RZ, RZ, R17 ;  /* 0x000000ffff057224 */ /* 0x000fc600078e0011 */
[----:B------:R-:W-:Y:S04]  /*1d890*/  STL [R1+0x3a0], R16 ;  /* 0x0003a01001007387 */ /* 0x000fe80000100800 */
[----:B------:R2:W-:Y:S04]  /*1d8a0*/  LDGSTS.E [R6+0x21280], desc[UR22][R4.64], P1 ;  /* 0x2128000004067fae */ /* 0x0005e800089a1016 */
[----:B-1----:R-:W3:Y:S04]  /*1d8b0*/  LDL.LU R17, [R1+0x2e8] ;  /* 0x0002e80001117983 */ /* 0x002ee80000300800 */
[----:B------:R1:W-:Y:S04]  /*1d8c0*/  STL [R1+0x39c], R18 ;  /* 0x00039c1201007387 */ /* 0x0003e80000100800 */
[----:B------:R-:W3:Y:S01]  /*1d8d0*/  LDL.LU R7, [R1+0x328] ;  /* 0x0003280001077983 */ /* 0x000ee20000300800 */
[----:B--2---:R-:W-:-:S03]  /*1d8e0*/  IMAD.MOV.U32 R5, RZ, RZ, R18 ;  /* 0x000000ffff057224 */ /* 0x004fc600078e0012 */
[----:B-1----:R-:W2:Y:S01]  /*1d8f0*/  LDL.LU R18, [R1+0x2e4] ;  /* 0x0002e40001127983 */ /* 0x002ea20000300800 */
[----:B------:R-:W-:-:S03]  /*1d900*/  IMAD.MOV.U32 R4, RZ, RZ, R16 ;  /* 0x000000ffff047224 */ /* 0x000fc600078e0010 */
[----:B------:R-:W2:Y:S01]  /*1d910*/  LDL.LU R16, [R1+0x324] ;  /* 0x0003240001107983 */ /* 0x000ea20000300800 */
[----:B------:R-:W1:Y:S01]  /*1d920*/  S2R R20, SR_TID.X ;  /* 0x0000000000147919 */ /* 0x000e620000002100 */
[----:B------:R-:W1:Y:S02]  /*1d930*/  S2R R19, SR_TID.X ;  /* 0x0000000000137919 */ /* 0x000e640000002100 */
[----:B------:R1:W-:Y:S01]  /*1d940*/  LDGSTS.E [R6+0x21680], desc[UR22][R4.64], P1 ;  /* 0x2168000004067fae */ /* 0x0003e200089a1016 */
[-C--:B-----5:R-:W-:Y:S02]  /*1d950*/  IADD3 R12, P3, PT, R12, R134.reuse, RZ ;  /* 0x000000860c0c7210 */ /* 0x0a0fe40007f7e0ff */
[----:B------:R-:W-:-:S03]  /*1d960*/  IADD3 R13, P4, PT, R13, R134, RZ ;  /* 0x000000860d0d7210 */ /* 0x000fc60007f9e0ff */
[--C-:B------:R-:W-:Y:S01]  /*1d970*/  IMAD.X R14, R14, 0x1, R133.reuse, P3 ;  /* 0x000000010e0e7824 */ /* 0x100fe200018e0685 */
[----:B------:R-:W-:Y:S01]  /*1d980*/  STL [R1+0x3e0], R12 ;  /* 0x0003e00c01007387 */ /* 0x000fe20000100800 */
[----:B-1----:R-:W-:Y:S02]  /*1d990*/  IMAD.MOV.U32 R4, RZ, RZ, R12 ;  /* 0x000000ffff047224 */ /* 0x002fe400078e000c */
[----:B------:R-:W-:Y:S01]  /*1d9a0*/  IMAD.X R15, R15, 0x1, R133, P4 ;  /* 0x000000010f0f7824 */ /* 0x000fe200020e0685 */
[----:B------:R1:W-:Y:S01]  /*1d9b0*/  STL [R1+0x3dc], R14 ;  /* 0x0003dc0e01007387 */ /* 0x0003e20000100800 */
[----:B------:R-:W-:-:S03]  /*1d9c0*/  IMAD.MOV.U32 R5, RZ, RZ, R14 ;  /* 0x000000ffff057224 */ /* 0x000fc600078e000e */
[----:B------:R-:W-:Y:S01]  /*1d9d0*/  STL [R1+0x420], R13 ;  /* 0x0004200d01007387 */ /* 0x000fe20000100800 */
[----:B------:R-:W-:Y:S02]  /*1d9e0*/  IMAD.SHL.U32 R20, R20, 0x4, RZ ;  /* 0x0000000414147824 */ /* 0x000fe400078e00ff */
[----:B------:R-:W-:Y:S01]  /*1d9f0*/  IMAD.SHL.U32 R19, R19, 0x100, RZ ;  /* 0x0000010013137824 */ /* 0x000fe200078e00ff */
[----:B------:R5:W-:Y:S04]  /*1da00*/  LDGSTS.E [R6+0x21a80], desc[UR22][R4.64], P1 ;  /* 0x21a8000004067fae */ /* 0x000be800089a1016 */
[----:B-1----:R-:W2:Y:S04]  /*1da10*/  LDL.LU R14, [R1+0x368] ;  /* 0x00036800010e7983 */ /* 0x002ea80000300800 */
[----:B------:R1:W-:Y:S04]  /*1da20*/  STL [R1+0x41c], R15 ;  /* 0x00041c0f01007387 */ /* 0x0003e80000100800 */
[----:B------:R-:W2:Y:S01]  /*1da30*/  LDL.LU R12, [R1+0x3a8] ;  /* 0x0003a800010c7983 */ /* 0x000ea20000300800 */
[----:B-----5:R-:W-:Y:S01]  /*1da40*/  IMAD.MOV.U32 R5, RZ, RZ, R15 ;  /* 0x000000ffff057224 */ /* 0x020fe200078e000f */
[----:B------:R-:W-:-:S02]  /*1da50*/  IADD3 R10, P3, PT, R10, R134, RZ ;  /* 0x000000860a0a7210 */ /* 0x000fc40007f7e0ff */
[----:B-1----:R-:W5:Y:S01]  /*1da60*/  LDL.LU R15, [R1+0x364] ;  /* 0x00036400010f7983 */ /* 0x002f620000300800 */
[----:B------:R-:W-:Y:S02]  /*1da70*/  LOP3.LUT R19, R19, 0x607c, R20, 0xc8, !PT ;  /* 0x0000607c13137812 */ /* 0x000fe400078ec814 */
[----:B------:R-:W-:Y:S02]  /*1da80*/  MOV R4, R13 ;  /* 0x0000000d00047202 */ /* 0x000fe40000000f00 */
[----:B------:R-:W5:Y:S01]  /*1da90*/  LDL.LU R13, [R1+0x3a4] ;  /* 0x0003a400010d7983 */ /* 0x000f620000300800 */
[----:B------:R-:W-:Y:S02]  /*1daa0*/  IADD3 R8, P4, PT, R8, R134, RZ ;  /* 0x0000008608087210 */ /* 0x000fe40007f9e0ff */
[----:B------:R-:W-:Y:S01]  /*1dab0*/  LOP3.LUT R19, R19, 0x60, RZ, 0x3c, !PT ;  /* 0x0000006013137812 */ /* 0x000fe200078e3cff */
[----:B------:R1:W-:Y:S04]  /*1dac0*/  LDGSTS.E [R6+0x21e80], desc[UR22][R4.64], P1 ;  /* 0x21e8000004067fae */ /* 0x0003e800089a1016 */
[----:B------:R4:W-:Y:S01]  /*1dad0*/  STL [R1+0x264], R10 ;  /* 0x0002640a01007387 */ /* 0x0009e20000100800 */
[----:B-1----:R-:W-:-:S02]  /*1dae0*/  VIADD R6, R19, UR5 ;  /* 0x0000000513067c36 */ /* 0x002fc40008000000 */
[----:B------:R-:W-:Y:S02]  /*1daf0*/  IMAD.MOV.U32 R4, RZ, RZ, R10 ;  /* 0x000000ffff047224 */ /* 0x000fe400078e000a */
[----:B----4-:R-:W-:-:S04]  /*1db00*/  IMAD.X R11, R11, 0x1, R133, P3 ;  /* 0x000000010b0b7824 */ /* 0x010fc800018e0685 */
[----:B------:R-:W-:Y:S01]  /*1db10*/  IMAD.MOV.U32 R5, RZ, RZ, R11 ;  /* 0x000000ffff057224 */ /* 0x000fe200078e000b */
[----:B------:R-:W-:Y:S01]  /*1db20*/  STL [R1+0x260], R11 ;  /* 0x0002600b01007387 */ /* 0x000fe20000100800 */
[----:B------:R-:W-:-:S03]  /*1db30*/  IMAD.X R9, R9, 0x1, R133, P4 ;  /* 0x0000000109097824 */ /* 0x000fc600020e0685 */
[----:B------:R1:W-:Y:S04]  /*1db40*/  STL [R1+0x2a4], R8 ;  /* 0x0002a40801007387 */ /* 0x0003e80000100800 */
[----:B------:R4:W-:Y:S04]  /*1db50*/  STL [R1+0x2a0], R9 ;  /* 0x0002a00901007387 */ /* 0x0009e80000100800 */
[----:B------:R1:W-:Y:S04]  /*1db60*/  LDGSTS.E [R6+0x20300], desc[UR22][R4.64], P1 ;  /* 0x2030000004067fae */ /* 0x0003e800089a1016 */
[----:B------:R-:W5:Y:S01]  /*1db70*/  LDL.LU R10, [R1+0x3e4] ;  /* 0x0003e400010a7983 */ /* 0x000f620000300800 */
[----:B-1----:R-:W-:-:S03]  /*1db80*/  IMAD.MOV.U32 R4, RZ, RZ, R8 ;  /* 0x000000ffff047224 */ /* 0x002fc600078e0008 */
[----:B------:R-:W5:Y:S01]  /*1db90*/  LDL.LU R8, [R1+0x3e8] ;  /* 0x0003e80001087983 */ /* 0x000f620000300800 */
[----:B------:R-:W-:-:S03]  /*1dba0*/  IMAD.MOV.U32 R5, RZ, RZ, R9 ;  /* 0x000000ffff057224 */ /* 0x000fc600078e0009 */
[----:B------:R-:W5:Y:S04]  /*1dbb0*/  LDL.LU R11, [R1+0x424] ;  /* 0x00042400010b7983 */ /* 0x000f680000300800 */
[----:B----4-:R-:W4:Y:S04]  /*1dbc0*/  LDL.LU R9, [R1+0x428] ;  /* 0x0004280001097983 */ /* 0x010f280000300800 */
[----:B------:R1:W-:Y:S01]  /*1dbd0*/  LDGSTS.E [R6+0x20700], desc[UR22][R4.64], P1 ;  /* 0x2070000004067fae */ /* 0x0003e200089a1016 */
[-C--:B---3--:R-:W-:Y:S02]  /*1dbe0*/  IADD3 R17, P3, PT, R17, R134.reuse, RZ ;  /* 0x0000008611117210 */ /* 0x088fe40007f7e0ff */
[----:B------:R-:W-:-:S03]  /*1dbf0*/  IADD3 R7, P4, PT, R7, R134, RZ ;  /* 0x0000008607077210 */ /* 0x000fc60007f9e0ff */
[----:B-1----:R-:W-:Y:S01]  /*1dc00*/  IMAD.MOV.U32 R4, RZ, RZ, R17 ;  /* 0x000000ffff047224 */ /* 0x002fe200078e0011 */
[----:B--2---:R-:W-:Y:S01]  /*1dc10*/  IADD3.X R18, PT, PT, R18, R133, RZ, P3, !PT ;  /* 0x0000008512127210 */ /* 0x004fe20001ffe4ff */
[----:B------:R-:W-:Y:S01]  /*1dc20*/  STL [R1+0x2e8], R17 ;  /* 0x0002e81101007387 */ /* 0x000fe20000100800 */
[----:B------:R-:W-:-:S03]  /*1dc30*/  IMAD.X R16, R16, 0x1, R133, P4 ;  /* 0x0000000110107824 */ /* 0x000fc600020e0685 */
[----:B------:R-:W-:Y:S01]  /*1dc40*/  IMAD.MOV.U32 R5, RZ, RZ, R18 ;  /* 0x000000ffff057224 */ /* 0x000fe200078e0012 */
[----:B------:R-:W-:Y:S04]  /*1dc50*/  STL [R1+0x2e4], R18 ;  /* 0x0002e41201007387 */ /* 0x000fe80000100800 */
[----:B------:R1:W-:Y:S04]  /*1dc60*/  STL [R1+0x328], R7 ;  /* 0x0003280701007387 */ /* 0x0003e80000100800 */
[----:B------:R2:W-:Y:S04]  /*1dc70*/  LDGSTS.E [R6+0x20b00], desc[UR22][R4.64], P1 ;  /* 0x20b0000004067fae */ /* 0x0005e800089a1016 */
[----:B------:R3:W-:Y:S04]  /*1dc80*/  STL [R1+0x324], R16 ;  /* 0x0003241001007387 */ /* 0x0007e80000100800 */
[----:B------:R-:W4:Y:S01]  /*1dc90*/  LDL.LU R22, [R1+0x268] ;  /* 0x0002680001167983 */ /* 0x000f220000300800 */
[----:B--2---:R-:W-:-:S03]  /*1dca0*/  IMAD.MOV.U32 R4, RZ, RZ, R7 ;  /* 0x000000ffff047224 */ /* 0x004fc600078e0007 */
[----:B-1----:R-:W2:Y:S04]  /*1dcb0*/  LDL.LU R7, [R1+0x26c] ;  /* 0x00026c0001077983 */ /* 0x002ea80000300800 */
[----:B------:R-:W2:Y:S04]  /*1dcc0*/  LDL.LU R21, [R1+0x2a8] ;  /* 0x0002a80001157983 */ /* 0x000ea80000300800 */
[----:B------:R-:W2:Y:S01]  /*1dcd0*/  LDL.LU R20, [R1+0x2ac] ;  /* 0x0002ac0001147983 */ /* 0x000ea20000300800 */
[----:B------:R-:W-:-:S05]  /*1dce0*/  IMAD.MOV.U32 R5, RZ, RZ, R16 ;  /* 0x000000ffff057224 */ /* 0x000fca00078e0010 */
[----:B------:R1:W-:Y:S01]  /*1dcf0*/  LDGSTS.E [R6+0x20f00], desc[UR22][R4.64], P1 ;  /* 0x20f0000004067fae */ /* 0x0003e200089a1016 */
[-C--:B------:R-:W-:Y:S02]  /*1dd00*/  IADD3 R14, P3, PT, R14, R134.reuse, RZ ;  /* 0x000000860e0e7210 */ /* 0x080fe40007f7e0ff */
[----:B------:R-:W-:-:S03]  /*1dd10*/  IADD3 R12, P4, PT, R12, R134, RZ ;  /* 0x000000860c0c7210 */ /* 0x000fc60007f9e0ff */
[----:B------:R-:W-:Y:S01]  /*1dd20*/  STL [R1+0x368], R14 ;  /* 0x0003680e01007387 */ /* 0x000fe20000100800 */
[--C-:B-----5:R-:W-:Y:S02]  /*1dd30*/  IMAD.X R15, R15, 0x1, R133.reuse, P3 ;  /* 0x000000010f0f7824 */ /* 0x120fe400018e0685 */
[----:B------:R-:W-:-:S03]  /*1dd40*/  IMAD.X R13, R13, 0x1, R133, P4 ;  /* 0x000000010d0d7824 */ /* 0x000fc600020e0685 */
[----:B------:R5:W-:Y:S04]  /*1dd50*/  STL [R1+0x364], R15 ;  /* 0x0003640f01007387 */ /* 0x000be80000100800 */
[----:B------:R-:W-:Y:S04]  /*1dd60*/  STL [R1+0x3a8], R12 ;  /* 0x0003a80c01007387 */ /* 0x000fe80000100800 */
[----:B------:R-:W2:Y:S04]  /*1dd70*/  LDL.LU R18, [R1+0x2f0] ;  /* 0x0002f00001127983 */ /* 0x000ea80000300800 */
[----:B------:R5:W-:Y:S04]  /*1dd80*/  STL [R1+0x3a4], R13 ;  /* 0x0003a40d01007387 */ /* 0x000be80000100800 */
[----:B---3--:R-:W3:Y:S04]  /*1dd90*/  LDL.LU R16, [R1+0x330] ;  /* 0x0003300001107983 */ /* 0x008ee80000300800 */
[----:B------:R-:W3:Y:S01]  /*1dda0*/  LDL.LU R19, [R1+0x2ec] ;  /* 0x0002ec0001137983 */ /* 0x000ee20000300800 */
[----:B-1----:R-:W-:-:S02]  /*1ddb0*/  IMAD.MOV.U32 R4, RZ, RZ, R14 ;  /* 0x000000ffff047224 */ /* 0x002fc400078e000e */
[----:B------:R-:W-:Y:S01]  /*1ddc0*/  IMAD.MOV.U32 R5, RZ, RZ, R15 ;  /* 0x000000ffff057224 */ /* 0x000fe200078e000f */
[----:B------:R-:W3:Y:S04]  /*1ddd0*/  LDL.LU R17, [R1+0x32c] ;  /* 0x00032c0001117983 */ /* 0x000ee80000300800 */
[----:B-----5:R-:W5:Y:S04]  /*1dde0*/  LDL.LU R15, [R1+0x36c] ;  /* 0x00036c00010f7983 */ /* 0x020f680000300800 */
[----:B------:R-:W5:Y:S04]  /*1ddf0*/  LDL.LU R14, [R1+0x370] ;  /* 0x00037000010e7983 */ /* 0x000f680000300800 */
[----:B------:R1:W-:Y:S02]  /*1de00*/  LDGSTS.E [R6+0x21300], desc[UR22][R4.64], P1 ;  /* 0x2130000004067fae */ /* 0x0003e400089a1016 */
[----:B-1----:R-:W-:Y:S01]  /*1de10*/  IMAD.MOV.U32 R4, RZ, RZ, R12 ;  /* 0x000000ffff047224 */ /* 0x002fe200078e000c */
[----:B------:R-:W-:-:S02]  /*1de20*/  MOV R5, R13 ;  /* 0x0000000d00057202 */ /* 0x000fc40000000f00 */
[----:B------:R-:W5:Y:S04]  /*1de30*/  LDL.LU R13, [R1+0x3ac] ;  /* 0x0003ac00010d7983 */ /* 0x000f680000300800 */
[----:B------:R-:W5:Y:S04]  /*1de40*/  LDL.LU R12, [R1+0x3b0] ;  /* 0x0003b000010c7983 */ /* 0x000f680000300800 */
[----:B------:R1:W-:Y:S01]  /*1de50*/  LDGSTS.E [R6+0x21700], desc[UR22][R4.64], P1 ;  /* 0x2170000004067fae */ /* 0x0003e200089a1016 */
[----:B------:R-:W-:-:S05]  /*1de60*/  IADD3 R8, P3, PT, R8, R134, RZ ;  /* 0x0000008608087210 */ /* 0x000fca0007f7e0ff */
[--C-:B------:R-:W-:Y:S01]  /*1de70*/  IMAD.X R10, R10, 0x1, R133.reuse, P3 ;  /* 0x000000010a0a7824 */ /* 0x100fe200018e0685 */
[----:B----4-:R-:W-:Y:S01]  /*1de80*/  IADD3 R9, P4, PT, R9, R134, RZ ;  /* 0x0000008609097210 */ /* 0x010fe20007f9e0ff */
[----:B------:R-:W-:Y:S01]  /*1de90*/  STL [R1+0x3e8], R8 ;  /* 0x0003e80801007387 */ /* 0x000fe20000100800 */
[----:B-1----:R-:W-:Y:S02]  /*1dea0*/  IMAD.MOV.U32 R4, RZ, RZ, R8 ;  /* 0x000000ffff047224 */ /* 0x002fe400078e0008 */
[----:B------:R-:W-:Y:S01]  /*1deb0*/  IMAD.MOV.U32 R5, RZ, RZ, R10 ;  /* 0x000000ffff057224 */ /* 0x000fe200078e000a */
[----:B------:R1:W-:Y:S01]  /*1dec0*/  STL [R1+0x3e4], R10 ;  /* 0x0003e40a01007387 */ /* 0x0003e20000100800 */
[----:B------:R-:W-:-:S03]  /*1ded0*/  IMAD.X R11, R11, 0x1, R133, P4 ;  /* 0x000000010b0b7824 */ /* 0x000fc600020e0685 */
[----:B------:R-:W-:Y:S04]  /*1dee0*/  STL [R1+0x428], R9 ;  /* 0x0004280901007387 */ /* 0x000fe80000100800 */
[----:B------:R4:W-:Y:S04]  /*1def0*/  LDGSTS.E [R6+0x21b00], desc[UR22][R4.64], P1 ;  /* 0x21b0000004067fae */ /* 0x0009e800089a1016 */
[----:B-1----:R-:W5:Y:S04]  /*1df00*/  LDL.LU R10, [R1+0x3f0] ;  /* 0x0003f000010a7983 */ /* 0x002f680000300800 */
[----:B------:R1:W-:Y:S04]  /*1df10*/  STL [R1+0x424], R11 ;  /* 0x0004240b01007387 */ /* 0x0003e80000100800 */
[----:B------:R-:W5:Y:S01]  /*1df20*/  LDL.LU R8, [R1+0x430] ;  /* 0x0004300001087983 */ /* 0x000f620000300800 */
[----:B----4-:R-:W-:-:S03]  /*1df30*/  IMAD.MOV.U32 R5, RZ, RZ, R11 ;  /* 0x000000ffff057224 */ /* 0x010fc600078e000b */
[----:B-1----:R-:W4:Y:S01]  /*1df40*/  LDL.LU R11, [R1+0x3ec] ;  /* 0x0003ec00010b7983 */ /* 0x002f220000300800 */
[----:B------:R-:W-:-:S03]  /*1df50*/  IMAD.MOV.U32 R4, RZ, RZ, R9 ;  /* 0x000000ffff047224 */ /* 0x000fc600078e0009 */
[----:B------:R-:W4:Y:S04]  /*1df60*/  LDL.LU R9, [R1+0x42c] ;  /* 0x00042c0001097983 */ /* 0x000f280000300800 */
[----:B------:R1:W-:Y:S01]  /*1df70*/  LDGSTS.E [R6+0x21f00], desc[UR22][R4.64], P1 ;  /* 0x21f0000004067fae */ /* 0x0003e200089a1016 */
[----:B--2---:R-:W-:-:S05]  /*1df80*/  IADD3 R7, P3, PT, R7, R134, RZ ;  /* 0x0000008607077210 */ /* 0x004fca0007f7e0ff */
[--C-:B------:R-:W-:Y:S01]  /*1df90*/  IMAD.X R22, R22, 0x1, R133.reuse, P3 ;  /* 0x0000000116167824 */ /* 0x100fe200018e0685 */
[----:B------:R-:W-:Y:S01]  /*1dfa0*/  IADD3 R20, P4, PT, R20, R134, RZ ;  /* 0x0000008614147210 */ /* 0x000fe20007f9e0ff */
[----:B------:R2:W-:Y:S04]  /*1dfb0*/  STL [R1+0x26c], R7 ;  /* 0x00026c0701007387 */ /* 0x0005e80000100800 */
[----:B------:R-:W-:Y:S01]  /*1dfc0*/  IMAD.X R21, R21, 0x1, R133, P4 ;  /* 0x0000000115157824 */ /* 0x000fe200020e0685 */
[----:B------:R2:W-:Y:S01]  /*1dfd0*/  STL [R1+0x268], R22 ;  /* 0x0002681601007387 */ /* 0x0005e20000100800 */
[----:B-1----:R-:W-:-:S03]  /*1dfe0*/  IMAD.MOV.U32 R4, RZ, RZ, R7 ;  /* 0x000000ffff047224 */ /* 0x002fc600078e0007 */
[----:B------:R1:W-:Y:S04]  /*1dff0*/  STL [R1+0x2ac], R20 ;  /* 0x0002ac1401007387 */ /* 0x0003e80000100800 */
[----:B------:R1:W-:Y:S04]  /*1e000*/  STL [R1+0x2a8], R21 ;  /* 0x0002a81501007387 */ /* 0x0003e80000100800 */
[----:B--2---:R-:W2:Y:S01]  /*1e010*/  LDL R7, [R1+0x434] ;  /* 0x0004340001077983 */ /* 0x004ea20000100800 */
[----:B------:R-:W1:Y:S01]  /*1e020*/  S2R R24, SR_TID.X ;  /* 0x0000000000187919 */ /* 0x000e620000002100 */
[----:B------:R-:W1:Y:S01]  /*1e030*/  S2R R23, SR_TID.X ;  /* 0x0000000000177919 */ /* 0x000e620000002100 */
[----:B------:R-:W-:-:S02]  /*1e040*/  IMAD.MOV.U32 R5, RZ, RZ, R22 ;  /* 0x000000ffff057224 */ /* 0x000fc400078e0016 */
[----:B-1----:R-:W-:Y:S02]  /*1e050*/  IMAD.SHL.U32 R24, R24, 0x4, RZ ;  /* 0x0000000418187824 */ /* 0x002fe400078e00ff */
[----:B------:R-:W-:-:S05]  /*1e060*/  IMAD.SHL.U32 R23, R23, 0x100, RZ ;  /* 0x0000010017177824 */ /* 0x000fca00078e00ff */
[----:B------:R-:W-:-:S04]  /*1e070*/  LOP3.LUT R23, R23, 0x607c, R24, 0xc8, !PT ;  /* 0x0000607c17177812 */ /* 0x000fc800078ec818 */
[----:B------:R-:W-:-:S04]  /*1e080*/  LOP3.LUT R23, R23, 0x70, RZ, 0x3c, !PT ;  /* 0x0000007017177812 */ /* 0x000fc800078e3cff */
[----:B------:R-:W-:Y:S02]  /*1e090*/  IADD3 R6, PT, PT, R23, UR5, RZ ;  /* 0x0000000517067c10 */ /* 0x000fe4000fffe0ff */
[----:B------:R-:W-:-:S03]  /*1e0a0*/  IADD3 R18, P3, PT, R18, R134, RZ ;  /* 0x0000008612127210 */ /* 0x000fc60007f7e0ff */
[----:B------:R1:W-:Y:S01]  /*1e0b0*/  LDGSTS.E [R6+0x20380], desc[UR22][R4.64], P1 ;  /* 0x2038000004067fae */ /* 0x0003e200089a1016 */
[----:B---3--:R-:W-:Y:S01]  /*1e0c0*/  IADD3 R16, P4, PT, R16, R134, RZ ;  /* 0x0000008610107210 */ /* 0x008fe20007f9e0ff */
[----:B------:R-:W-:Y:S02]  /*1e0d0*/  IMAD.X R19, R19, 0x1, R133, P3 ;  /* 0x0000000113137824 */ /* 0x000fe400018e0685 */
[----:B-1----:R-:W-:Y:S02]  /*1e0e0*/  IMAD.MOV.U32 R4, RZ, RZ, R20 ;  /* 0x000000ffff047224 */ /* 0x002fe400078e0014 */
[----:B------:R-:W-:Y:S02]  /*1e0f0*/  IMAD.MOV.U32 R5, RZ, RZ, R21 ;  /* 0x000000ffff057224 */ /* 0x000fe400078e0015 */
[----:B------:R-:W-:-:S03]  /*1e100*/  IMAD.X R17, R17, 0x1, R133, P4 ;  /* 0x0000000111117824 */ /* 0x000fc600020e0685 */
[----:B------:R1:W-:Y:S01]  /*1e110*/  LDGSTS.E [R6+0x20780], desc[UR22][R4.64], P1 ;  /* 0x2078000004067fae */ /* 0x0003e200089a1016 */
[----:B-----5:R-:W-:-:S04]  /*1e120*/  IADD3 R14, P3, PT, R14, R134, RZ ;  /* 0x000000860e0e7210 */ /* 0x020fc80007f7e0ff */
[----:B------:R-:W-:Y:S01]  /*1e130*/  IADD3.X R15, PT, PT, R15, R133, RZ, P3, !PT ;  /* 0x000000850f0f7210 */ /* 0x000fe20001ffe4ff */
[----:B-1----:R-:W-:Y:S02]  /*1e140*/  IMAD.MOV.U32 R4, RZ, RZ, R18 ;  /* 0x000000ffff047224 */ /* 0x002fe400078e0012 */
[----:B------:R-:W-:-:S05]  /*1e150*/  IMAD.MOV.U32 R5, RZ, RZ, R19 ;  /* 0x000000ffff057224 */ /* 0x000fca00078e0013 */
[----:B------:R1:W-:Y:S01]  /*1e160*/  LDGSTS.E [R6+0x20b80], desc[UR22][R4.64], P1 ;  /* 0x20b8000004067fae */ /* 0x0003e200089a1016 */
[----:B------:R-:W-:Y:S01]  /*1e170*/  IADD3 R12, P4, PT, R12, R134, RZ ;  /* 0x000000860c0c7210 */ /* 0x000fe20007f9e0ff */
[----:B-1----:R-:W-:Y:S02]  /*1e180*/  IMAD.MOV.U32 R4, RZ, RZ, R16 ;  /* 0x000000ffff047224 */ /* 0x002fe400078e0010 */
[----:B------:R-:W-:Y:S02]  /*1e190*/  IMAD.MOV.U32 R5, RZ, RZ, R17 ;  /* 0x000000ffff057224 */ /* 0x000fe400078e0011 */
[----:B------:R-:W-:-:S03]  /*1e1a0*/  IMAD.X R13, R13, 0x1, R133, P4 ;  /* 0x000000010d0d7824 */ /* 0x000fc600020e0685 */
[----:B------:R1:W-:Y:S04]  /*1e1b0*/  LDGSTS.E [R6+0x20f80], desc[UR22][R4.64], P1 ;  /* 0x20f8000004067fae */ /* 0x0003e800089a1016 */
[----:B------:R3:W-:Y:S01]  /*1e1c0*/  STL [R1+0x2f0], R18 ;  /* 0x0002f01201007387 */ /* 0x0007e20000100800 */
[----:B-1----:R-:W-:Y:S02]  /*1e1d0*/  IMAD.MOV.U32 R4, RZ, RZ, R14 ;  /* 0x000000ffff047224 */ /* 0x002fe400078e000e */
[----:B------:R-:W-:Y:S01]  /*1e1e0*/  IMAD.MOV.U32 R5, RZ, RZ, R15 ;  /* 0x000000ffff057224 */ /* 0x000fe200078e000f */
[----:B------:R3:W-:Y:S04]  /*1e1f0*/  STL [R1+0x2ec], R19 ;  /* 0x0002ec1301007387 */ /* 0x0007e80000100800 */
[----:B------:R1:W-:Y:S01]  /*1e200*/  LDGSTS.E [R6+0x21380], desc[UR22][R4.64], P1 ;  /* 0x2138000004067fae */ /* 0x0003e200089a1016 */
[----:B------:R-:W-:-:S03]  /*1e210*/  IADD3 R10, P3, PT, R10, R134, RZ ;  /* 0x000000860a0a7210 */ /* 0x000fc60007f7e0ff */
[----:B------:R3:W-:Y:S01]  /*1e220*/  STL [R1+0x330], R16 ;  /* 0x0003301001007387 */ /* 0x0007e20000100800 */
[----:B-1----:R-:W-:Y:S02]  /*1e230*/  IMAD.MOV.U32 R4, RZ, RZ, R12 ;  /* 0x000000ffff047224 */ /* 0x002fe400078e000c */
[----:B------:R-:W-:Y:S01]  /*1e240*/  IMAD.MOV.U32 R5, RZ, RZ, R13 ;  /* 0x000000ffff057224 */ /* 0x000fe200078e000d */
[----:B------:R-:W-:Y:S01]  /*1e250*/  IADD3 R8, P4, PT, R8, R134, RZ ;  /* 0x0000008608087210 */ /* 0x000fe20007f9e0ff */
[----:B------:R3:W-:Y:S01]  /*1e260*/  STL [R1+0x32c], R17 ;  /* 0x00032c1101007387 */ /* 0x0007e20000100800 */
[----:B----4-:R-:W-:-:S03]  /*1e270*/  IMAD.X R11, R11, 0x1, R133, P3 ;  /* 0x000000010b0b7824 */ /* 0x010fc600018e0685 */
[----:B------:R1:W-:Y:S01]  /*1e280*/  LDGSTS.E [R6+0x21780], desc[UR22][R4.64], P1 ;  /* 0x2178000004067fae */ /* 0x0003e200089a1016 */
[----:B------:R-:W-:-:S03]  /*1e290*/  IMAD.X R9, R9, 0x1, R133, P4 ;  /* 0x0000000109097824 */ /* 0x000fc600020e0685 */
[----:B------:R3:W-:Y:S04]  /*1e2a0*/  STL [R1+0x370], R14 ;  /* 0x0003700e01007387 */ /* 0x0007e80000100800 */
[----:B------:R3:W-:Y:S01]  /*1e2b0*/  STL [R1+0x36c], R15 ;  /* 0x00036c0f01007387 */ /* 0x0007e20000100800 */
[----:B-1----:R-:W-:Y:S02]  /*1e2c0*/  IMAD.MOV.U32 R4, RZ, RZ, R10 ;  /* 0x000000ffff047224 */ /* 0x002fe400078e000a */
[----:B------:R-:W-:Y:S01]  /*1e2d0*/  IMAD.MOV.U32 R5, RZ, RZ, R11 ;  /* 0x000000ffff057224 */ /* 0x000fe200078e000b */
[----:B------:R3:W-:Y:S04]  /*1e2e0*/  STL [R1+0x3b0], R12 ;  /* 0x0003b00c01007387 */ /* 0x0007e80000100800 */
[----:B------:R3:W-:Y:S04]  /*1e2f0*/  STL [R1+0x3ac], R13 ;  /* 0x0003ac0d01007387 */ /* 0x0007e80000100800 */
[----:B------:R3:W-:Y:S04]  /*1e300*/  STL [R1+0x3f0], R10 ;  /* 0x0003f00a01007387 */ /* 0x0007e80000100800 */
[----:B------:R3:W-:Y:S04]  /*1e310*/  STL [R1+0x3ec], R11 ;  /* 0x0003ec0b01007387 */ /* 0x0007e80000100800 */
[----:B------:R1:W-:Y:S04]  /*1e320*/  LDGSTS.E [R6+0x21b80], desc[UR22][R4.64], P1 ;  /* 0x21b8000004067fae */ /* 0x0003e800089a1016 */
[----:B------:R3:W-:Y:S04]  /*1e330*/  STL [R1+0x430], R8 ;  /* 0x0004300801007387 */ /* 0x0007e80000100800 */
[----:B------:R3:W-:Y:S01]  /*1e340*/  STL [R1+0x42c], R9 ;  /* 0x00042c0901007387 */ /* 0x0007e20000100800 */
[----:B-1----:R-:W-:Y:S01]  /*1e350*/  IMAD.MOV.U32 R4, RZ, RZ, R8 ;  /* 0x000000ffff047224 */ /* 0x002fe200078e0008 */
[----:B------:R-:W-:Y:S01]  /*1e360*/  MOV R5, R9 ;  /* 0x0000000900057202 */ /* 0x000fe20000000f00 */
[----:B------:R-:W-:-:S04]  /*1e370*/  UIADD3 UR13, UPT, UPT, UR13, 0x1, URZ ;  /* 0x000000010d0d7890 */ /* 0x000fc8000fffe0ff */
[----:B------:R1:W-:Y:S01]  /*1e380*/  LDGSTS.E [R6+0x21f80], desc[UR22][R4.64], P1 ;  /* 0x21f8000004067fae */ /* 0x0003e200089a1016 */
[----:B------:R-:W-:-:S03]  /*1e390*/  UISETP.GT.AND UP1, UPT, UR13, 0x1, UPT ;  /* 0x000000010d00788c */ /* 0x000fc6000bf24270 */
[----:B------:R-:W0:Y:S01]  /*1e3a0*/  LDGDEPBAR ;  /* 0x00000000000079af */ /* 0x000e220000000000 */
[----:B------:R-:W-:Y:S02]  /*1e3b0*/  USEL UR5, URZ, 0x1, !UP1 ;  /* 0x00000001ff057887 */ /* 0x000fe4000c800000 */
[----:B------:R-:W-:Y:S02]  /*1e3c0*/  USEL UR13, UR13, URZ, !UP1 ;  /* 0x000000ff0d0d7287 */ /* 0x000fe4000c800000 */
[----:B------:R-:W-:Y:S02]  /*1e3d0*/  ULOP3.LUT UR5, UR6, UR5, URZ, 0x3c, !UPT ;  /* 0x0000000506057292 */ /* 0x000fe4000f8e3cff */
[----:B-1----:R-:W-:Y:S01]  /*1e3e0*/  IMAD.U32 R4, RZ, RZ, UR6 ;  /* 0x00000006ff047e24 */ /* 0x002fe2000f8e00ff */
[C---:B--2---:R-:W-:Y:S01]  /*1e3f0*/  ISETP.NE.U32.AND P1, PT, R250.reuse, R7, PT ;  /* 0x00000007fa00720c */ /* 0x044fe20003f25070 */
[----:B------:R-:W-:-:S12]  /*1e400*/  VIADD R250, R250, 0x1 ;  /* 0x00000001fafa7836 */ /* 0x000fd80000000000 */
[----:B---3--:R-:W-:Y:S05]  /*1e410*/  @P1 BRA `(.L_x_11) ;  /* 0xffffff7000f81947 */ /* 0x008fea000383ffff */
.L_x_8:
[----:B------:R-:W2:Y:S01]  /*1e420*/  LDL.LU R7, [R1+0x668] ;  /* 0x0006680001077983 */ /* 0x000ea20000300800 */
[----:B------:R-:W2:Y:S03]  /*1e430*/  LDCU.128 UR12, c[0x0][0x390] ;  /* 0x00007200ff0c77ac */ /* 0x000ea60008000c00 */
[----:B------:R-:W3:Y:S01]  /*1e440*/  LDL.LU R6, [R1+0x68c] ;  /* 0x00068c0001067983 */ /* 0x000ee20000300800 */
[----:B------:R-:W1:Y:S03]  /*1e450*/  LDCU UR7, c[0x0][0x3b8] ;  /* 0x00007700ff0777ac */ /* 0x000e660008000800 */
[----:B------:R-:W4:Y:S01]  /*1e460*/  LDL.LU R5, [R1+0x688] ;  /* 0x0006880001057983 */ /* 0x000f220000300800 */
[----:B------:R-:W5:Y:S01]  /*1e470*/  LDCU UR5, c[0x0][0x3b4] ;  /* 0x00007680ff0577ac */ /* 0x000f620008000800 */
[----:B-1----:R-:W-:Y:S01]  /*1e480*/  IMAD R3, R2, UR7, RZ ;  /* 0x0000000702037c24 */ /* 0x002fe2000f8e02ff */
[C---:B--2---:R-:W-:Y:S01]  /*1e490*/  ISETP.GE.AND P0, PT, R7.reuse, UR14, PT ;  /* 0x0000000e07007c0c */ /* 0x044fe2000bf06270 */
[----:B-----5:R-:W-:-:S03]  /*1e4a0*/  IMAD R0, R7, UR5, RZ ;  /* 0x0000000507007c24 */ /* 0x020fc6000f8e02ff */
[----:B------:R-:W-:Y:S02]  /*1e4b0*/  ISETP.LT.AND P3, PT, R2, UR15, !P0 ;  /* 0x0000000f02007c0c */ /* 0x000fe4000c761270 */
[----:B---3--:R-:W-:Y:S02]  /*1e4c0*/  ISETP.LT.AND P1, PT, R6, UR15, !P0 ;  /* 0x0000000f06007c0c */ /* 0x008fe4000c721270 */
[----:B----4-:R-:W-:Y:S01]  /*1e4d0*/  ISETP.LT.AND P4, PT, R5, UR15, !P0 ;  /* 0x0000000f05007c0c */ /* 0x010fe2000c781270 */
[----:B------:R-:W-:Y:S01]  /*1e4e0*/  VIADD R5, R3, UR7 ;  /* 0x0000000703057c36 */ /* 0x000fe20008000000 */
[----:B------:R-:W-:-:S03]  /*1e4f0*/  LEA R2, P6, R0, UR12, 0x2 ;  /* 0x0000000c00027c11 */ /* 0x000fc6000f8c10ff */
[----:B------:R-:W-:-:S04]  /*1e500*/  VIADD R7, R5, UR7 ;  /* 0x0000000705077c36 */ /* 0x000fc80008000000 */
[----:B------:R-:W-:Y:S01]  /*1e510*/  VIADD R9, R7, UR7 ;  /* 0x0000000707097c36 */ /* 0x000fe20008000000 */
[----:B------:R-:W-:Y:S06]  /*1e520*/  @!P5 BRA `(.L_x_12) ;  /* 0x000000000010d947 */ /* 0x000fec0003800000 */
[----:B------:R-:W-:-:S06]  /*1e530*/  USHF.L.U32 UR6, UR6, 0x1f, URZ ;  /* 0x0000001f06067899 */ /* 0x000fcc00080006ff */
[----:B------:R-:W-:-:S04]  /*1e540*/  IMAD.U32 R4, RZ, RZ, UR6 ;  /* 0x00000006ff047e24 */ /* 0x000fc8000f8e00ff */
[----:B------:R-:W1:Y:S02]  /*1e550*/  SYNCS.PHASECHK.TRANS64.TRYWAIT P5, [UR4], R4 ;  /* 0x00000004ff0075a7 */ /* 0x000e6400080a1104 */
[----:B-1----:R-:W-:Y:S05]  /*1e560*/  @!P5 BRA `(.L_x_13) ;  /* 0x0000001800b4d947 */ /* 0x002fea0003800000 */
.L_x_12:
[----:B------:R-:W2:Y:S01]  /*1e570*/  LDL.LU R102, [R1+0x780] ;  /* 0x0007800001667983 */ /* 0x000ea20000300800 */
[----:B------:R-:W-:-:S04]  /*1e580*/  DEPBAR.LE SB0, 0x0 ;  /* 0x000080000000791a */ /* 0x000fc80000000000 */
[----:B------:R-:W3:Y:S04]  /*1e590*/  LDL.LU R100, [R1+0x77c] ;  /* 0x00077c0001647983 */ /* 0x000ee80000300800 */
[----:B------:R-:W4:Y:S04]  /*1e5a0*/  LDL.LU R113, [R1+0x778] ;  /* 0x0007780001717983 */ /* 0x000f280000300800 */
[----:B------:R-:W5:Y:S04]  /*1e5b0*/  LDL.LU R112, [R1+0x774] ;  /* 0x0007740001707983 */ /* 0x000f680000300800 */
[----:B------:R-:W5:Y:S04]  /*1e5c0*/  LDL.LU R111, [R1+0x770] ;  /* 0x00077000016f7983 */ /* 0x000f680000300800 */
[----:B------:R-:W5:Y:S04]  /*1e5d0*/  LDL.LU R110, [R1+0x76c] ;  /* 0x00076c00016e7983 */ /* 0x000f680000300800 */
[----:B------:R-:W5:Y:S04]  /*1e5e0*/  LDL.LU R109, [R1+0x768] ;  /* 0x00076800016d7983 */ /* 0x000f680000300800 */
[----:B------:R-:W5:Y:S04]  /*1e5f0*/  LDL.LU R108, [R1+0x764] ;  /* 0x00076400016c7983 */ /* 0x000f680000300800 */
[----:B------:R-:W5:Y:S04]  /*1e600*/  LDL.LU R107, [R1+0x760] ;  /* 0x00076000016b7983 */ /* 0x000f680000300800 */
[----:B------:R-:W5:Y:S04]  /*1e610*/  LDL.LU R106, [R1+0x75c] ;  /* 0x00075c00016a7983 */ /* 0x000f680000300800 */
[----:B------:R-:W5:Y:S04]  /*1e620*/  LDL.LU R105, [R1+0x758] ;  /* 0x0007580001697983 */ /* 0x000f680000300800 */
[----:B------:R-:W5:Y:S01]  /*1e630*/  LDL.LU R104, [R1+0x754] ;  /* 0x0007540001687983 */ /* 0x000f620000300800 */
[----:B------:R-:W-:Y:S01]  /*1e640*/  VIADD R11, R9, UR7 ;  /* 0x00000007090b7c36 */ /* 0x000fe20008000000 */
[----:B------:R-:W-:Y:S01]  /*1e650*/  LEA.HI.X.SX32 R0, R0, UR13, 0x2, P6 ;  /* 0x0000000d00007c11 */ /* 0x000fe2000b0f16ff */
[----:B------:R-:W-:Y:S01]  /*1e660*/  BAR.SYNC.DEFER_BLOCKING 0x0 ;  /* 0x0000000000007b1d */ /* 0x000fe20000010000 */
[-C--:B------:R-:W-:Y:S01]  /*1e670*/  LEA R70, P6, R3, R2.reuse, 0x2 ;  /* 0x0000000203467211 */ /* 0x080fe200078c10ff */
[----:B------:R-:W-:Y:S01]  /*1e680*/  VIADD R79, R11, UR7 ;  /* 0x000000070b4f7c36 */ /* 0x000fe20008000000 */
[----:B------:R-:W-:-:S02]  /*1e690*/  LEA R68, P5, R5, R2, 0x2 ;  /* 0x0000000205447211 */ /* 0x000fc400078a10ff */
[-C--:B------:R-:W-:Y:S01]  /*1e6a0*/  LEA.HI.X.SX32 R71, R3, R0.reuse, 0x2, P6 ;  /* 0x0000000003477211 */ /* 0x080fe200030f16ff */
[----:B------:R-:W-:Y:S01]  /*1e6b0*/  VIADD R3, R79, UR7 ;  /* 0x000000074f037c36 */ /* 0x000fe20008000000 */
[----:B------:R-:W-:Y:S01]  /*1e6c0*/  LEA.HI.X.SX32 R69, R5, R0, 0x2, P5 ;  /* 0x0000000005457211 */ /* 0x000fe200028f16ff */
[----:B------:R-:W5:Y:S01]  /*1e6d0*/  LDL.LU R103, [R1+0x750] ;  /* 0x0007500001677983 */ /* 0x000f620000300800 */
[-C--:B------:R-:W-:Y:S01]  /*1e6e0*/  LEA R74, P5, R9, R2.reuse, 0x2 ;  /* 0x00000002094a7211 */ /* 0x080fe200078a10ff */
[----:B------:R-:W-:Y:S01]  /*1e6f0*/  VIADD R83, R3, UR7 ;  /* 0x0000000703537c36 */ /* 0x000fe20008000000 */
[----:B------:R-:W-:Y:S02]  /*1e700*/  LEA R72, P6, R7, R2, 0x2 ;  /* 0x0000000207487211 */ /* 0x000fe400078c10ff */
[----:B------:R-:W-:Y:S02]  /*1e710*/  LEA.HI.X.SX32 R75, R9, R0, 0x2, P5 ;  /* 0x00000000094b7211 */ /* 0x000fe400028f16ff */
[----:B------:R-:W-:-:S02]  /*1e720*/  IADD3 R85, PT, PT, R83, UR7, RZ ;  /* 0x0000000753557c10 */ /* 0x000fc4000fffe0ff */
[----:B------:R-:W-:Y:S02]  /*1e730*/  LEA R80, P5, R3, R2, 0x2 ;  /* 0x0000000203507211 */ /* 0x000fe400078a10ff */
[-C--:B------:R-:W-:Y:S01]  /*1e740*/  LEA.HI.X.SX32 R73, R7, R0.reuse, 0x2, P6 ;  /* 0x0000000007497211 */ /* 0x080fe200030f16ff */
[----:B------:R-:W-:Y:S01]  /*1e750*/  VIADD R87, R85, UR7 ;  /* 0x0000000755577c36 */ /* 0x000fe20008000000 */
[----:B------:R-:W-:Y:S02]  /*1e760*/  LEA.HI.X.SX32 R81, R3, R0, 0x2, P5 ;  /* 0x0000000003517211 */ /* 0x000fe400028f16ff */
[-C--:B------:R-:W-:Y:S01]  /*1e770*/  LEA R76, P6, R11, R2.reuse, 0x2 ;  /* 0x000000020b4c7211 */ /* 0x080fe200078c10ff */
[----:B------:R-:W1:Y:S02]  /*1e780*/  @!P2 SYNCS.CCTL.IV [UR9+0x38000] ;  /* 0x03800000ff00a9b1 */ /* 0x000e640008000009 */
[----:B-1----:R-:W-:Y:S01]  /*1e790*/  BAR.SYNC.DEFER_BLOCKING 0x0 ;  /* 0x0000000000007b1d */ /* 0x002fe20000010000 */
[----:B------:R-:W-:Y:S01]  /*1e7a0*/  VIADD R89, R87, UR7 ;  /* 0x0000000757597c36 */ /* 0x000fe20008000000 */
[----:B------:R-:W-:-:S02]  /*1e7b0*/  LEA R84, P5, R85, R2, 0x2 ;  /* 0x0000000255547211 */ /* 0x000fc400078a10ff */
[-C--:B------:R-:W-:Y:S01]  /*1e7c0*/  LEA.HI.X.SX32 R77, R11, R0.reuse, 0x2, P6 ;  /* 0x000000000b4d7211 */ /* 0x080fe200030f16ff */
[----:B------:R-:W-:Y:S01]  /*1e7d0*/  VIADD R91, R89, UR7 ;  /* 0x00000007595b7c36 */ /* 0x000fe20008000000 */
[----:B------:R-:W-:Y:S01]  /*1e7e0*/  LEA.HI.X.SX32 R85, R85, R0, 0x2, P5 ;  /* 0x0000000055557211 */ /* 0x000fe200028f16ff */
[----:B------:R-:W1:Y:S02]  /*1e7f0*/  LDTM.x64 R4, tmem[UR11] ;  /* 0x0000000b000479ee */ /* 0x000e640008340000 */
[----:B------:R-:W-:Y:S01]  /*1e800*/  VIADD R3, R91, UR7 ;  /* 0x000000075b037c36 */ /* 0x000fe20008000000 */
[----:B------:R-:W-:-:S03]  /*1e810*/  LEA R88, P5, R89, R2, 0x2 ;  /* 0x0000000259587211 */ /* 0x000fc600078a10ff */
[----:B------:R-:W-:Y:S01]  /*1e820*/  VIADD R95, R3, UR7 ;  /* 0x00000007035f7c36 */ /* 0x000fe20008000000 */
[----:B------:R-:W-:Y:S02]  /*1e830*/  LEA.HI.X.SX32 R89, R89, R0, 0x2, P5 ;  /* 0x0000000059597211 */ /* 0x000fe400028f16ff */
[-C--:B------:R-:W-:Y:S01]  /*1e840*/  LEA R92, P5, R3, R2.reuse, 0x2 ;  /* 0x00000002035c7211 */ /* 0x080fe200078a10ff */
[C---:B------:R-:W-:Y:S01]  /*1e850*/  VIADD R97, R95.reuse, UR7 ;  /* 0x000000075f617c36 */ /* 0x040fe20008000000 */
[----:B------:R-:W-:Y:S02]  /*1e860*/  LEA R94, P6, R95, R2, 0x2 ;  /* 0x000000025f5e7211 */ /* 0x000fe400078c10ff */
[-C--:B------:R-:W-:Y:S01]  /*1e870*/  LEA.HI.X.SX32 R93, R3, R0.reuse, 0x2, P5 ;  /* 0x00000000035d7211 */ /* 0x080fe200028f16ff */
[----:B------:R-:W-:Y:S01]  /*1e880*/  VIADD R101, R97, UR7 ;  /* 0x0000000761657c36 */ /* 0x000fe20008000000 */
[----:B------:R-:W-:Y:S01]  /*1e890*/  LEA.HI.X.SX32 R95, R95, R0, 0x2, P6 ;  /* 0x000000005f5f7211 */ /* 0x000fe200030f16ff */
[----:B------:R-:W1:Y:S01]  /*1e8a0*/  @!P2 SYNCS.CCTL.IV [UR9+0x38008] ;  /* 0x03800800ff00a9b1 */ /* 0x000e620008000009 */
[-C--:B------:R-:W-:Y:S01]  /*1e8b0*/  LEA R78, P2, R79, R2.reuse, 0x2 ;  /* 0x000000024f4e7211 */ /* 0x080fe200078410ff */
[----:B------:R-:W-:Y:S01]  /*1e8c0*/  NOP ;  /* 0x0000000000007918 */ /* 0x000fe20000000000 */
[----:B------:R-:W-:-:S02]  /*1e8d0*/  LEA R98, P5, R101, R2, 0x2 ;  /* 0x0000000265627211 */ /* 0x000fc400078a10ff */
[----:B------:R-:W-:Y:S02]  /*1e8e0*/  LEA.HI.X.SX32 R79, R79, R0, 0x2, P2 ;  /* 0x000000004f4f7211 */ /* 0x000fe400010f16ff */
[----:B------:R-:W-:-:S04]  /*1e8f0*/  LEA R82, P2, R83, R2, 0x2 ;  /* 0x0000000253527211 */ /* 0x000fc800078410ff */
[----:B------:R-:W-:Y:S02]  /*1e900*/  LEA.HI.X.SX32 R83, R83, R0, 0x2, P2 ;  /* 0x0000000053537211 */ /* 0x000fe400010f16ff */
[----:B------:R-:W-:-:S04]  /*1e910*/  LEA R86, P2, R87, R2, 0x2 ;  /* 0x0000000257567211 */ /* 0x000fc800078410ff */
[----:B------:R-:W-:Y:S02]  /*1e920*/  LEA.HI.X.SX32 R87, R87, R0, 0x2, P2 ;  /* 0x0000000057577211 */ /* 0x000fe400010f16ff */
[----:B------:R-:W-:-:S04]  /*1e930*/  LEA R90, P2, R91, R2, 0x2 ;  /* 0x000000025b5a7211 */ /* 0x000fc800078410ff */
[----:B------:R-:W-:Y:S02]  /*1e940*/  LEA.HI.X.SX32 R91, R91, R0, 0x2, P2 ;  /* 0x000000005b5b7211 */ /* 0x000fe400010f16ff */
[----:B------:R-:W-:-:S04]  /*1e950*/  LEA R96, P2, R97, R2, 0x2 ;  /* 0x0000000261607211 */ /* 0x000fc800078410ff */
[-C--:B------:R-:W-:Y:S01]  /*1e960*/  LEA.HI.X.SX32 R97, R97, R0.reuse, 0x2, P2 ;  /* 0x0000000061617211 */ /* 0x080fe200010f16ff */
[----:B-1----:R1:W-:Y:S01]  /*1e970*/  @P3 STG.E desc[UR22][R70.64], R4 ;  /* 0x0000000446003986 */ /* 0x0023e2000c101916 */
[----:B------:R-:W-:-:S03]  /*1e980*/  LEA.HI.X.SX32 R99, R101, R0, 0x2, P5 ;  /* 0x0000000065637211 */ /* 0x000fc600028f16ff */
[----:B------:R1:W-:Y:S04]  /*1e990*/  @P1 STG.E desc[UR22][R68.64], R5 ;  /* 0x0000000544001986 */ /* 0x0003e8000c101916 */
[----:B------:R-:W-:Y:S01]  /*1e9a0*/  @P4 STG.E desc[UR22][R72.64], R6 ;  /* 0x0000000648004986 */ /* 0x000fe2000c101916 */
[----:B--2---:R-:W-:-:S03]  /*1e9b0*/  ISETP.LT.AND P6, PT, R102, UR15, !P0 ;  /* 0x0000000f66007c0c */ /* 0x004fc6000c7c1270 */
[----:B------:R-:W2:Y:S01]  /*1e9c0*/  LDL.LU R102, [R1+0x74c] ;  /* 0x00074c0001667983 */ /* 0x000ea20000300800 */
[----:B---3--:R-:W-:-:S03]  /*1e9d0*/  ISETP.LT.AND P2, PT, R100, UR15, !P0 ;  /* 0x0000000f64007c0c */ /* 0x008fc6000c741270 */
[----:B------:R-:W3:Y:S04]  /*1e9e0*/  LDL.LU R100, [R1+0x748] ;  /* 0x0007480001647983 */ /* 0x000ee80000300800 */
[----:B------:R-:W3:Y:S01]  /*1e9f0*/  LDL.LU R3, [R1+0x744] ;  /* 0x0007440001037983 */ /* 0x000ee20000300800 */
[----:B----4-:R-:W-:Y:S02]  /*1ea00*/  ISETP.LT.AND P5, PT, R113, UR15, !P0 ;  /* 0x0000000f71007c0c */ /* 0x010fe4000c7a1270 */
[----:B-----5:R-:W-:Y:S01]  /*1ea10*/  ISETP.LT.AND P3, PT, R112, UR15, !P0 ;  /* 0x0000000f70007c0c */ /* 0x020fe2000c761270 */
[----:B------:R-:W-:Y:S01]  /*1ea20*/  @P6 STG.E desc[UR22][R74.64], R7 ;  /* 0x000000074a006986 */ /* 0x000fe2000c101916 */
[----:B------:R-:W-:-:S03]  /*1ea30*/  ISETP.LT.AND P1, PT, R111, UR15, !P0 ;  /* 0x0000000f6f007c0c */ /* 0x000fc6000c721270 */
[----:B------:R-:W-:Y:S01]  /*1ea40*/  @P2 STG.E desc[UR22][R76.64], R8 ;  /* 0x000000084c002986 */ /* 0x000fe2000c101916 */
[----:B------:R-:W-:-:S03]  /*1ea50*/  ISETP.LT.AND P4, PT, R110, UR15, !P0 ;  /* 0x0000000f6e007c0c */ /* 0x000fc6000c781270 */
[----:B-1----:R-:W4:Y:S01]  /*1ea60*/  LDL.LU R71, [R1+0x740] ;  /* 0x0007400001477983 */ /* 0x002f220000300800 */
[----:B------:R-:W-:-:S03]  /*1ea70*/  ISETP.LT.AND P6, PT, R109, UR15, !P0 ;  /* 0x0000000f6d007c0c */ /* 0x000fc6000c7c1270 */
[----:B------:R-:W5:Y:S01]  /*1ea80*/  LDL.LU R70, [R1+0x73c] ;  /* 0x00073c0001467983 */ /* 0x000f620000300800 */
[----:B------:R-:W-:-:S03]  /*1ea90*/  ISETP.LT.AND P2, PT, R108, UR15, !P0 ;  /* 0x0000000f6c007c0c */ /* 0x000fc6000c741270 */
[----:B------:R-:W-:Y:S01]  /*1eaa0*/  @P5 STG.E desc[UR22][R78.64], R9 ;  /* 0x000000094e005986 */ /* 0x000fe2000c101916 */
[----:B------:R-:W-:-:S03]  /*1eab0*/  ISETP.LT.AND P5, PT, R107, UR15, !P0 ;  /* 0x0000000f6b007c0c */ /* 0x000fc6000c7a1270 */
[----:B------:R-:W-:Y:S01]  /*1eac0*/  @P3 STG.E desc[UR22][R80.64], R10 ;  /* 0x0000000a50003986 */ /* 0x000fe2000c101916 */
[----:B------:R-:W-:-:S03]  /*1ead0*/  ISETP.LT.AND P3, PT, R106, UR15, !P0 ;  /* 0x0000000f6a007c0c */ /* 0x000fc6000c761270 */
[----:B------:R-:W-:Y:S01]  /*1eae0*/  @P1 STG.E desc[UR22][R82.64], R11 ;  /* 0x0000000b52001986 */ /* 0x000fe2000c101916 */
[----:B------:R-:W-:-:S03]  /*1eaf0*/  ISETP.LT.AND P1, PT, R105, UR15, !P0 ;  /* 0x0000000f69007c0c */ /* 0x000fc6000c721270 */
[----:B------:R-:W-:Y:S01]  /*1eb00*/  @P4 STG.E desc[UR22][R84.64], R12 ;  /* 0x0000000c54004986 */ /* 0x000fe2000c101916 */
[----:B------:R-:W-:-:S03]  /*1eb10*/  ISETP.LT.AND P4, PT, R104, UR15, !P0 ;  /* 0x0000000f68007c0c */ /* 0x000fc6000c781270 */
[----:B------:R-:W5:Y:S04]  /*1eb20*/  LDL.LU R69, [R1+0x738] ;  /* 0x0007380001457983 */ /* 0x000f680000300800 */
[----:B------:R-:W-:Y:S04]  /*1eb30*/  @P6 STG.E desc[UR22][R86.64], R13 ;  /* 0x0000000d56006986 */ /* 0x000fe8000c101916 */
[----:B------:R-:W5:Y:S04]  /*1eb40*/  LDL.LU R68, [R1+0x734] ;  /* 0x0007340001447983 */ /* 0x000f680000300800 */
[----:B------:R1:W-:Y:S04]  /*1eb50*/  @P2 STG.E desc[UR22][R88.64], R14 ;  /* 0x0000000e58002986 */ /* 0x0003e8000c101916 */
[----:B------:R-:W-:Y:S04]  /*1eb60*/  @P5 STG.E desc[UR22][R90.64], R15 ;  /* 0x0000000f5a005986 */ /* 0x000fe8000c101916 */
[----:B-1----:R-:W5:Y:S04]  /*1eb70*/  LDL.LU R14, [R1+0x730] ;  /* 0x00073000010e7983 */ /* 0x002f680000300800 */
[----:B------:R-:W5:Y:S04]  /*1eb80*/  LDL.LU R12, [R1+0x72c] ;  /* 0x00072c00010c7983 */ /* 0x000f680000300800 */
[----:B------:R-:W-:Y:S04]  /*1eb90*/  @P3 STG.E desc[UR22][R92.64], R16 ;  /* 0x000000105c003986 */ /* 0x000fe8000c101916 */
[----:B------:R-:W-:Y:S04]  /*1eba0*/  @P1 STG.E desc[UR22][R94.64], R17 ;  /* 0x000000115e001986 */ /* 0x000fe8000c101916 */
[----:B------:R1:W-:Y:S04]  /*1ebb0*/  @P4 STG.E desc[UR22][R96.64], R18 ;  /* 0x0000001260004986 */ /* 0x0003e8000c101916 */
[----:B-1----:R-:W5:Y:S04]  /*1ebc0*/  LDL.LU R18, [R1+0x728] ;  /* 0x0007280001127983 */ /* 0x002f680000300800 */
[----:B------:R-:W5:Y:S04]  /*1ebd0*/  LDL.LU R17, [R1+0x724] ;  /* 0x0007240001117983 */ /* 0x000f680000300800 */
[----:B------:R-:W5:Y:S01]  /*1ebe0*/  LDL.LU R16, [R1+0x720] ;  /* 0x0007200001107983 */ /* 0x000f620000300800 */
[----:B------:R-:W-:Y:S01]  /*1ebf0*/  ISETP.LT.AND P6, PT, R103, UR15, !P0 ;  /* 0x0000000f67007c0c */ /* 0x000fe2000c7c1270 */
[----:B------:R-:W-:-:S02]  /*1ec00*/  VIADD R101, R101, UR7 ;  /* 0x0000000765657c36 */ /* 0x000fc40008000000 */
[----:B------:R-:W5:Y:S03]  /*1ec10*/  LDL.LU R15, [R1+0x71c] ;  /* 0x00071c00010f7983 */ /* 0x000f660000300800 */
[----:B------:R-:W-:-:S04]  /*1ec20*/  LEA R4, P1, R101, R2, 0x2 ;  /* 0x0000000265047211 */ /* 0x000fc800078210ff */
[----:B------:R-:W-:-:S03]  /*1ec30*/  LEA.HI.X.SX32 R5, R101, R0, 0x2, P1 ;  /* 0x0000000065057211 */ /* 0x000fc600008f16ff */
[----:B------:R-:W-:Y:S01]  /*1ec40*/  @P6 STG.E desc[UR22][R98.64], R19 ;  /* 0x0000001362006986 */ /* 0x000fe2000c101916 */
[----:B--2---:R-:W-:Y:S02]  /*1ec50*/  ISETP.LT.AND P2, PT, R102, UR15, !P0 ;  /* 0x0000000f66007c0c */ /* 0x004fe4000c741270 */
[----:B---3--:R-:W-:Y:S01]  /*1ec60*/  ISETP.LT.AND P3, PT, R3, UR15, !P0 ;  /* 0x0000000f03007c0c */ /* 0x008fe2000c761270 */
[----:B------:R-:W-:Y:S01]  /*1ec70*/  VIADD R3, R101, UR7 ;  /* 0x0000000765037c36 */ /* 0x000fe20008000000 */
[----:B------:R-:W-:-:S03]  /*1ec80*/  ISETP.LT.AND P5, PT, R100, UR15, !P0 ;  /* 0x0000000f64007c0c */ /* 0x000fc6000c7a1270 */
[C---:B------:R-:W-:Y:S01]  /*1ec90*/  VIADD R9, R3.reuse, UR7 ;  /* 0x0000000703097c36 */ /* 0x040fe20008000000 */
[----:B------:R-:W-:-:S05]  /*1eca0*/  LEA R6, P6, R3, R2, 0x2 ;  /* 0x0000000203067211 */ /* 0x000fca00078c10ff */
[----:B------:R1:W-:Y:S01]  /*1ecb0*/  @P2 STG.E desc[UR22][R4.64], R20 ;  /* 0x0000001404002986 */ /* 0x0003e2000c101916 */
[----:B------:R-:W-:Y:S02]  /*1ecc0*/  LEA.HI.X.SX32 R7, R3, R0, 0x2, P6 ;  /* 0x0000000003077211 */ /* 0x000fe400030f16ff */
[C---:B------:R-:W-:Y:S02]  /*1ecd0*/  LEA R8, P2, R9.reuse, R2, 0x2 ;  /* 0x0000000209087211 */ /* 0x040fe400078410ff */
[C---:B------:R-:W-:Y:S02]  /*1ece0*/  IADD3 R3, PT, PT, R9.reuse, UR7, RZ ;  /* 0x0000000709037c10 */ /* 0x040fe4000fffe0ff */
[----:B------:R-:W-:Y:S02]  /*1ecf0*/  LEA.HI.X.SX32 R9, R9, R0, 0x2, P2 ;  /* 0x0000000009097211 */ /* 0x000fe400010f16ff */
[C---:B------:R-:W-:Y:S01]  /*1ed00*/  LEA R10, P6, R3.reuse, R2, 0x2 ;  /* 0x00000002030a7211 */ /* 0x040fe200078c10ff */
[----:B------:R-:W-:Y:S01]  /*1ed10*/  VIADD R13, R3, UR7 ;  /* 0x00000007030d7c36 */ /* 0x000fe20008000000 */
[----:B----4-:R-:W-:Y:S01]  /*1ed20*/  ISETP.LT.AND P4, PT, R71, UR15, !P0 ;  /* 0x0000000f47007c0c */ /* 0x010fe2000c781270 */
[----:B------:R2:W-:Y:S01]  /*1ed30*/  @P5 STG.E desc[UR22][R6.64], R21 ;  /* 0x0000001506005986 */ /* 0x0005e2000c101916 */
[----:B------:R-:W-:Y:S01]  /*1ed40*/  LEA.HI.X.SX32 R11, R3, R0, 0x2, P6 ;  /* 0x00000000030b7211 */ /* 0x000fe200030f16ff */
[C---:B------:R-:W-:Y:S01]  /*1ed50*/  VIADD R3, R13.reuse, UR7 ;  /* 0x000000070d037c36 */ /* 0x040fe20008000000 */
[----:B-----5:R-:W-:Y:S01]  /*1ed60*/  ISETP.LT.AND P1, PT, R70, UR15, !P0 ;  /* 0x0000000f46007c0c */ /* 0x020fe2000c721270 */
[----:B------:R3:W-:Y:S01]  /*1ed70*/  @P3 STG.E desc[UR22][R8.64], R22 ;  /* 0x0000001608003986 */ /* 0x0007e2000c101916 */
[----:B-1----:R-:W-:-:S04]  /*1ed80*/  LEA R4, P3, R13, R2, 0x2 ;  /* 0x000000020d047211 */ /* 0x002fc800078610ff */
[----:B------:R-:W-:Y:S01]  /*1ed90*/  LEA.HI.X.SX32 R5, R13, R0, 0x2, P3 ;  /* 0x000000000d057211 */ /* 0x000fe200018f16ff */
[C---:B------:R-:W-:Y:S01]  /*1eda0*/  VIADD R13, R3.reuse, UR7 ;  /* 0x00000007030d7c36 */ /* 0x040fe20008000000 */
[----:B--2---:R-:W-:Y:S01]  /*1edb0*/  LEA R6, P6, R3, R2, 0x2 ;  /* 0x0000000203067211 */ /* 0x004fe200078c10ff */
[----:B------:R1:W-:Y:S01]  /*1edc0*/  @P4 STG.E desc[UR22][R10.64], R23 ;  /* 0x000000170a004986 */ /* 0x0003e2000c101916 */
[----:B------:R-:W-:Y:S02]  /*1edd0*/  ISETP.LT.AND P5, PT, R69, UR15, !P0 ;  /* 0x0000000f45007c0c */ /* 0x000fe4000c7a1270 */
[----:B------:R-:W-:Y:S01]  /*1ede0*/  LEA.HI.X.SX32 R7, R3, R0, 0x2, P6 ;  /* 0x0000000003077211 */ /* 0x000fe200030f16ff */
[C---:B------:R-:W-:Y:S01]  /*1edf0*/  VIADD R3, R13.reuse, UR7 ;  /* 0x000000070d037c36 */ /* 0x040fe20008000000 */
[----:B------:R2:W-:Y:S01]  /*1ee00*/  @P1 STG.E desc[UR22][R4.64], R24 ;  /* 0x0000001804001986 */ /* 0x0005e2000c101916 */
[----:B------:R-:W-:Y:S02]  /*1ee10*/  ISETP.LT.AND P2, PT, R68, UR15, !P0 ;  /* 0x0000000f44007c0c */ /* 0x000fe4000c741270 */
[----:B---3--:R-:W-:-:S02]  /*1ee20*/  LEA R8, P1, R13, R2, 0x2 ;  /* 0x000000020d087211 */ /* 0x008fc400078210ff */
[----:B-1----:R-:W-:Y:S02]  /*1ee30*/  LEA R10, P6, R3, R2, 0x2 ;  /* 0x00000002030a7211 */ /* 0x002fe400078c10ff */
[-C--:B------:R-:W-:Y:S02]  /*1ee40*/  LEA.HI.X.SX32 R9, R13, R0.reuse, 0x2, P1 ;  /* 0x000000000d097211 */ /* 0x080fe400008f16ff */
[----:B------:R-:W-:Y:S02]  /*1ee50*/  LEA.HI.X.SX32 R11, R3, R0, 0x2, P6 ;  /* 0x00000000030b7211 */ /* 0x000fe400030f16ff */
[----:B------:R-:W-:Y:S02]  /*1ee60*/  ISETP.LT.AND P4, PT, R14, UR15, !P0 ;  /* 0x0000000f0e007c0c */ /* 0x000fe4000c781270 */
[----:B------:R-:W3:Y:S01]  /*1ee70*/  LDL.LU R14, [R1+0x718] ;  /* 0x00071800010e7983 */ /* 0x000ee20000300800 */
[----:B------:R-:W-:-:S03]  /*1ee80*/  ISETP.LT.AND P3, PT, R12, UR15, !P0 ;  /* 0x0000000f0c007c0c */ /* 0x000fc6000c761270 */
[----:B------:R-:W4:Y:S04]  /*1ee90*/  LDL.LU R12, [R1+0x714] ;  /* 0x00071400010c7983 */ /* 0x000f280000300800 */
[----:B------:R1:W-:Y:S04]  /*1eea0*/  @P5 STG.E desc[UR22][R6.64], R25 ;  /* 0x0000001906005986 */ /* 0x0003e8000c101916 */
[----:B------:R5:W-:Y:S04]  /*1eeb0*/  @P2 STG.E desc[UR22][R8.64], R26 ;  /* 0x0000001a08002986 */ /* 0x000be8000c101916 */
[----:B------:R1:W-:Y:S01]  /*1eec0*/  @P4 STG.E desc[UR22][R10.64], R27 ;  /* 0x0000001b0a004986 */ /* 0x0003e2000c101916 */
[----:B------:R-:W-:-:S03]  /*1eed0*/  ISETP.LT.AND P5, PT, R18, UR15, !P0 ;  /* 0x0000000f12007c0c */ /* 0x000fc6000c7a1270 */
[----:B------:R-:W4:Y:S01]  /*1eee0*/  LDL.LU R18, [R1+0x710] ;  /* 0x0007100001127983 */ /* 0x000f220000300800 */
[----:B------:R-:W-:-:S03]  /*1eef0*/  ISETP.LT.AND P1, PT, R17, UR15, !P0 ;  /* 0x0000000f11007c0c */ /* 0x000fc6000c721270 */
[----:B------:R-:W4:Y:S01]  /*1ef00*/  LDL.LU R17, [R1+0x70c] ;  /* 0x00070c0001117983 */ /* 0x000f220000300800 */
[----:B------:R-:W-:-:S03]  /*1ef10*/  ISETP.LT.AND P4, PT, R16, UR15, !P0 ;  /* 0x0000000f10007c0c */ /* 0x000fc6000c781270 */
[----:B------:R-:W4:Y:S01]  /*1ef20*/  LDL.LU R16, [R1+0x708] ;  /* 0x0007080001107983 */ /* 0x000f220000300800 */
[----:B------:R-:W-:-:S04]  /*1ef30*/  VIADD R13, R3, UR7 ;  /* 0x00000007030d7c36 */ /* 0x000fc80008000000 */
[C---:B------:R-:W-:Y:S01]  /*1ef40*/  VIADD R3, R13.reuse, UR7 ;  /* 0x000000070d037c36 */ /* 0x040fe20008000000 */
[----:B--2---:R-:W-:-:S04]  /*1ef50*/  LEA R4, P2, R13, R2, 0x2 ;  /* 0x000000020d047211 */ /* 0x004fc800078410ff */
[----:B------:R-:W-:Y:S01]  /*1ef60*/  LEA.HI.X.SX32 R5, R13, R0, 0x2, P2 ;  /* 0x000000000d057211 */ /* 0x000fe200010f16ff */
[C---:B------:R-:W-:Y:S01]  /*1ef70*/  VIADD R13, R3.reuse, UR7 ;  /* 0x00000007030d7c36 */ /* 0x040fe20008000000 */
[----:B-1----:R-:W-:-:S03]  /*1ef80*/  LEA R6, P6, R3, R2, 0x2 ;  /* 0x0000000203067211 */ /* 0x002fc600078c10ff */
[----:B------:R1:W-:Y:S01]  /*1ef90*/  @P3 STG.E desc[UR22][R4.64], R28 ;  /* 0x0000001c04003986 */ /* 0x0003e2000c101916 */
[----:B------:R-:W-:Y:S01]  /*1efa0*/  LEA.HI.X.SX32 R7, R3, R0, 0x2, P6 ;  /* 0x0000000003077211 */ /* 0x000fe200030f16ff */
[C---:B------:R-:W-:Y:S01]  /*1efb0*/  VIADD R3, R13.reuse, UR7 ;  /* 0x000000070d037c36 */ /* 0x040fe20008000000 */
[----:B-----5:R-:W-:Y:S02]  /*1efc0*/  LEA R8, P3, R13, R2, 0x2 ;  /* 0x000000020d087211 */ /* 0x020fe400078610ff */
[----:B------:R-:W-:Y:S02]  /*1efd0*/  ISETP.LT.AND P2, PT, R15, UR15, !P0 ;  /* 0x0000000f0f007c0c */ /* 0x000fe4000c741270 */
[----:B------:R-:W-:Y:S01]  /*1efe0*/  LEA.HI.X.SX32 R9, R13, R0, 0x2, P3 ;  /* 0x000000000d097211 */ /* 0x000fe200018f16ff */
[C---:B------:R-:W-:Y:S01]  /*1eff0*/  VIADD R13, R3.reuse, UR7 ;  /* 0x00000007030d7c36 */ /* 0x040fe20008000000 */
[C---:B------:R-:W-:Y:S01]  /*1f000*/  LEA R10, P6, R3.reuse, R2, 0x2 ;  /* 0x00000002030a7211 */ /* 0x040fe200078c10ff */
[----:B------:R-:W2:Y:S03]  /*1f010*/  LDL.LU R15, [R1+0x704] ;  /* 0x00070400010f7983 */ /* 0x000ea60000300800 */
[----:B------:R-:W-:Y:S01]  /*1f020*/  LEA.HI.X.SX32 R11, R3, R0, 0x2, P6 ;  /* 0x00000000030b7211 */ /* 0x000fe200030f16ff */
[----:B------:R5:W-:Y:S01]  /*1f030*/  @P5 STG.E desc[UR22][R6.64], R29 ;  /* 0x0000001d06005986 */ /* 0x000be2000c101916 */
[----:B------:R-:W-:-:S03]  /*1f040*/  VIADD R3, R13, UR7 ;  /* 0x000000070d037c36 */ /* 0x000fc60008000000 */
[----:B------:R3:W-:Y:S01]  /*1f050*/  @P1 STG.E desc[UR22][R8.64], R30 ;  /* 0x0000001e08001986 */ /* 0x0007e2000c101916 */
[----:B-1----:R-:W-:-:S04]  /*1f060*/  LEA R4, P1, R13, R2, 0x2 ;  /* 0x000000020d047211 */ /* 0x002fc800078210ff */
[----:B------:R-:W-:Y:S02]  /*1f070*/  LEA.HI.X.SX32 R5, R13, R0, 0x2, P1 ;  /* 0x000000000d057211 */ /* 0x000fe400008f16ff */
[C---:B-----5:R-:W-:Y:S01]  /*1f080*/  LEA R6, P6, R3.reuse, R2, 0x2 ;  /* 0x0000000203067211 */ /* 0x060fe200078c10ff */
[----:B------:R1:W-:Y:S03]  /*1f090*/  @P4 STG.E desc[UR22][R10.64], R31 ;  /* 0x0000001f0a004986 */ /* 0x0003e6000c101916 */
[----:B------:R-:W-:Y:S01]  /*1f0a0*/  LEA.HI.X.SX32 R7, R3, R0, 0x2, P6 ;  /* 0x0000000003077211 */ /* 0x000fe200030f16ff */
[----:B------:R5:W-:Y:S01]  /*1f0b0*/  @P2 STG.E desc[UR22][R4.64], R32 ;  /* 0x0000002004002986 */ /* 0x000be2000c101916 */
[----:B---3--:R-:W-:-:S03]  /*1f0c0*/  ISETP.LT.AND P5, PT, R14, UR15, !P0 ;  /* 0x0000000f0e007c0c */ /* 0x008fc6000c7a1270 */
[----:B------:R-:W3:Y:S01]  /*1f0d0*/  LDL.LU R14, [R1+0x700] ;  /* 0x00070000010e7983 */ /* 0x000ee20000300800 */
[----:B----4-:R-:W-:-:S03]  /*1f0e0*/  ISETP.LT.AND P3, PT, R12, UR15, !P0 ;  /* 0x0000000f0c007c0c */ /* 0x010fc6000c761270 */
[----:B------:R-:W4:Y:S06]  /*1f0f0*/  LDL.LU R12, [R1+0x6fc] ;  /* 0x0006fc00010c7983 */ /* 0x000f2c0000300800 */
[----:B------:R1:W-:Y:S01]  /*1f100*/  @P5 STG.E desc[UR22][R6.64], R33 ;  /* 0x0000002106005986 */ /* 0x0003e2000c101916 */
[----:B------:R-:W-:-:S03]  /*1f110*/  ISETP.LT.AND P4, PT, R18, UR15, !P0 ;  /* 0x0000000f12007c0c */ /* 0x000fc6000c781270 */
[----:B------:R-:W4:Y:S01]  /*1f120*/  LDL.LU R18, [R1+0x6f8] ;  /* 0x0006f80001127983 */ /* 0x000f220000300800 */
[----:B------:R-:W-:-:S03]  /*1f130*/  ISETP.LT.AND P1, PT, R17, UR15, !P0 ;  /* 0x0000000f11007c0c */ /* 0x000fc6000c721270 */
[----:B------:R-:W4:Y:S01]  /*1f140*/  LDL.LU R17, [R1+0x6f4] ;  /* 0x0006f40001117983 */ /* 0x000f220000300800 */
[----:B------:R-:W-:-:S03]  /*1f150*/  ISETP.LT.AND P5, PT, R16, UR15, !P0 ;  /* 0x0000000f10007c0c */ /* 0x000fc6000c7a1270 */
[----:B------:R-:W4:Y:S01]  /*1f160*/  LDL.LU R16, [R1+0x6f0] ;  /* 0x0006f00001107983 */ /* 0x000f220000300800 */
[----:B------:R-:W-:-:S04]  /*1f170*/  IADD3 R13, PT, PT, R3, UR7, RZ ;  /* 0x00000007030d7c10 */ /* 0x000fc8000fffe0ff */
[C---:B------:R-:W-:Y:S01]  /*1f180*/  LEA R8, P2, R13.reuse, R2, 0x2 ;  /* 0x000000020d087211 */ /* 0x040fe200078410ff */
[----:B------:R-:W-:-:S03]  /*1f190*/  VIADD R3, R13, UR7 ;  /* 0x000000070d037c36 */ /* 0x000fc60008000000 */
[----:B------:R-:W-:Y:S01]  /*1f1a0*/  LEA.HI.X.SX32 R9, R13, R0, 0x2, P2 ;  /* 0x000000000d097211 */ /* 0x000fe200010f16ff */
[C---:B------:R-:W-:Y:S01]  /*1f1b0*/  VIADD R13, R3.reuse, UR7 ;  /* 0x00000007030d7c36 */ /* 0x040fe20008000000 */
[----:B-1----:R-:W-:-:S03]  /*1f1c0*/  LEA R10, P6, R3, R2, 0x2 ;  /* 0x00000002030a7211 */ /* 0x002fc600078c10ff */
[----:B------:R1:W-:Y:S01]  /*1f1d0*/  @P3 STG.E desc[UR22][R8.64], R34 ;  /* 0x0000002208003986 */ /* 0x0003e2000c101916 */
[----:B------:R-:W-:Y:S01]  /*1f1e0*/  LEA.HI.X.SX32 R11, R3, R0, 0x2, P6 ;  /* 0x00000000030b7211 */ /* 0x000fe200030f16ff */
[C---:B------:R-:W-:Y:S01]  /*1f1f0*/  VIADD R3, R13.reuse, UR7 ;  /* 0x000000070d037c36 */ /* 0x040fe20008000000 */
[----:B-----5:R-:W-:-:S04]  /*1f200*/  LEA R4, P3, R13, R2, 0x2 ;  /* 0x000000020d047211 */ /* 0x020fc800078610ff */
[----:B------:R-:W-:Y:S01]  /*1f210*/  LEA.HI.X.SX32 R5, R13, R0, 0x2, P3 ;  /* 0x000000000d057211 */ /* 0x000fe200018f16ff */
[C---:B------:R-:W-:Y:S01]  /*1f220*/  VIADD R13, R3.reuse, UR7 ;  /* 0x00000007030d7c36 */ /* 0x040fe20008000000 */
[----:B------:R-:W-:Y:S02]  /*1f230*/  LEA R6, P6, R3, R2, 0x2 ;  /* 0x0000000203067211 */ /* 0x000fe400078c10ff */
[----:B--2---:R-:W-:Y:S02]  /*1f240*/  ISETP.LT.AND P2, PT, R15, UR15, !P0 ;  /* 0x0000000f0f007c0c */ /* 0x004fe4000c741270 */
[----:B------:R-:W2:Y:S01]  /*1f250*/  LDL.LU R15, [R1+0x6ec] ;  /* 0x0006ec00010f7983 */ /* 0x000ea20000300800 */
[----:B------:R-:W-:Y:S01]  /*1f260*/  LEA.HI.X.SX32 R7, R3, R0, 0x2, P6 ;  /* 0x0000000003077211 */ /* 0x000fe200030f16ff */
[C---:B------:R-:W-:Y:S02]  /*1f270*/  VIADD R3, R13.reuse, UR7 ;  /* 0x000000070d037c36 */ /* 0x040fe40008000000 */
[----:B------:R5:W-:Y:S04]  /*1f280*/  @P4 STG.E desc[UR22][R10.64], R35 ;  /* 0x000000230a004986 */ /* 0x000be8000c101916 */
        /* <DEDUP_REMOVED lines=20> */
[----:B------:R-:W-:-:S04]  /*1f3d0*/  LEA R4, P2, R13, R2, 0x2 ;  /* 0x000000020d047211 */ /* 0x000fc800078410ff */
        /* <DEDUP_REMOVED lines=12> */
[----:B------:R-:W-:Y:S02]  /*1f4a0*/  LEA.HI.X.SX32 R11, R3, R0, 0x2, P6 ;  /* 0x00000000030b7211 */ /* 0x000fe400030f16ff */
[C---:B------:R-:W-:Y:S01]  /*1f4b0*/  IADD3 R3, PT, PT, R13.reuse, UR7, RZ ;  /* 0x000000070d037c10 */ /* 0x040fe2000fffe0ff */
        /* <DEDUP_REMOVED lines=65> */
[----:B------:R-:W-:Y:S02]  /*1f8d0*/  LEA.HI.X.SX32 R9, R13, R0, 0x2, P3 ;  /* 0x000000000d097211 */ /* 0x000fe400018f16ff */
[----:B------:R-:W-:Y:S02]  /*1f8e0*/  LEA R10, P6, R3, R2, 0x2 ;  /* 0x00000002030a7211 */ /* 0x000fe400078c10ff */
[----:B--2---:R-:W-:Y:S02]  /*1f8f0*/  ISETP.LT.AND P2, PT, R15, UR15, !P0 ;  /* 0x0000000f0f007c0c */ /* 0x004fe4000c741270 */
[C---:B------:R-:W-:Y:S01]  /*1f900*/  IADD3 R13, PT, PT, R3.reuse, UR7, RZ ;  /* 0x00000007030d7c10 */ /* 0x040fe2000fffe0ff */
[----:B------:R-:W-:Y:S01]  /*1f910*/  @P5 STG.E desc[UR22][R6.64], R53 ;  /* 0x0000003506005986 */ /* 0x000fe2000c101916 */
[----:B------:R-:W-:-:S03]  /*1f920*/  LEA.HI.X.SX32 R11, R3, R0, 0x2, P6 ;  /* 0x00000000030b7211 */ /* 0x000fc600030f16ff */
[----:B------:R2:W-:Y:S01]  /*1f930*/  @P1 STG.E desc[UR22][R8.64], R54 ;  /* 0x0000003608001986 */ /* 0x0005e2000c101916 */
[C---:B-1----:R-:W-:Y:S01]  /*1f940*/  LEA R4, P1, R13.reuse, R2, 0x2 ;  /* 0x000000020d047211 */ /* 0x042fe200078210ff */
[C---:B------:R-:W-:Y:S02]  /*1f950*/  VIADD R3, R13.reuse, UR7 ;  /* 0x000000070d037c36 */ /* 0x040fe40008000000 */
[----:B------:R-:W5:Y:S01]  /*1f960*/  LDL.LU R15, [R1+0x6a4] ;  /* 0x0006a400010f7983 */ /* 0x000f620000300800 */
[----:B------:R-:W-:Y:S01]  /*1f970*/  LEA.HI.X.SX32 R5, R13, R0, 0x2, P1 ;  /* 0x000000000d057211 */ /* 0x000fe200008f16ff */
[----:B------:R-:W-:Y:S02]  /*1f980*/  VIADD R13, R3, UR7 ;  /* 0x00000007030d7c36 */ /* 0x000fe40008000000 */
[----:B------:R1:W-:Y:S04]  /*1f990*/  @P4 STG.E desc[UR22][R10.64], R55 ;  /* 0x000000370a004986 */ /* 0x0003e8000c101916 */
[----:B------:R1:W-:Y:S01]  /*1f9a0*/  @P2 STG.E desc[UR22][R4.64], R56 ;  /* 0x0000003804002986 */ /* 0x0003e2000c101916 */
[----:B--2---:R-:W-:-:S04]  /*1f9b0*/  LEA R8, P2, R13, R2, 0x2 ;  /* 0x000000020d087211 */ /* 0x004fc800078410ff */
[----:B------:R-:W-:Y:S02]  /*1f9c0*/  LEA.HI.X.SX32 R9, R13, R0, 0x2, P2 ;  /* 0x000000000d097211 */ /* 0x000fe400010f16ff */
[----:B---3--:R-:W-:Y:S02]  /*1f9d0*/  ISETP.LT.AND P5, PT, R14, UR15, !P0 ;  /* 0x0000000f0e007c0c */ /* 0x008fe4000c7a1270 */
[----:B------:R-:W2:Y:S01]  /*1f9e0*/  LDL.LU R14, [R1+0x6a0] ;  /* 0x0006a000010e7983 */ /* 0x000ea20000300800 */
[----:B----4-:R-:W-:-:S03]  /*1f9f0*/  ISETP.LT.AND P3, PT, R12, UR15, !P0 ;  /* 0x0000000f0c007c0c */ /* 0x010fc6000c761270 */
[----:B------:R-:W3:Y:S04]  /*1fa00*/  LDL.LU R12, [R1+0x69c] ;  /* 0x00069c00010c7983 */ /* 0x000ee80000300800 */
[----:B------:R-:W4:Y:S01]  /*1fa10*/  LDL.LU R19, [R1+0x698] ;  /* 0x0006980001137983 */ /* 0x000f220000300800 */
[----:B------:R-:W-:-:S03]  /*1fa20*/  ISETP.LT.AND P4, PT, R18, UR15, !P0 ;  /* 0x0000000f12007c0c */ /* 0x000fc6000c781270 */
[----:B------:R-:W4:Y:S01]  /*1fa30*/  LDL.LU R18, [R1+0x694] ;  /* 0x0006940001127983 */ /* 0x000f220000300800 */
[----:B------:R-:W-:-:S03]  /*1fa40*/  ISETP.LT.AND P2, PT, R16, UR15, !P0 ;  /* 0x0000000f10007c0c */ /* 0x000fc6000c741270 */
[----:B------:R-:W4:Y:S01]  /*1fa50*/  LDL.LU R16, [R1+0x690] ;  /* 0x0006900001107983 */ /* 0x000f220000300800 */
[----:B------:R-:W-:-:S04]  /*1fa60*/  LEA R6, P6, R3, R2, 0x2 ;  /* 0x0000000203067211 */ /* 0x000fc800078c10ff */
[----:B------:R-:W-:Y:S01]  /*1fa70*/  LEA.HI.X.SX32 R7, R3, R0, 0x2, P6 ;  /* 0x0000000003077211 */ /* 0x000fe200030f16ff */
[----:B------:R-:W-:-:S04]  /*1fa80*/  VIADD R3, R13, UR7 ;  /* 0x000000070d037c36 */ /* 0x000fc80008000000 */
[C---:B------:R-:W-:Y:S01]  /*1fa90*/  VIADD R13, R3.reuse, UR7 ;  /* 0x00000007030d7c36 */ /* 0x040fe20008000000 */
[C---:B-1----:R-:W-:Y:S01]  /*1faa0*/  LEA R10, P6, R3.reuse, R2, 0x2 ;  /* 0x00000002030a7211 */ /* 0x042fe200078c10ff */
[----:B------:R1:W-:Y:S03]  /*1fab0*/  @P5 STG.E desc[UR22][R6.64], R57 ;  /* 0x0000003906005986 */ /* 0x0003e6000c101916 */
[----:B------:R-:W-:Y:S01]  /*1fac0*/  LEA.HI.X.SX32 R11, R3, R0, 0x2, P6 ;  /* 0x00000000030b7211 */ /* 0x000fe200030f16ff */
[----:B------:R5:W-:Y:S01]  /*1fad0*/  @P3 STG.E desc[UR22][R8.64], R58 ;  /* 0x0000003a08003986 */ /* 0x000be2000c101916 */
[C---:B------:R-:W-:Y:S01]  /*1fae0*/  VIADD R3, R13.reuse, UR7 ;  /* 0x000000070d037c36 */ /* 0x040fe20008000000 */
[----:B------:R-:W-:Y:S02]  /*1faf0*/  LEA R4, P3, R13, R2, 0x2 ;  /* 0x000000020d047211 */ /* 0x000fe400078610ff */
[----:B------:R-:W-:-:S02]  /*1fb00*/  ISETP.LT.AND P1, PT, R17, UR15, !P0 ;  /* 0x0000000f11007c0c */ /* 0x000fc4000c721270 */
[----:B------:R-:W-:Y:S01]  /*1fb10*/  LEA.HI.X.SX32 R5, R13, R0, 0x2, P3 ;  /* 0x000000000d057211 */ /* 0x000fe200018f16ff */
[C---:B------:R-:W-:Y:S01]  /*1fb20*/  VIADD R13, R3.reuse, UR7 ;  /* 0x00000007030d7c36 */ /* 0x040fe20008000000 */
[----:B-1----:R-:W-:-:S04]  /*1fb30*/  LEA R6, P6, R3, R2, 0x2 ;  /* 0x0000000203067211 */ /* 0x002fc800078c10ff */
[----:B------:R-:W-:Y:S01]  /*1fb40*/  LEA.HI.X.SX32 R7, R3, R0, 0x2, P6 ;  /* 0x0000000003077211 */ /* 0x000fe200030f16ff */
[----:B------:R-:W-:Y:S01]  /*1fb50*/  VIADD R3, R13, UR7 ;  /* 0x000000070d037c36 */ /* 0x000fe20008000000 */
[----:B------:R1:W-:Y:S01]  /*1fb60*/  @P4 STG.E desc[UR22][R10.64], R59 ;  /* 0x0000003b0a004986 */ /* 0x0003e2000c101916 */
[----:B-----5:R-:W-:Y:S02]  /*1fb70*/  ISETP.LT.AND P5, PT, R15, UR15, !P0 ;  /* 0x0000000f0f007c0c */ /* 0x020fe4000c7a1270 */
[----:B------:R-:W-:Y:S01]  /*1fb80*/  VIADD R15, R3, UR7 ;  /* 0x00000007030f7c36 */ /* 0x000fe20008000000 */
[----:B------:R-:W-:Y:S01]  /*1fb90*/  @P1 STG.E desc[UR22][R4.64], R60 ;  /* 0x0000003c04001986 */ /* 0x000fe2000c101916 */
[-C--:B------:R-:W-:Y:S02]  /*1fba0*/  LEA R8, P1, R13, R2.reuse, 0x2 ;  /* 0x000000020d087211 */ /* 0x080fe400078210ff */
[----:B------:R-:W-:Y:S01]  /*1fbb0*/  VIADD R17, R15, UR7 ;  /* 0x000000070f117c36 */ /* 0x000fe20008000000 */
[----:B-1----:R-:W-:-:S02]  /*1fbc0*/  LEA R10, P6, R3, R2, 0x2 ;  /* 0x00000002030a7211 */ /* 0x002fc400078c10ff */
[-C--:B------:R-:W-:Y:S02]  /*1fbd0*/  LEA.HI.X.SX32 R9, R13, R0.reuse, 0x2, P1 ;  /* 0x000000000d097211 */ /* 0x080fe400008f16ff */
[----:B------:R-:W-:Y:S01]  /*1fbe0*/  LEA.HI.X.SX32 R11, R3, R0, 0x2, P6 ;  /* 0x00000000030b7211 */ /* 0x000fe200030f16ff */
[----:B------:R-:W-:Y:S01]  /*1fbf0*/  VIADD R3, R17, UR7 ;  /* 0x0000000711037c36 */ /* 0x000fe20008000000 */
[----:B------:R1:W-:Y:S04]  /*1fc00*/  @P2 STG.E desc[UR22][R6.64], R61 ;  /* 0x0000003d06002986 */ /* 0x0003e8000c101916 */
[----:B------:R2:W-:Y:S01]  /*1fc10*/  @P5 STG.E desc[UR22][R8.64], R62 ;  /* 0x0000003e08005986 */ /* 0x0005e2000c101916 */
[----:B-1----:R-:W-:Y:S02]  /*1fc20*/  IADD3 R7, PT, PT, R3, UR7, RZ ;  /* 0x0000000703077c10 */ /* 0x002fe4000fffe0ff */
[----:B--2---:R-:W-:-:S02]  /*1fc30*/  ISETP.LT.AND P4, PT, R14, UR15, !P0 ;  /* 0x0000000f0e007c0c */ /* 0x004fc4000c781270 */
[-C--:B------:R-:W-:Y:S02]  /*1fc40*/  LEA R14, P6, R17, R2.reuse, 0x2 ;  /* 0x00000002110e7211 */ /* 0x080fe400078c10ff */
[----:B---3--:R-:W-:Y:S02]  /*1fc50*/  ISETP.LT.AND P3, PT, R12, UR15, !P0 ;  /* 0x0000000f0c007c0c */ /* 0x008fe4000c761270 */
[----:B------:R-:W-:Y:S02]  /*1fc60*/  LEA R12, P1, R15, R2, 0x2 ;  /* 0x000000020f0c7211 */ /* 0x000fe400078210ff */
[----:B----4-:R-:W-:Y:S02]  /*1fc70*/  ISETP.LT.AND P2, PT, R19, UR15, !P0 ;  /* 0x0000000f13007c0c */ /* 0x010fe4000c741270 */
[-C--:B------:R-:W-:Y:S02]  /*1fc80*/  LEA.HI.X.SX32 R13, R15, R0.reuse, 0x2, P1 ;  /* 0x000000000f0d7211 */ /* 0x080fe400008f16ff */
[----:B------:R-:W-:-:S02]  /*1fc90*/  LEA.HI.X.SX32 R15, R17, R0, 0x2, P6 ;  /* 0x00000000110f7211 */ /* 0x000fc400030f16ff */
[----:B------:R-:W-:-:S04]  /*1fca0*/  LEA R4, P6, R3, R2, 0x2 ;  /* 0x0000000203047211 */ /* 0x000fc800078c10ff */
[----:B------:R-:W-:Y:S02]  /*1fcb0*/  LEA.HI.X.SX32 R5, R3, R0, 0x2, P6 ;  /* 0x0000000003057211 */ /* 0x000fe400030f16ff */
[C---:B------:R-:W-:Y:S02]  /*1fcc0*/  LEA R2, P6, R7.reuse, R2, 0x2 ;  /* 0x0000000207027211 */ /* 0x040fe400078c10ff */
[----:B------:R-:W-:Y:S02]  /*1fcd0*/  ISETP.LT.AND P1, PT, R18, UR15, !P0 ;  /* 0x0000000f12007c0c */ /* 0x000fe4000c721270 */
[----:B------:R-:W-:Y:S01]  /*1fce0*/  ISETP.LT.AND P0, PT, R16, UR15, !P0 ;  /* 0x0000000f10007c0c */ /* 0x000fe2000c701270 */
[----:B------:R1:W-:Y:S01]  /*1fcf0*/  @P4 STG.E desc[UR22][R10.64], R63 ;  /* 0x0000003f0a004986 */ /* 0x0003e2000c101916 */
[----:B------:R-:W-:-:S03]  /*1fd00*/  LEA.HI.X.SX32 R3, R7, R0, 0x2, P6 ;  /* 0x0000000007037211 */ /* 0x000fc600030f16ff */
[----:B------:R1:W-:Y:S04]  /*1fd10*/  @P3 STG.E desc[UR22][R12.64], R64 ;  /* 0x000000400c003986 */ /* 0x0003e8000c101916 */
[----:B------:R1:W-:Y:S04]  /*1fd20*/  @P2 STG.E desc[UR22][R14.64], R65 ;  /* 0x000000410e002986 */ /* 0x0003e8000c101916 */
[----:B------:R1:W-:Y:S04]  /*1fd30*/  @P1 STG.E desc[UR22][R4.64], R66 ;  /* 0x0000004204001986 */ /* 0x0003e8000c101916 */
[----:B------:R1:W-:Y:S01]  /*1fd40*/  @P0 STG.E desc[UR22][R2.64], R67 ;  /* 0x0000004302000986 */ /* 0x0003e2000c101916 */
[----:B------:R-:W-:Y:S06]  /*1fd50*/  BAR.SYNC.DEFER_BLOCKING 0x0 ;  /* 0x0000000000007b1d */ /* 0x000fec0000010000 */
[----:B------:R-:W-:Y:S05]  /*1fd60*/  BRA.U UP0, `(.L_x_14) ;  /* 0x0000000100a07547 */ /* 0x000fea000b800000 */
[----:B------:R-:W2:Y:S01]  /*1fd70*/  S2UR UR5, SR_CgaCtaId ;  /* 0x00000000000579c3 */ /* 0x000ea20000008800 */
[----:B------:R-:W-:Y:S01]  /*1fd80*/  NOP ;  /* 0x0000000000007918 */ /* 0x000fe20000000000 */
[----:B------:R-:W-:Y:S01]  /*1fd90*/  UMOV UR4, 0x50 ;  /* 0x0000005000047882 */ /* 0x000fe20000000000 */
[----:B------:R-:W-:Y:S02]  /*1fda0*/  IMAD.U32 R0, RZ, RZ, UR10 ;  /* 0x0000000aff007e24 */ /* 0x000fe4000f8e00ff */
[----:B-1----:R-:W-:Y:S02]  /*1fdb0*/  IMAD.MOV.U32 R3, RZ, RZ, 0xff ;  /* 0x000000ffff037424 */ /* 0x002fe400078e00ff */
[----:B------:R-:W-:Y:S01]  /*1fdc0*/  IMAD.MOV.U32 R7, RZ, RZ, 0x1 ;  /* 0x00000001ff077424 */ /* 0x000fe200078e00ff */
[----:B------:R-:W-:-:S04]  /*1fdd0*/  LOP3.LUT R0, R0, 0xffff, RZ, 0xc0, !PT ;  /* 0x0000ffff00007812 */ /* 0x000fc800078ec0ff */
[----:B------:R-:W-:-:S05]  /*1fde0*/  SHF.R.U32.HI R0, RZ, 0x5, R0 ;  /* 0x00000005ff007819 */ /* 0x000fca0000011600 */
[----:B------:R-:W-:Y:S01]  /*1fdf0*/  VIADD R2, R0, 0x10 ;  /* 0x0000001000027836 */ /* 0x000fe20000000000 */
[----:B------:R-:W-:Y:S01]  /*1fe00*/  SHF.L.U32 R0, R3, R0, RZ ;  /* 0x0000000003007219 */ /* 0x000fe200000006ff */
[----:B--2---:R-:W-:-:S03]  /*1fe10*/  ULEA UR6, UR5, UR4, 0x18 ;  /* 0x0000000405067291 */ /* 0x004fc6000f8ec0ff */
[----:B------:R-:W-:-:S04]  /*1fe20*/  SHF.L.U32 R3, R7, R2, RZ ;  /* 0x0000000207037219 */ /* 0x000fc800000006ff */
[----:B------:R-:W-:Y:S02]  /*1fe30*/  LOP3.LUT R0, R3, R0, RZ, 0xfc, !PT ;  /* 0x0000000003007212 */ /* 0x000fe400078efcff */
[----:B------:R-:W1:Y:S02]  /*1fe40*/  LDS R5, [UR6] ;  /* 0x00000006ff057984 */ /* 0x000e640008000800 */
[C---:B------:R-:W-:Y:S02]  /*1fe50*/  LOP3.LUT R2, R0.reuse, 0xffff, RZ, 0xc0, !PT ;  /* 0x0000ffff00027812 */ /* 0x040fe400078ec0ff */
[----:B-1----:R-:W-:-:S04]  /*1fe60*/  LOP3.LUT R3, R0, 0xffff, R5, 0x80, !PT ;  /* 0x0000ffff00037812 */ /* 0x002fc800078e8005 */
[----:B------:R-:W-:-:S13]  /*1fe70*/  ISETP.NE.AND P0, PT, R3, R2, PT ;  /* 0x000000020300720c */ /* 0x000fda0003f05270 */
[----:B------:R-:W-:Y:S05]  /*1fe80*/  @P0 BRA `(.L_x_15) ;  /* 0x0000000000500947 */ /* 0x000fea0003800000 */
[----:B------:R-:W-:Y:S02]  /*1fe90*/  SHF.R.U32.HI R5, RZ, 0x10, R5 ;  /* 0x00000010ff057819 */ /* 0x000fe40000011605 */
[----:B------:R-:W-:-:S04]  /*1fea0*/  SHF.R.U32.HI R2, RZ, 0x10, R0 ;  /* 0x00000010ff027819 */ /* 0x000fc80000011600 */
[----:B------:R-:W-:-:S04]  /*1feb0*/  LOP3.LUT R5, R5, R2, RZ, 0xc0, !PT ;  /* 0x0000000205057212 */ /* 0x000fc800078ec0ff */
[----:B------:R-:W-:-:S13]  /*1fec0*/  ISETP.NE.AND P0, PT, R5, R2, PT ;  /* 0x000000020500720c */ /* 0x000fda0003f05270 */
[----:B------:R-:W-:Y:S05]  /*1fed0*/  @P0 BRA `(.L_x_16) ;  /* 0x0000000000300947 */ /* 0x000fea0003800000 */
[----:B------:R-:W-:Y:S01]  /*1fee0*/  R2UR UR4, R0 ;  /* 0x00000000000472ca */ /* 0x000fe200000e0000 */
[----:B------:R-:W-:Y:S01]  /*1fef0*/  VOTEU.ANY UR5, UPT, PT ;  /* 0x0000000000057886 */ /* 0x000fe200038e0100 */
[----:B------:R-:W1:Y:S01]  /*1ff00*/  S2R R0, SR_LANEID ;  /* 0x0000000000007919 */ /* 0x000e620000000000 */
[----:B------:R-:W-:-:S10]  /*1ff10*/  UFLO.U32 UR5, UR5 ;  /* 0x00000005000572bd */ /* 0x000fd400080e0000 */
[----:B------:R-:W-:-:S06]  /*1ff20*/  ULOP3.LUT UR4, URZ, UR4, URZ, 0x33, !UPT ;  /* 0x00000004ff047292 */ /* 0x000fcc000f8e33ff */
[----:B------:R-:W-:-:S04]  /*1ff30*/  IMAD.U32 R2, RZ, RZ, UR4 ;  /* 0x00000004ff027e24 */ /* 0x000fc8000f8e00ff */
[----:B------:R-:W2:Y:S02]  /*1ff40*/  REDUX UR7, R2 ;  /* 0x00000000020773c4 */ /* 0x000ea40000000000 */
[----:B------:R3:W-:Y:S01]  /*1ff50*/  UTCATOMSWS.AND URZ, UR4 ;  /* 0x0000000400ff79e3 */ /* 0x0007e20008000000 */
[----:B-1----:R-:W-:Y:S01]  /*1ff60*/  ISETP.EQ.U32.AND P0, PT, R0, UR5, PT ;  /* 0x0000000500007c0c */ /* 0x002fe2000bf02070 */
[----:B--2---:R-:W-:-:S12]  /*1ff70*/  IMAD.U32 R0, RZ, RZ, UR7 ;  /* 0x00000007ff007e24 */ /* 0x004fd8000f8e00ff */
[----:B------:R3:W-:Y:S01]  /*1ff80*/  @P0 ATOMS.AND RZ, [UR6], R0 ;  /* 0x00000000ffff098c */ /* 0x0007e2000a800006 */
[----:B------:R-:W-:Y:S05]  /*1ff90*/  BRA `(.L_x_14) ;  /* 0x0000000000147947 */ /* 0x000fea0003800000 */
.L_x_16:
[----:B------:R-:W-:-:S07]  /*1ffa0*/  MOV R2, 0x1ffc0 ;  /* 0x0001ffc000027802 */ /* 0x000fce0000000f00 */
[----:B------:R-:W-:Y:S05]  /*1ffb0*/  CALL.REL.NOINC `($__internal_0_$__cuda_sm10x_tcgen05_guardrail_trap_col_being_dealloced_not_returned_by_alloc) ;  /* 0x00000000002c7944 */ /* 0x000fea0003c00000 */
[----:B------:R-:W-:Y:S05]  /*1ffc0*/  BRA `(.L_x_14) ;  /* 0x0000000000087947 */ /* 0x000fea0003800000 */
.L_x_15:
[----:B------:R-:W-:-:S07]  /*1ffd0*/  MOV R2, 0x1fff0 ;  /* 0x0001fff000027802 */ /* 0x000fce0000000f00 */
[----:B------:R-:W-:Y:S05]  /*1ffe0*/  CALL.REL.NOINC `($__internal_2_$__cuda_sm10x_tcgen05_guardrail_trap_unallocated_columns_being_dealloced) ;  /* 0x0000000000387944 */ /* 0x000fea0003c00000 */
.L_x_14:
[----:B------:R-:W-:Y:S01]  /*1fff0*/  NOP ;  /* 0x0000000000007918 */ /* 0x000fe20000000000 */
[----:B---3--:R-:W-:Y:S05]  /*20000*/  EXIT ;  /* 0x000000000000794d */ /* 0x008fea0003800000 */
.L_x_9:
[----:B------:R-:W2:Y:S02]  /*20010*/  SYNCS.PHASECHK.TRANS64.TRYWAIT P1, [UR4], R4 ;  /* 0x00000004ff0075a7 */ /* 0x000ea40008021104 */
[----:B--2---:R-:W-:Y:S05]  /*20020*/  @!P1 BRA `(.L_x_9) ;  /* 0xfffffffc00f89947 */ /* 0x004fea000383ffff */
[----:B------:R-:W-:Y:S05]  /*20030*/  BRA `(.L_x_17) ;  /* 0xffffff58000c7947 */ /* 0x000fea000383ffff */
.L_x_13:
[----:B------:R-:W1:Y:S02]  /*20040*/  SYNCS.PHASECHK.TRANS64.TRYWAIT P5, [UR4], R4 ;  /* 0x00000004ff0075a7 */ /* 0x000e6400080a1104 */
[----:B-1----:R-:W-:Y:S05]  /*20050*/  @!P5 BRA `(.L_x_13) ;  /* 0xfffffffc00f8d947 */ /* 0x002fea000383ffff */
[----:B------:R-:W-:Y:S05]  /*20060*/  BRA `(.L_x_12) ;  /* 0xffffffe400407947 */ /* 0x000fea000383ffff */
        .weak           $__internal_0_$__cuda_sm10x_tcgen05_guardrail_trap_col_being_dealloced_not_returned_by_alloc
        .type           $__internal_0_$__cuda_sm10x_tcgen05_guardrail_trap_col_being_dealloced_not_returned_by_alloc,@function
        .size           $__internal_0_$__cuda_sm10x_tcgen05_guardrail_trap_col_being_dealloced_not_returned_by_alloc,($__internal_1_$__cuda_sm10x_tcgen05_guardrail_trap_phase_invalid_during_alloc - $__internal_0_$__cuda_sm10x_tcgen05_guardrail_trap_col_being_dealloced_not_returned_by_alloc)
$__internal_0_$__cuda_sm10x_tcgen05_guardrail_trap_col_being_dealloced_not_returned_by_alloc:
[----:B------:R-:W-:Y:S05]  /*20070*/  BPT.TRAP 0x1 ;  /* 0x000000040000795c */ /* 0x000fea0000300000 */
[----:B------:R-:W-:-:S04]  /*20080*/  IMAD.MOV.U32 R3, RZ, RZ, 0x0 ;  /* 0x00000000ff037424 */ /* 0x000fc800078e00ff */
[----:B------:R-:W-:Y:S05]  /*20090*/  RET.REL.NODEC R2 `(matmul_kernel) ;  /* 0xfffffdfc02d87950 */ /* 0x000fea0003c3ffff */
        .weak           $__internal_1_$__cuda_sm10x_tcgen05_guardrail_trap_phase_invalid_during_alloc
        .type           $__internal_1_$__cuda_sm10x_tcgen05_guardrail_trap_phase_invalid_during_alloc,@function
        .size           $__internal_1_$__cuda_sm10x_tcgen05_guardrail_trap_phase_invalid_during_alloc,($__internal_2_$__cuda_sm10x_tcgen05_guardrail_trap_unallocated_columns_being_dealloced - $__internal_1_$__cuda_sm10x_tcgen05_guardrail_trap_phase_invalid_during_alloc)
$__internal_1_$__cuda_sm10x_tcgen05_guardrail_trap_phase_invalid_during_alloc:
[----:B------:R-:W-:Y:S05]  /*200a0*/  BPT.TRAP 0x1 ;  /* 0x000000040000795c */ /* 0x000fea0000300000 */
[----:B------:R-:W-:-:S04]  /*200b0*/  IMAD.MOV.U32 R5, RZ, RZ, 0x0 ;  /* 0x00000000ff057424 */ /* 0x000fc800078e00ff */
[----:B------:R-:W-:Y:S05]  /*200c0*/  RET.REL.NODEC R4 `(matmul_kernel) ;  /* 0xfffffdfc04cc7950 */ /* 0x000fea0003c3ffff */
        .weak           $__internal_2_$__cuda_sm10x_tcgen05_guardrail_trap_unallocated_columns_being_dealloced
        .type           $__internal_2_$__cuda_sm10x_tcgen05_guardrail_trap_unallocated_columns_being_dealloced,@function
        .size           $__internal_2_$__cuda_sm10x_tcgen05_guardrail_trap_unallocated_columns_being_dealloced,(.L_x_21 - $__internal_2_$__cuda_sm10x_tcgen05_guardrail_trap_unallocated_columns_being_dealloced)
$__internal_2_$__cuda_sm10x_tcgen05_guardrail_trap_unallocated_columns_being_dealloced:
[----:B------:R-:W-:Y:S05]  /*200d0*/  BPT.TRAP 0x1 ;  /* 0x000000040000795c */ /* 0x000fea0000300000 */
[----:B------:R-:W-:-:S04]  /*200e0*/  IMAD.MOV.U32 R3, RZ, RZ, 0x0 ;  /* 0x00000000ff037424 */ /* 0x000fc800078e00ff */
[----:B------:R-:W-:Y:S05]  /*200f0*/  RET.REL.NODEC R2 `(matmul_kernel) ;  /* 0xfffffdfc02c07950 */ /* 0x000fea0003c3ffff */
.L_x_18:
[----:B------:R-:W-:-:S00]  /*20100*/  BRA `(.L_x_18) ;  /* 0xfffffffc00fc7947 */ /* 0x000fc0000383ffff */
[----:B------:R-:W-:-:S00]  /*20110*/  NOP ;  /* 0x0000000000007918 */ /* 0x000fc00000000000 */
        /* <DEDUP_REMOVED lines=14> */
.L_x_21:


//--------------------- .nv.shared.matmul_kernel  --------------------------
	.section	.nv.shared.matmul_kernel,"aw",@nobits
	.sectionflags	@""
	.align	16
	.zero		1024


//--------------------- .nv.shared.reserved.0     --------------------------
	.section	.nv.shared.reserved.0,"aw",@nobits
	.align	8
	.weak		__nv_reservedSMEM_offset_0_alias
	.size		__nv_reservedSMEM_offset_0_alias, 0, 64
	.other		__nv_reservedSMEM_offset_0_alias,@"STO_CUDA_RESERVED_SHARED STV_DEFAULT"
__nv_reservedSMEM_offset_0_alias:
	.zero		0
.nv.shared.reserved.0:
	.zero		64
	.weak		__nv_reservedSMEM_allocation_phase
	.type		__nv_reservedSMEM_allocation_phase,@object
	.size		__nv_reservedSMEM_allocation_phase,(.L_0 - __nv_reservedSMEM_allocation_phase)
__nv_reservedSMEM_allocation_phase:
	.zero		1
.L_0:
	.zero		7
	.weak		__nv_reservedSMEM_devtool_atexit_pc
	.type		__nv_reservedSMEM_devtool_atexit_pc,@object
	.size		__nv_reservedSMEM_devtool_atexit_pc,(__nv_reservedSMEM_allocation_mask - __nv_reservedSMEM_devtool_atexit_pc)
__nv_reservedSMEM_devtool_atexit_pc:
	.zero		8
	.weak		__nv_reservedSMEM_allocation_mask
	.type		__nv_reservedSMEM_allocation_mask,@object
	.size		__nv_reservedSMEM_allocation_mask,(.L_2 - __nv_reservedSMEM_allocation_mask)
__nv_reservedSMEM_allocation_mask:
	.zero		4
.L_2:


//--------------------- .nv.constant0.matmul_kernel --------------------------
	.section	.nv.constant0.matmul_kernel,"a",@progbits
	.sectionflags	@""
	.align	4
.nv.constant0.matmul_kernel:
	.zero		976


//--------------------- SYMBOLS --------------------------

	.type		.nv.reservedSmem.offset0,@object
	.size		.nv.reservedSmem.offset0,0x4
	.type		.nv.reservedSmem.cap,@object
	.size		.nv.reservedSmem.cap,0x4
